//
// Generated by NVIDIA NVVM Compiler
//
// Compiler Build ID: CL-36424714
// Cuda compilation tools, release 13.0, V13.0.88
// Based on NVVM 20.0.0
//

.version 9.0
.target sm_100
.address_size 64

.extern .func  (.param .b64 func_retval0) malloc
(
	.param .b64 malloc_param_0
)
;
.extern .func free
(
	.param .b64 free_param_0
)
;
// _ZZ19InverseCofactor_GPUPfPiS_S_E7cof_Mat has been demoted
// _ZZ19InverseCofactor_GPUPfPiS_S_E14transposed_Mat has been demoted

.func _Z10detMat_GPUPfiS_(
	.param .b64 _Z10detMat_GPUPfiS__param_0,
	.param .b32 _Z10detMat_GPUPfiS__param_1,
	.param .b64 _Z10detMat_GPUPfiS__param_2
)
{
	.local .align 4 .b8 	__local_depot0[8];
	.reg .b64 	%SP;
	.reg .b64 	%SPL;
	.reg .pred 	%p<15>;
	.reg .b32 	%r<35>;
	.reg .b32 	%f<49>;
	.reg .b64 	%rd<31>;

	mov.u64 	%SPL, __local_depot0;
	cvta.local.u64 	%SP, %SPL;
	ld.param.u64 	%rd10, [_Z10detMat_GPUPfiS__param_0];
	ld.param.u32 	%r17, [_Z10detMat_GPUPfiS__param_1];
	ld.param.u64 	%rd11, [_Z10detMat_GPUPfiS__param_2];
	cvta.to.local.u64 	%rd1, %rd11;
	mov.b32 	%r18, 0;
	st.local.u32 	[%rd1], %r18;
	setp.eq.s32 	%p1, %r17, 3;
	@%p1 bra 	$L__BB0_4;
	setp.eq.s32 	%p2, %r17, 2;
	@%p2 bra 	$L__BB0_5;
	setp.ne.s32 	%p3, %r17, 1;
	@%p3 bra 	$L__BB0_6;
	ld.f32 	%f33, [%rd10];
	st.local.f32 	[%rd1], %f33;
	bra.uni 	$L__BB0_6;
$L__BB0_4:
	ld.f32 	%f4, [%rd10];
	ld.f32 	%f5, [%rd10+16];
	mul.f32 	%f6, %f4, %f5;
	ld.f32 	%f7, [%rd10+32];
	ld.f32 	%f8, [%rd10+4];
	ld.f32 	%f9, [%rd10+20];
	mul.f32 	%f10, %f8, %f9;
	ld.f32 	%f11, [%rd10+24];
	mul.f32 	%f12, %f10, %f11;
	fma.rn.f32 	%f13, %f6, %f7, %f12;
	ld.f32 	%f14, [%rd10+8];
	ld.f32 	%f15, [%rd10+12];
	mul.f32 	%f16, %f14, %f15;
	ld.f32 	%f17, [%rd10+28];
	fma.rn.f32 	%f18, %f16, %f17, %f13;
	mul.f32 	%f19, %f14, %f5;
	mul.f32 	%f20, %f4, %f9;
	mul.f32 	%f21, %f20, %f17;
	fma.rn.f32 	%f22, %f19, %f11, %f21;
	mul.f32 	%f23, %f8, %f15;
	fma.rn.f32 	%f24, %f23, %f7, %f22;
	sub.f32 	%f25, %f18, %f24;
	st.local.f32 	[%rd1], %f25;
	bra.uni 	$L__BB0_23;
$L__BB0_5:
	ld.f32 	%f26, [%rd10+12];
	ld.f32 	%f27, [%rd10];
	mul.f32 	%f28, %f26, %f27;
	ld.f32 	%f29, [%rd10+4];
	ld.f32 	%f30, [%rd10+8];
	mul.f32 	%f31, %f29, %f30;
	sub.f32 	%f32, %f28, %f31;
	st.local.f32 	[%rd1], %f32;
$L__BB0_6:
	add.s32 	%r1, %r17, -1;
	mul.lo.s32 	%r19, %r1, %r1;
	mul.wide.u32 	%rd12, %r19, 4;
	{ // callseq 0, 0
	.param .b64 param0;
	st.param.b64 	[param0], %rd12;
	.param .b64 retval0;
	call.uni (retval0), 
	malloc, 
	(
	param0
	);
	ld.param.b64 	%rd13, [retval0];
	} // callseq 0
	setp.lt.s32 	%p4, %r17, 1;
	@%p4 bra 	$L__BB0_22;
	add.s32 	%r2, %r17, -2;
	and.b32  	%r3, %r1, 3;
	and.b32  	%r4, %r1, -4;
	add.s64 	%rd3, %rd13, 8;
	add.s64 	%rd4, %rd10, 16;
	mov.b32 	%r30, 0;
	add.u64 	%rd26, %SP, 0;
	add.u64 	%rd22, %SP, 4;
$L__BB0_8:
	setp.eq.s32 	%p5, %r17, 1;
	@%p5 bra 	$L__BB0_18;
	mov.b32 	%r31, 0;
$L__BB0_10:
	setp.lt.u32 	%p6, %r2, 3;
	setp.ge.u32 	%p7, %r31, %r30;
	selp.u32 	%r23, 1, 0, %p7;
	add.s32 	%r24, %r31, %r23;
	mul.lo.s32 	%r7, %r24, %r17;
	mul.lo.s32 	%r8, %r31, %r1;
	mov.b32 	%r34, 0;
	@%p6 bra 	$L__BB0_13;
	and.b32  	%r25, %r1, -4;
	neg.s32 	%r32, %r25;
	mul.wide.u32 	%rd14, %r7, 4;
	add.s64 	%rd30, %rd4, %rd14;
	mov.u32 	%r33, %r8;
$L__BB0_12:
	mul.wide.s32 	%rd15, %r33, 4;
	add.s64 	%rd16, %rd3, %rd15;
	ld.f32 	%f34, [%rd30+-12];
	st.f32 	[%rd16+-8], %f34;
	ld.f32 	%f35, [%rd30+-8];
	st.f32 	[%rd16+-4], %f35;
	ld.f32 	%f36, [%rd30+-4];
	st.f32 	[%rd16], %f36;
	ld.f32 	%f37, [%rd30];
	st.f32 	[%rd16+4], %f37;
	add.s32 	%r33, %r33, 4;
	add.s32 	%r32, %r32, 4;
	add.s64 	%rd30, %rd30, 16;
	setp.ne.s32 	%p8, %r32, 0;
	mov.u32 	%r34, %r4;
	@%p8 bra 	$L__BB0_12;
$L__BB0_13:
	setp.eq.s32 	%p9, %r3, 0;
	@%p9 bra 	$L__BB0_17;
	setp.eq.s32 	%p10, %r3, 1;
	cvt.u64.u32 	%rd17, %r7;
	cvt.u64.u32 	%rd18, %r34;
	add.s64 	%rd19, %rd18, %rd17;
	shl.b64 	%rd20, %rd19, 2;
	add.s64 	%rd8, %rd10, %rd20;
	ld.f32 	%f38, [%rd8+4];
	add.s32 	%r26, %r34, %r8;
	mul.wide.s32 	%rd21, %r26, 4;
	add.s64 	%rd9, %rd13, %rd21;
	st.f32 	[%rd9], %f38;
	@%p10 bra 	$L__BB0_17;
	setp.eq.s32 	%p11, %r3, 2;
	ld.f32 	%f39, [%rd8+8];
	st.f32 	[%rd9+4], %f39;
	@%p11 bra 	$L__BB0_17;
	ld.f32 	%f40, [%rd8+12];
	st.f32 	[%rd9+8], %f40;
$L__BB0_17:
	add.s32 	%r31, %r31, 1;
	setp.ne.s32 	%p12, %r31, %r1;
	@%p12 bra 	$L__BB0_10;
$L__BB0_18:
	and.b32  	%r27, %r30, 1;
	setp.eq.b32 	%p13, %r27, 1;
	@%p13 bra 	$L__BB0_20;
	{ // callseq 2, 0
	.param .b64 param0;
	st.param.b64 	[param0], %rd13;
	.param .b32 param1;
	st.param.b32 	[param1], %r1;
	.param .b64 param2;
	st.param.b64 	[param2], %rd26;
	call.uni 
	_Z10detMat_GPUPfiS_, 
	(
	param0, 
	param1, 
	param2
	);
	} // callseq 2
	mul.lo.s32 	%r29, %r30, %r17;
	mul.wide.u32 	%rd27, %r29, 4;
	add.s64 	%rd28, %rd10, %rd27;
	ld.f32 	%f45, [%rd28];
	cvta.to.local.u64 	%rd29, %rd26;
	ld.local.f32 	%f46, [%rd29];
	ld.local.f32 	%f47, [%rd1];
	fma.rn.f32 	%f48, %f45, %f46, %f47;
	bra.uni 	$L__BB0_21;
$L__BB0_20:
	{ // callseq 1, 0
	.param .b64 param0;
	st.param.b64 	[param0], %rd13;
	.param .b32 param1;
	st.param.b32 	[param1], %r1;
	.param .b64 param2;
	st.param.b64 	[param2], %rd22;
	call.uni 
	_Z10detMat_GPUPfiS_, 
	(
	param0, 
	param1, 
	param2
	);
	} // callseq 1
	mul.lo.s32 	%r28, %r30, %r17;
	mul.wide.u32 	%rd23, %r28, 4;
	add.s64 	%rd24, %rd10, %rd23;
	ld.f32 	%f41, [%rd24];
	cvta.to.local.u64 	%rd25, %rd22;
	ld.local.f32 	%f42, [%rd25];
	mul.f32 	%f43, %f41, %f42;
	ld.local.f32 	%f44, [%rd1];
	sub.f32 	%f48, %f44, %f43;
$L__BB0_21:
	st.local.f32 	[%rd1], %f48;
	add.s32 	%r30, %r30, 1;
	setp.ne.s32 	%p14, %r30, %r17;
	@%p14 bra 	$L__BB0_8;
$L__BB0_22:
	{ // callseq 3, 0
	.param .b64 param0;
	st.param.b64 	[param0], %rd13;
	call.uni 
	free, 
	(
	param0
	);
	} // callseq 3
$L__BB0_23:
	ret;

}
	// .globl	_Z19InverseCofactor_GPUPfPiS_S_
.visible .entry _Z19InverseCofactor_GPUPfPiS_S_(
	.param .u64 .ptr .align 1 _Z19InverseCofactor_GPUPfPiS_S__param_0,
	.param .u64 .ptr .align 1 _Z19InverseCofactor_GPUPfPiS_S__param_1,
	.param .u64 .ptr .align 1 _Z19InverseCofactor_GPUPfPiS_S__param_2,
	.param .u64 .ptr .align 1 _Z19InverseCofactor_GPUPfPiS_S__param_3
)
{
	.local .align 4 .b8 	__local_depot1[9608];
	.reg .b64 	%SP;
	.reg .b64 	%SPL;
	.reg .pred 	%p<53>;
	.reg .b32 	%r<134>;
	.reg .b32 	%f<57>;
	.reg .b64 	%rd<118>;
	// demoted variable
	.shared .align 4 .b8 _ZZ19InverseCofactor_GPUPfPiS_S_E7cof_Mat[10000];
	// demoted variable
	.shared .align 4 .b8 _ZZ19InverseCofactor_GPUPfPiS_S_E14transposed_Mat[10000];
	mov.u64 	%SPL, __local_depot1;
	cvta.local.u64 	%SP, %SPL;
	ld.param.u64 	%rd5, [_Z19InverseCofactor_GPUPfPiS_S__param_0];
	ld.param.u64 	%rd6, [_Z19InverseCofactor_GPUPfPiS_S__param_1];
	cvta.to.global.u64 	%rd1, %rd5;
	cvta.to.global.u64 	%rd2, %rd6;
	mov.u32 	%r41, %tid.x;
	mov.u32 	%r42, %ctaid.x;
	mov.u32 	%r43, %ntid.x;
	mad.lo.s32 	%r1, %r42, %r43, %r41;
	mov.u32 	%r44, %tid.y;
	mov.u32 	%r45, %ctaid.y;
	mov.u32 	%r46, %ntid.y;
	mad.lo.s32 	%r2, %r45, %r46, %r44;
	ld.global.u32 	%r3, [%rd2];
	setp.lt.s32 	%p1, %r1, 1;
	selp.u32 	%r4, 1, 0, %p1;
	setp.lt.s32 	%p2, %r1, 2;
	selp.b32 	%r5, 2, 1, %p2;
	setp.lt.s32 	%p3, %r1, 3;
	selp.b32 	%r6, 3, 2, %p3;
	setp.lt.s32 	%p4, %r1, 4;
	selp.b32 	%r7, 4, 3, %p4;
	setp.lt.s32 	%p5, %r1, 6;
	selp.b32 	%r8, 6, 5, %p5;
	setp.lt.s32 	%p6, %r1, 9;
	selp.b32 	%r9, 9, 8, %p6;
	setp.lt.s32 	%p7, %r1, 10;
	selp.b32 	%r10, 10, 9, %p7;
	setp.lt.s32 	%p8, %r1, 11;
	selp.b32 	%r11, 11, 10, %p8;
	setp.lt.s32 	%p9, %r1, 12;
	selp.b32 	%r12, 12, 11, %p9;
	setp.lt.s32 	%p10, %r1, 13;
	selp.b32 	%r13, 13, 12, %p10;
	setp.lt.s32 	%p11, %r1, 14;
	selp.b32 	%r14, 14, 13, %p11;
	setp.lt.s32 	%p12, %r1, 15;
	selp.b32 	%r15, 15, 14, %p12;
	setp.lt.s32 	%p13, %r1, 16;
	selp.b32 	%r16, 16, 15, %p13;
	setp.lt.s32 	%p14, %r1, 17;
	selp.b32 	%r17, 17, 16, %p14;
	setp.lt.s32 	%p15, %r1, 18;
	selp.b32 	%r18, 18, 17, %p15;
	setp.lt.s32 	%p16, %r1, 19;
	selp.b32 	%r19, 19, 18, %p16;
	setp.lt.s32 	%p17, %r1, 20;
	selp.b32 	%r20, 20, 19, %p17;
	setp.lt.s32 	%p18, %r1, 25;
	selp.b32 	%r21, 25, 24, %p18;
	setp.lt.s32 	%p19, %r1, 26;
	selp.b32 	%r22, 26, 25, %p19;
	setp.lt.s32 	%p20, %r1, 27;
	selp.b32 	%r23, 27, 26, %p20;
	setp.lt.s32 	%p21, %r1, 28;
	selp.b32 	%r24, 28, 27, %p21;
	setp.lt.s32 	%p22, %r1, 29;
	selp.b32 	%r25, 29, 28, %p22;
	setp.lt.s32 	%p23, %r1, 30;
	selp.b32 	%r26, 30, 29, %p23;
	setp.lt.s32 	%p24, %r1, 31;
	selp.b32 	%r27, 31, 30, %p24;
	setp.lt.s32 	%p25, %r1, 32;
	selp.b32 	%r28, 32, 31, %p25;
	setp.lt.s32 	%p26, %r1, 33;
	selp.b32 	%r29, 33, 32, %p26;
	setp.lt.s32 	%p27, %r1, 34;
	selp.b32 	%r30, 34, 33, %p27;
	setp.lt.s32 	%p28, %r1, 35;
	selp.b32 	%r31, 35, 34, %p28;
	setp.lt.s32 	%p29, %r1, 36;
	selp.b32 	%r32, 36, 35, %p29;
	setp.lt.s32 	%p30, %r1, 37;
	selp.b32 	%r33, 37, 36, %p30;
	setp.lt.s32 	%p31, %r1, 38;
	selp.b32 	%r34, 38, 37, %p31;
	setp.lt.s32 	%p32, %r1, 39;
	selp.b32 	%r35, 39, 38, %p32;
	setp.lt.s32 	%p33, %r1, 41;
	selp.b32 	%r36, 41, 40, %p33;
	setp.lt.s32 	%p34, %r1, 45;
	selp.b32 	%r37, 45, 44, %p34;
	mov.b32 	%r133, 0;
	add.u64 	%rd9, %SP, 0;
$L__BB1_1:
	setp.ge.u32 	%p35, %r133, %r2;
	selp.u32 	%r47, 1, 0, %p35;
	add.s32 	%r48, %r133, %r47;
	mul.lo.s32 	%r49, %r3, %r48;
	mul.lo.s32 	%r50, %r133, 49;
	add.s32 	%r51, %r49, %r4;
	mul.wide.s32 	%rd7, %r51, 4;
	add.s64 	%rd8, %rd1, %rd7;
	ld.global.f32 	%f1, [%rd8];
	cvta.to.local.u64 	%rd10, %rd9;
	mul.wide.u32 	%rd11, %r50, 4;
	add.s64 	%rd12, %rd10, %rd11;
	st.local.f32 	[%rd12], %f1;
	add.s32 	%r52, %r5, %r49;
	mul.wide.s32 	%rd13, %r52, 4;
	add.s64 	%rd14, %rd1, %rd13;
	ld.global.f32 	%f2, [%rd14];
	st.local.f32 	[%rd12+4], %f2;
	add.s32 	%r53, %r6, %r49;
	mul.wide.s32 	%rd15, %r53, 4;
	add.s64 	%rd16, %rd1, %rd15;
	ld.global.f32 	%f3, [%rd16];
	st.local.f32 	[%rd12+8], %f3;
	add.s32 	%r54, %r7, %r49;
	mul.wide.s32 	%rd17, %r54, 4;
	add.s64 	%rd18, %rd1, %rd17;
	ld.global.f32 	%f4, [%rd18];
	st.local.f32 	[%rd12+12], %f4;
	setp.lt.s32 	%p36, %r1, 5;
	selp.b32 	%r55, 5, 4, %p36;
	add.s32 	%r56, %r55, %r49;
	mul.wide.s32 	%rd19, %r56, 4;
	add.s64 	%rd20, %rd1, %rd19;
	ld.global.f32 	%f5, [%rd20];
	st.local.f32 	[%rd12+16], %f5;
	add.s32 	%r57, %r8, %r49;
	mul.wide.s32 	%rd21, %r57, 4;
	add.s64 	%rd22, %rd1, %rd21;
	ld.global.f32 	%f6, [%rd22];
	st.local.f32 	[%rd12+20], %f6;
	setp.lt.s32 	%p37, %r1, 7;
	selp.b32 	%r58, 7, 6, %p37;
	add.s32 	%r59, %r58, %r49;
	mul.wide.s32 	%rd23, %r59, 4;
	add.s64 	%rd24, %rd1, %rd23;
	ld.global.f32 	%f7, [%rd24];
	st.local.f32 	[%rd12+24], %f7;
	setp.lt.s32 	%p38, %r1, 8;
	selp.b32 	%r60, 8, 7, %p38;
	add.s32 	%r61, %r60, %r49;
	mul.wide.s32 	%rd25, %r61, 4;
	add.s64 	%rd26, %rd1, %rd25;
	ld.global.f32 	%f8, [%rd26];
	st.local.f32 	[%rd12+28], %f8;
	add.s32 	%r62, %r9, %r49;
	mul.wide.s32 	%rd27, %r62, 4;
	add.s64 	%rd28, %rd1, %rd27;
	ld.global.f32 	%f9, [%rd28];
	st.local.f32 	[%rd12+32], %f9;
	add.s32 	%r63, %r10, %r49;
	mul.wide.s32 	%rd29, %r63, 4;
	add.s64 	%rd30, %rd1, %rd29;
	ld.global.f32 	%f10, [%rd30];
	st.local.f32 	[%rd12+36], %f10;
	add.s32 	%r64, %r11, %r49;
	mul.wide.s32 	%rd31, %r64, 4;
	add.s64 	%rd32, %rd1, %rd31;
	ld.global.f32 	%f11, [%rd32];
	st.local.f32 	[%rd12+40], %f11;
	add.s32 	%r65, %r12, %r49;
	mul.wide.s32 	%rd33, %r65, 4;
	add.s64 	%rd34, %rd1, %rd33;
	ld.global.f32 	%f12, [%rd34];
	st.local.f32 	[%rd12+44], %f12;
	add.s32 	%r66, %r13, %r49;
	mul.wide.s32 	%rd35, %r66, 4;
	add.s64 	%rd36, %rd1, %rd35;
	ld.global.f32 	%f13, [%rd36];
	st.local.f32 	[%rd12+48], %f13;
	add.s32 	%r67, %r14, %r49;
	mul.wide.s32 	%rd37, %r67, 4;
	add.s64 	%rd38, %rd1, %rd37;
	ld.global.f32 	%f14, [%rd38];
	st.local.f32 	[%rd12+52], %f14;
	add.s32 	%r68, %r15, %r49;
	mul.wide.s32 	%rd39, %r68, 4;
	add.s64 	%rd40, %rd1, %rd39;
	ld.global.f32 	%f15, [%rd40];
	st.local.f32 	[%rd12+56], %f15;
	add.s32 	%r69, %r16, %r49;
	mul.wide.s32 	%rd41, %r69, 4;
	add.s64 	%rd42, %rd1, %rd41;
	ld.global.f32 	%f16, [%rd42];
	st.local.f32 	[%rd12+60], %f16;
	add.s32 	%r70, %r17, %r49;
	mul.wide.s32 	%rd43, %r70, 4;
	add.s64 	%rd44, %rd1, %rd43;
	ld.global.f32 	%f17, [%rd44];
	st.local.f32 	[%rd12+64], %f17;
	add.s32 	%r71, %r18, %r49;
	mul.wide.s32 	%rd45, %r71, 4;
	add.s64 	%rd46, %rd1, %rd45;
	ld.global.f32 	%f18, [%rd46];
	st.local.f32 	[%rd12+68], %f18;
	add.s32 	%r72, %r19, %r49;
	mul.wide.s32 	%rd47, %r72, 4;
	add.s64 	%rd48, %rd1, %rd47;
	ld.global.f32 	%f19, [%rd48];
	st.local.f32 	[%rd12+72], %f19;
	add.s32 	%r73, %r20, %r49;
	mul.wide.s32 	%rd49, %r73, 4;
	add.s64 	%rd50, %rd1, %rd49;
	ld.global.f32 	%f20, [%rd50];
	st.local.f32 	[%rd12+76], %f20;
	setp.lt.s32 	%p39, %r1, 21;
	selp.b32 	%r74, 21, 20, %p39;
	add.s32 	%r75, %r74, %r49;
	mul.wide.s32 	%rd51, %r75, 4;
	add.s64 	%rd52, %rd1, %rd51;
	ld.global.f32 	%f21, [%rd52];
	st.local.f32 	[%rd12+80], %f21;
	setp.lt.s32 	%p40, %r1, 22;
	selp.b32 	%r76, 22, 21, %p40;
	add.s32 	%r77, %r76, %r49;
	mul.wide.s32 	%rd53, %r77, 4;
	add.s64 	%rd54, %rd1, %rd53;
	ld.global.f32 	%f22, [%rd54];
	st.local.f32 	[%rd12+84], %f22;
	setp.lt.s32 	%p41, %r1, 23;
	selp.b32 	%r78, 23, 22, %p41;
	add.s32 	%r79, %r78, %r49;
	mul.wide.s32 	%rd55, %r79, 4;
	add.s64 	%rd56, %rd1, %rd55;
	ld.global.f32 	%f23, [%rd56];
	st.local.f32 	[%rd12+88], %f23;
	setp.lt.s32 	%p42, %r1, 24;
	selp.b32 	%r80, 24, 23, %p42;
	add.s32 	%r81, %r80, %r49;
	mul.wide.s32 	%rd57, %r81, 4;
	add.s64 	%rd58, %rd1, %rd57;
	ld.global.f32 	%f24, [%rd58];
	st.local.f32 	[%rd12+92], %f24;
	add.s32 	%r82, %r21, %r49;
	mul.wide.s32 	%rd59, %r82, 4;
	add.s64 	%rd60, %rd1, %rd59;
	ld.global.f32 	%f25, [%rd60];
	st.local.f32 	[%rd12+96], %f25;
	add.s32 	%r83, %r22, %r49;
	mul.wide.s32 	%rd61, %r83, 4;
	add.s64 	%rd62, %rd1, %rd61;
	ld.global.f32 	%f26, [%rd62];
	st.local.f32 	[%rd12+100], %f26;
	add.s32 	%r84, %r23, %r49;
	mul.wide.s32 	%rd63, %r84, 4;
	add.s64 	%rd64, %rd1, %rd63;
	ld.global.f32 	%f27, [%rd64];
	st.local.f32 	[%rd12+104], %f27;
	add.s32 	%r85, %r24, %r49;
	mul.wide.s32 	%rd65, %r85, 4;
	add.s64 	%rd66, %rd1, %rd65;
	ld.global.f32 	%f28, [%rd66];
	st.local.f32 	[%rd12+108], %f28;
	add.s32 	%r86, %r25, %r49;
	mul.wide.s32 	%rd67, %r86, 4;
	add.s64 	%rd68, %rd1, %rd67;
	ld.global.f32 	%f29, [%rd68];
	st.local.f32 	[%rd12+112], %f29;
	add.s32 	%r87, %r26, %r49;
	mul.wide.s32 	%rd69, %r87, 4;
	add.s64 	%rd70, %rd1, %rd69;
	ld.global.f32 	%f30, [%rd70];
	st.local.f32 	[%rd12+116], %f30;
	add.s32 	%r88, %r27, %r49;
	mul.wide.s32 	%rd71, %r88, 4;
	add.s64 	%rd72, %rd1, %rd71;
	ld.global.f32 	%f31, [%rd72];
	st.local.f32 	[%rd12+120], %f31;
	add.s32 	%r89, %r28, %r49;
	mul.wide.s32 	%rd73, %r89, 4;
	add.s64 	%rd74, %rd1, %rd73;
	ld.global.f32 	%f32, [%rd74];
	st.local.f32 	[%rd12+124], %f32;
	add.s32 	%r90, %r29, %r49;
	mul.wide.s32 	%rd75, %r90, 4;
	add.s64 	%rd76, %rd1, %rd75;
	ld.global.f32 	%f33, [%rd76];
	st.local.f32 	[%rd12+128], %f33;
	add.s32 	%r91, %r30, %r49;
	mul.wide.s32 	%rd77, %r91, 4;
	add.s64 	%rd78, %rd1, %rd77;
	ld.global.f32 	%f34, [%rd78];
	st.local.f32 	[%rd12+132], %f34;
	add.s32 	%r92, %r31, %r49;
	mul.wide.s32 	%rd79, %r92, 4;
	add.s64 	%rd80, %rd1, %rd79;
	ld.global.f32 	%f35, [%rd80];
	st.local.f32 	[%rd12+136], %f35;
	add.s32 	%r93, %r32, %r49;
	mul.wide.s32 	%rd81, %r93, 4;
	add.s64 	%rd82, %rd1, %rd81;
	ld.global.f32 	%f36, [%rd82];
	st.local.f32 	[%rd12+140], %f36;
	add.s32 	%r94, %r33, %r49;
	mul.wide.s32 	%rd83, %r94, 4;
	add.s64 	%rd84, %rd1, %rd83;
	ld.global.f32 	%f37, [%rd84];
	st.local.f32 	[%rd12+144], %f37;
	add.s32 	%r95, %r34, %r49;
	mul.wide.s32 	%rd85, %r95, 4;
	add.s64 	%rd86, %rd1, %rd85;
	ld.global.f32 	%f38, [%rd86];
	st.local.f32 	[%rd12+148], %f38;
	add.s32 	%r96, %r35, %r49;
	mul.wide.s32 	%rd87, %r96, 4;
	add.s64 	%rd88, %rd1, %rd87;
	ld.global.f32 	%f39, [%rd88];
	st.local.f32 	[%rd12+152], %f39;
	setp.lt.s32 	%p43, %r1, 40;
	selp.b32 	%r97, 40, 39, %p43;
	add.s32 	%r98, %r97, %r49;
	mul.wide.s32 	%rd89, %r98, 4;
	add.s64 	%rd90, %rd1, %rd89;
	ld.global.f32 	%f40, [%rd90];
	st.local.f32 	[%rd12+156], %f40;
	add.s32 	%r99, %r36, %r49;
	mul.wide.s32 	%rd91, %r99, 4;
	add.s64 	%rd92, %rd1, %rd91;
	ld.global.f32 	%f41, [%rd92];
	st.local.f32 	[%rd12+160], %f41;
	setp.lt.s32 	%p44, %r1, 42;
	selp.b32 	%r100, 42, 41, %p44;
	add.s32 	%r101, %r100, %r49;
	mul.wide.s32 	%rd93, %r101, 4;
	add.s64 	%rd94, %rd1, %rd93;
	ld.global.f32 	%f42, [%rd94];
	st.local.f32 	[%rd12+164], %f42;
	setp.lt.s32 	%p45, %r1, 43;
	selp.b32 	%r102, 43, 42, %p45;
	add.s32 	%r103, %r102, %r49;
	mul.wide.s32 	%rd95, %r103, 4;
	add.s64 	%rd96, %rd1, %rd95;
	ld.global.f32 	%f43, [%rd96];
	st.local.f32 	[%rd12+168], %f43;
	setp.lt.s32 	%p46, %r1, 44;
	selp.b32 	%r104, 44, 43, %p46;
	add.s32 	%r105, %r104, %r49;
	mul.wide.s32 	%rd97, %r105, 4;
	add.s64 	%rd98, %rd1, %rd97;
	ld.global.f32 	%f44, [%rd98];
	st.local.f32 	[%rd12+172], %f44;
	add.s32 	%r106, %r37, %r49;
	mul.wide.s32 	%rd99, %r106, 4;
	add.s64 	%rd100, %rd1, %rd99;
	ld.global.f32 	%f45, [%rd100];
	st.local.f32 	[%rd12+176], %f45;
	setp.lt.s32 	%p47, %r1, 46;
	selp.b32 	%r107, 46, 45, %p47;
	add.s32 	%r108, %r107, %r49;
	mul.wide.s32 	%rd101, %r108, 4;
	add.s64 	%rd102, %rd1, %rd101;
	ld.global.f32 	%f46, [%rd102];
	st.local.f32 	[%rd12+180], %f46;
	setp.lt.s32 	%p48, %r1, 47;
	selp.b32 	%r109, 47, 46, %p48;
	add.s32 	%r110, %r109, %r49;
	mul.wide.s32 	%rd103, %r110, 4;
	add.s64 	%rd104, %rd1, %rd103;
	ld.global.f32 	%f47, [%rd104];
	st.local.f32 	[%rd12+184], %f47;
	setp.lt.s32 	%p49, %r1, 48;
	selp.b32 	%r111, 48, 47, %p49;
	add.s32 	%r112, %r111, %r49;
	mul.wide.s32 	%rd105, %r112, 4;
	add.s64 	%rd106, %rd1, %rd105;
	ld.global.f32 	%f48, [%rd106];
	st.local.f32 	[%rd12+188], %f48;
	setp.lt.s32 	%p50, %r1, 49;
	selp.b32 	%r113, 49, 48, %p50;
	add.s32 	%r114, %r113, %r49;
	mul.wide.s32 	%rd107, %r114, 4;
	add.s64 	%rd108, %rd1, %rd107;
	ld.global.f32 	%f49, [%rd108];
	st.local.f32 	[%rd12+192], %f49;
	add.s32 	%r133, %r133, 1;
	setp.ne.s32 	%p51, %r133, 49;
	@%p51 bra 	$L__BB1_1;
	ld.param.u64 	%rd117, [_Z19InverseCofactor_GPUPfPiS_S__param_3];
	ld.param.u64 	%rd116, [_Z19InverseCofactor_GPUPfPiS_S__param_2];
	add.u64 	%rd109, %SP, 9604;
	add.u64 	%rd110, %SPL, 9604;
	cvta.to.global.u64 	%rd111, %rd116;
	cvta.to.global.u64 	%rd112, %rd117;
	add.s32 	%r115, %r2, %r1;
	and.b32  	%r116, %r115, 1;
	setp.eq.b32 	%p52, %r116, 1;
	selp.b32 	%r117, -1, 1, %p52;
	add.s32 	%r118, %r3, -1;
	add.u64 	%rd113, %SP, 0;
	{ // callseq 4, 0
	.param .b64 param0;
	st.param.b64 	[param0], %rd113;
	.param .b32 param1;
	st.param.b32 	[param1], %r118;
	.param .b64 param2;
	st.param.b64 	[param2], %rd109;
	call.uni 
	_Z10detMat_GPUPfiS_, 
	(
	param0, 
	param1, 
	param2
	);
	} // callseq 4
	cvt.rn.f32.s32 	%f50, %r117;
	ld.local.f32 	%f51, [%rd110];
	mul.f32 	%f52, %f51, %f50;
	ld.global.u32 	%r119, [%rd2];
	mad.lo.s32 	%r120, %r119, %r2, %r1;
	shl.b32 	%r121, %r120, 2;
	mov.u32 	%r122, _ZZ19InverseCofactor_GPUPfPiS_S_E7cof_Mat;
	add.s32 	%r123, %r122, %r121;
	st.shared.f32 	[%r123], %f52;
	bar.sync 	0;
	ld.global.u32 	%r124, [%rd2];
	mad.lo.s32 	%r125, %r124, %r2, %r1;
	shl.b32 	%r126, %r125, 2;
	add.s32 	%r127, %r122, %r126;
	ld.shared.f32 	%f53, [%r127];
	mad.lo.s32 	%r128, %r124, %r1, %r2;
	shl.b32 	%r129, %r128, 2;
	mov.u32 	%r130, _ZZ19InverseCofactor_GPUPfPiS_S_E14transposed_Mat;
	add.s32 	%r131, %r130, %r129;
	st.shared.f32 	[%r131], %f53;
	add.s32 	%r132, %r130, %r126;
	ld.shared.f32 	%f54, [%r132];
	ld.global.f32 	%f55, [%rd111];
	div.rn.f32 	%f56, %f54, %f55;
	mul.wide.s32 	%rd114, %r125, 4;
	add.s64 	%rd115, %rd112, %rd114;
	st.global.f32 	[%rd115], %f56;
	ret;

}
	// .globl	_Z28InverseCofactor_DetGauss_GPUPfPiS_S_
.visible .entry _Z28InverseCofactor_DetGauss_GPUPfPiS_S_(
	.param .u64 .ptr .align 1 _Z28InverseCofactor_DetGauss_GPUPfPiS_S__param_0,
	.param .u64 .ptr .align 1 _Z28InverseCofactor_DetGauss_GPUPfPiS_S__param_1,
	.param .u64 .ptr .align 1 _Z28InverseCofactor_DetGauss_GPUPfPiS_S__param_2,
	.param .u64 .ptr .align 1 _Z28InverseCofactor_DetGauss_GPUPfPiS_S__param_3
)
{
	.local .align 4 .b8 	__local_depot2[9604];
	.reg .b64 	%SP;
	.reg .b64 	%SPL;
	.reg .pred 	%p<118>;
	.reg .b16 	%rs<28>;
	.reg .b32 	%r<186>;
	.reg .b32 	%f<351>;
	.reg .b64 	%rd<347>;

	mov.u64 	%SPL, __local_depot2;
	ld.param.u64 	%rd79, [_Z28InverseCofactor_DetGauss_GPUPfPiS_S__param_0];
	ld.param.u64 	%rd80, [_Z28InverseCofactor_DetGauss_GPUPfPiS_S__param_1];
	ld.param.u64 	%rd81, [_Z28InverseCofactor_DetGauss_GPUPfPiS_S__param_2];
	ld.param.u64 	%rd82, [_Z28InverseCofactor_DetGauss_GPUPfPiS_S__param_3];
	add.u64 	%rd1, %SPL, 0;
	mov.u32 	%r71, %tid.x;
	mov.u32 	%r72, %ntid.x;
	mov.u32 	%r73, %ctaid.x;
	mad.lo.s32 	%r1, %r72, %r73, %r71;
	mov.u32 	%r74, %tid.y;
	mov.u32 	%r75, %ntid.y;
	mov.u32 	%r76, %ctaid.y;
	mad.lo.s32 	%r2, %r75, %r76, %r74;
	setp.gt.u32 	%p3, %r2, 49;
	setp.gt.s32 	%p4, %r1, 49;
	or.pred  	%p5, %p3, %p4;
	@%p5 bra 	$L__BB2_64;
	cvta.to.global.u64 	%rd2, %rd79;
	cvta.to.global.u64 	%rd84, %rd80;
	ld.global.u32 	%r3, [%rd84];
	setp.lt.s32 	%p6, %r1, 2;
	selp.b32 	%r4, 2, 1, %p6;
	setp.lt.s32 	%p7, %r1, 3;
	selp.b32 	%r5, 3, 2, %p7;
	setp.lt.s32 	%p8, %r1, 4;
	selp.b32 	%r6, 4, 3, %p8;
	setp.lt.s32 	%p9, %r1, 5;
	selp.b32 	%r7, 5, 4, %p9;
	setp.lt.s32 	%p10, %r1, 7;
	selp.b32 	%r8, 7, 6, %p10;
	setp.lt.s32 	%p11, %r1, 8;
	selp.b32 	%r9, 8, 7, %p11;
	setp.lt.s32 	%p12, %r1, 10;
	selp.b32 	%r10, 10, 9, %p12;
	setp.lt.s32 	%p13, %r1, 11;
	selp.b32 	%r11, 11, 10, %p13;
	setp.lt.s32 	%p14, %r1, 12;
	selp.b32 	%r12, 12, 11, %p14;
	setp.lt.s32 	%p15, %r1, 13;
	selp.b32 	%r13, 13, 12, %p15;
	setp.lt.s32 	%p16, %r1, 14;
	selp.b32 	%r14, 14, 13, %p16;
	setp.lt.s32 	%p17, %r1, 15;
	selp.b32 	%r15, 15, 14, %p17;
	setp.lt.s32 	%p18, %r1, 16;
	selp.b32 	%r16, 16, 15, %p18;
	setp.lt.s32 	%p19, %r1, 17;
	selp.b32 	%r17, 17, 16, %p19;
	setp.lt.s32 	%p20, %r1, 18;
	selp.b32 	%r18, 18, 17, %p20;
	setp.lt.s32 	%p21, %r1, 19;
	selp.b32 	%r19, 19, 18, %p21;
	setp.lt.s32 	%p22, %r1, 20;
	selp.b32 	%r20, 20, 19, %p22;
	setp.lt.s32 	%p23, %r1, 21;
	selp.b32 	%r21, 21, 20, %p23;
	setp.lt.s32 	%p24, %r1, 22;
	selp.b32 	%r22, 22, 21, %p24;
	setp.lt.s32 	%p25, %r1, 23;
	selp.b32 	%r23, 23, 22, %p25;
	setp.lt.s32 	%p26, %r1, 24;
	selp.b32 	%r24, 24, 23, %p26;
	setp.lt.s32 	%p27, %r1, 26;
	selp.b32 	%r25, 26, 25, %p27;
	setp.lt.s32 	%p28, %r1, 27;
	selp.b32 	%r26, 27, 26, %p28;
	setp.lt.s32 	%p29, %r1, 28;
	selp.b32 	%r27, 28, 27, %p29;
	setp.lt.s32 	%p30, %r1, 29;
	selp.b32 	%r28, 29, 28, %p30;
	setp.lt.s32 	%p31, %r1, 30;
	selp.b32 	%r29, 30, 29, %p31;
	setp.lt.s32 	%p32, %r1, 31;
	selp.b32 	%r30, 31, 30, %p32;
	setp.lt.s32 	%p33, %r1, 32;
	selp.b32 	%r31, 32, 31, %p33;
	setp.lt.s32 	%p34, %r1, 33;
	selp.b32 	%r32, 33, 32, %p34;
	setp.lt.s32 	%p35, %r1, 34;
	selp.b32 	%r33, 34, 33, %p35;
	setp.lt.s32 	%p36, %r1, 35;
	selp.b32 	%r34, 35, 34, %p36;
	setp.lt.s32 	%p37, %r1, 36;
	selp.b32 	%r35, 36, 35, %p37;
	setp.lt.s32 	%p38, %r1, 37;
	selp.b32 	%r36, 37, 36, %p38;
	setp.lt.s32 	%p39, %r1, 38;
	selp.b32 	%r37, 38, 37, %p39;
	setp.lt.s32 	%p40, %r1, 39;
	selp.b32 	%r38, 39, 38, %p40;
	setp.lt.s32 	%p41, %r1, 40;
	selp.b32 	%r39, 40, 39, %p41;
	setp.lt.s32 	%p42, %r1, 41;
	selp.b32 	%r40, 41, 40, %p42;
	setp.lt.s32 	%p43, %r1, 42;
	selp.b32 	%r41, 42, 41, %p43;
	setp.lt.s32 	%p44, %r1, 43;
	selp.b32 	%r42, 43, 42, %p44;
	setp.lt.s32 	%p45, %r1, 44;
	selp.b32 	%r43, 44, 43, %p45;
	setp.lt.s32 	%p46, %r1, 45;
	selp.b32 	%r44, 45, 44, %p46;
	setp.lt.s32 	%p47, %r1, 46;
	selp.b32 	%r45, 46, 45, %p47;
	setp.lt.s32 	%p48, %r1, 47;
	selp.b32 	%r46, 47, 46, %p48;
	setp.lt.s32 	%p49, %r1, 48;
	selp.b32 	%r47, 48, 47, %p49;
	setp.lt.s32 	%p50, %r1, 49;
	selp.b32 	%r48, 49, 48, %p50;
	mov.b32 	%r174, 0;
$L__BB2_2:
	setp.ge.u32 	%p51, %r174, %r2;
	selp.u32 	%r78, 1, 0, %p51;
	add.s32 	%r79, %r174, %r78;
	mul.lo.s32 	%r80, %r3, %r79;
	mul.lo.s32 	%r81, %r174, 49;
	setp.lt.s32 	%p52, %r1, 1;
	selp.u32 	%r82, 1, 0, %p52;
	add.s32 	%r83, %r80, %r82;
	mul.wide.s32 	%rd85, %r83, 4;
	add.s64 	%rd86, %rd2, %rd85;
	ld.global.f32 	%f23, [%rd86];
	mul.wide.u32 	%rd87, %r81, 4;
	add.s64 	%rd88, %rd1, %rd87;
	st.local.f32 	[%rd88], %f23;
	add.s32 	%r84, %r4, %r80;
	mul.wide.s32 	%rd89, %r84, 4;
	add.s64 	%rd90, %rd2, %rd89;
	ld.global.f32 	%f24, [%rd90];
	st.local.f32 	[%rd88+4], %f24;
	add.s32 	%r85, %r5, %r80;
	mul.wide.s32 	%rd91, %r85, 4;
	add.s64 	%rd92, %rd2, %rd91;
	ld.global.f32 	%f25, [%rd92];
	st.local.f32 	[%rd88+8], %f25;
	add.s32 	%r86, %r6, %r80;
	mul.wide.s32 	%rd93, %r86, 4;
	add.s64 	%rd94, %rd2, %rd93;
	ld.global.f32 	%f26, [%rd94];
	st.local.f32 	[%rd88+12], %f26;
	add.s32 	%r87, %r7, %r80;
	mul.wide.s32 	%rd95, %r87, 4;
	add.s64 	%rd96, %rd2, %rd95;
	ld.global.f32 	%f27, [%rd96];
	st.local.f32 	[%rd88+16], %f27;
	setp.lt.s32 	%p53, %r1, 6;
	selp.b32 	%r88, 6, 5, %p53;
	add.s32 	%r89, %r88, %r80;
	mul.wide.s32 	%rd97, %r89, 4;
	add.s64 	%rd98, %rd2, %rd97;
	ld.global.f32 	%f28, [%rd98];
	st.local.f32 	[%rd88+20], %f28;
	add.s32 	%r90, %r8, %r80;
	mul.wide.s32 	%rd99, %r90, 4;
	add.s64 	%rd100, %rd2, %rd99;
	ld.global.f32 	%f29, [%rd100];
	st.local.f32 	[%rd88+24], %f29;
	add.s32 	%r91, %r9, %r80;
	mul.wide.s32 	%rd101, %r91, 4;
	add.s64 	%rd102, %rd2, %rd101;
	ld.global.f32 	%f30, [%rd102];
	st.local.f32 	[%rd88+28], %f30;
	setp.lt.s32 	%p54, %r1, 9;
	selp.b32 	%r92, 9, 8, %p54;
	add.s32 	%r93, %r92, %r80;
	mul.wide.s32 	%rd103, %r93, 4;
	add.s64 	%rd104, %rd2, %rd103;
	ld.global.f32 	%f31, [%rd104];
	st.local.f32 	[%rd88+32], %f31;
	add.s32 	%r94, %r10, %r80;
	mul.wide.s32 	%rd105, %r94, 4;
	add.s64 	%rd106, %rd2, %rd105;
	ld.global.f32 	%f32, [%rd106];
	st.local.f32 	[%rd88+36], %f32;
	add.s32 	%r95, %r11, %r80;
	mul.wide.s32 	%rd107, %r95, 4;
	add.s64 	%rd108, %rd2, %rd107;
	ld.global.f32 	%f33, [%rd108];
	st.local.f32 	[%rd88+40], %f33;
	add.s32 	%r96, %r12, %r80;
	mul.wide.s32 	%rd109, %r96, 4;
	add.s64 	%rd110, %rd2, %rd109;
	ld.global.f32 	%f34, [%rd110];
	st.local.f32 	[%rd88+44], %f34;
	add.s32 	%r97, %r13, %r80;
	mul.wide.s32 	%rd111, %r97, 4;
	add.s64 	%rd112, %rd2, %rd111;
	ld.global.f32 	%f35, [%rd112];
	st.local.f32 	[%rd88+48], %f35;
	add.s32 	%r98, %r14, %r80;
	mul.wide.s32 	%rd113, %r98, 4;
	add.s64 	%rd114, %rd2, %rd113;
	ld.global.f32 	%f36, [%rd114];
	st.local.f32 	[%rd88+52], %f36;
	add.s32 	%r99, %r15, %r80;
	mul.wide.s32 	%rd115, %r99, 4;
	add.s64 	%rd116, %rd2, %rd115;
	ld.global.f32 	%f37, [%rd116];
	st.local.f32 	[%rd88+56], %f37;
	add.s32 	%r100, %r16, %r80;
	mul.wide.s32 	%rd117, %r100, 4;
	add.s64 	%rd118, %rd2, %rd117;
	ld.global.f32 	%f38, [%rd118];
	st.local.f32 	[%rd88+60], %f38;
	add.s32 	%r101, %r17, %r80;
	mul.wide.s32 	%rd119, %r101, 4;
	add.s64 	%rd120, %rd2, %rd119;
	ld.global.f32 	%f39, [%rd120];
	st.local.f32 	[%rd88+64], %f39;
	add.s32 	%r102, %r18, %r80;
	mul.wide.s32 	%rd121, %r102, 4;
	add.s64 	%rd122, %rd2, %rd121;
	ld.global.f32 	%f40, [%rd122];
	st.local.f32 	[%rd88+68], %f40;
	add.s32 	%r103, %r19, %r80;
	mul.wide.s32 	%rd123, %r103, 4;
	add.s64 	%rd124, %rd2, %rd123;
	ld.global.f32 	%f41, [%rd124];
	st.local.f32 	[%rd88+72], %f41;
	add.s32 	%r104, %r20, %r80;
	mul.wide.s32 	%rd125, %r104, 4;
	add.s64 	%rd126, %rd2, %rd125;
	ld.global.f32 	%f42, [%rd126];
	st.local.f32 	[%rd88+76], %f42;
	add.s32 	%r105, %r21, %r80;
	mul.wide.s32 	%rd127, %r105, 4;
	add.s64 	%rd128, %rd2, %rd127;
	ld.global.f32 	%f43, [%rd128];
	st.local.f32 	[%rd88+80], %f43;
	add.s32 	%r106, %r22, %r80;
	mul.wide.s32 	%rd129, %r106, 4;
	add.s64 	%rd130, %rd2, %rd129;
	ld.global.f32 	%f44, [%rd130];
	st.local.f32 	[%rd88+84], %f44;
	add.s32 	%r107, %r23, %r80;
	mul.wide.s32 	%rd131, %r107, 4;
	add.s64 	%rd132, %rd2, %rd131;
	ld.global.f32 	%f45, [%rd132];
	st.local.f32 	[%rd88+88], %f45;
	add.s32 	%r108, %r24, %r80;
	mul.wide.s32 	%rd133, %r108, 4;
	add.s64 	%rd134, %rd2, %rd133;
	ld.global.f32 	%f46, [%rd134];
	st.local.f32 	[%rd88+92], %f46;
	setp.lt.s32 	%p55, %r1, 25;
	selp.b32 	%r109, 25, 24, %p55;
	add.s32 	%r110, %r109, %r80;
	mul.wide.s32 	%rd135, %r110, 4;
	add.s64 	%rd136, %rd2, %rd135;
	ld.global.f32 	%f47, [%rd136];
	st.local.f32 	[%rd88+96], %f47;
	add.s32 	%r111, %r25, %r80;
	mul.wide.s32 	%rd137, %r111, 4;
	add.s64 	%rd138, %rd2, %rd137;
	ld.global.f32 	%f48, [%rd138];
	st.local.f32 	[%rd88+100], %f48;
	add.s32 	%r112, %r26, %r80;
	mul.wide.s32 	%rd139, %r112, 4;
	add.s64 	%rd140, %rd2, %rd139;
	ld.global.f32 	%f49, [%rd140];
	st.local.f32 	[%rd88+104], %f49;
	add.s32 	%r113, %r27, %r80;
	mul.wide.s32 	%rd141, %r113, 4;
	add.s64 	%rd142, %rd2, %rd141;
	ld.global.f32 	%f50, [%rd142];
	st.local.f32 	[%rd88+108], %f50;
	add.s32 	%r114, %r28, %r80;
	mul.wide.s32 	%rd143, %r114, 4;
	add.s64 	%rd144, %rd2, %rd143;
	ld.global.f32 	%f51, [%rd144];
	st.local.f32 	[%rd88+112], %f51;
	add.s32 	%r115, %r29, %r80;
	mul.wide.s32 	%rd145, %r115, 4;
	add.s64 	%rd146, %rd2, %rd145;
	ld.global.f32 	%f52, [%rd146];
	st.local.f32 	[%rd88+116], %f52;
	add.s32 	%r116, %r30, %r80;
	mul.wide.s32 	%rd147, %r116, 4;
	add.s64 	%rd148, %rd2, %rd147;
	ld.global.f32 	%f53, [%rd148];
	st.local.f32 	[%rd88+120], %f53;
	add.s32 	%r117, %r31, %r80;
	mul.wide.s32 	%rd149, %r117, 4;
	add.s64 	%rd150, %rd2, %rd149;
	ld.global.f32 	%f54, [%rd150];
	st.local.f32 	[%rd88+124], %f54;
	add.s32 	%r118, %r32, %r80;
	mul.wide.s32 	%rd151, %r118, 4;
	add.s64 	%rd152, %rd2, %rd151;
	ld.global.f32 	%f55, [%rd152];
	st.local.f32 	[%rd88+128], %f55;
	add.s32 	%r119, %r33, %r80;
	mul.wide.s32 	%rd153, %r119, 4;
	add.s64 	%rd154, %rd2, %rd153;
	ld.global.f32 	%f56, [%rd154];
	st.local.f32 	[%rd88+132], %f56;
	add.s32 	%r120, %r34, %r80;
	mul.wide.s32 	%rd155, %r120, 4;
	add.s64 	%rd156, %rd2, %rd155;
	ld.global.f32 	%f57, [%rd156];
	st.local.f32 	[%rd88+136], %f57;
	add.s32 	%r121, %r35, %r80;
	mul.wide.s32 	%rd157, %r121, 4;
	add.s64 	%rd158, %rd2, %rd157;
	ld.global.f32 	%f58, [%rd158];
	st.local.f32 	[%rd88+140], %f58;
	add.s32 	%r122, %r36, %r80;
	mul.wide.s32 	%rd159, %r122, 4;
	add.s64 	%rd160, %rd2, %rd159;
	ld.global.f32 	%f59, [%rd160];
	st.local.f32 	[%rd88+144], %f59;
	add.s32 	%r123, %r37, %r80;
	mul.wide.s32 	%rd161, %r123, 4;
	add.s64 	%rd162, %rd2, %rd161;
	ld.global.f32 	%f60, [%rd162];
	st.local.f32 	[%rd88+148], %f60;
	add.s32 	%r124, %r38, %r80;
	mul.wide.s32 	%rd163, %r124, 4;
	add.s64 	%rd164, %rd2, %rd163;
	ld.global.f32 	%f61, [%rd164];
	st.local.f32 	[%rd88+152], %f61;
	add.s32 	%r125, %r39, %r80;
	mul.wide.s32 	%rd165, %r125, 4;
	add.s64 	%rd166, %rd2, %rd165;
	ld.global.f32 	%f62, [%rd166];
	st.local.f32 	[%rd88+156], %f62;
	add.s32 	%r126, %r40, %r80;
	mul.wide.s32 	%rd167, %r126, 4;
	add.s64 	%rd168, %rd2, %rd167;
	ld.global.f32 	%f63, [%rd168];
	st.local.f32 	[%rd88+160], %f63;
	add.s32 	%r127, %r41, %r80;
	mul.wide.s32 	%rd169, %r127, 4;
	add.s64 	%rd170, %rd2, %rd169;
	ld.global.f32 	%f64, [%rd170];
	st.local.f32 	[%rd88+164], %f64;
	add.s32 	%r128, %r42, %r80;
	mul.wide.s32 	%rd171, %r128, 4;
	add.s64 	%rd172, %rd2, %rd171;
	ld.global.f32 	%f65, [%rd172];
	st.local.f32 	[%rd88+168], %f65;
	add.s32 	%r129, %r43, %r80;
	mul.wide.s32 	%rd173, %r129, 4;
	add.s64 	%rd174, %rd2, %rd173;
	ld.global.f32 	%f66, [%rd174];
	st.local.f32 	[%rd88+172], %f66;
	add.s32 	%r130, %r44, %r80;
	mul.wide.s32 	%rd175, %r130, 4;
	add.s64 	%rd176, %rd2, %rd175;
	ld.global.f32 	%f67, [%rd176];
	st.local.f32 	[%rd88+176], %f67;
	add.s32 	%r131, %r45, %r80;
	mul.wide.s32 	%rd177, %r131, 4;
	add.s64 	%rd178, %rd2, %rd177;
	ld.global.f32 	%f68, [%rd178];
	st.local.f32 	[%rd88+180], %f68;
	add.s32 	%r132, %r46, %r80;
	mul.wide.s32 	%rd179, %r132, 4;
	add.s64 	%rd180, %rd2, %rd179;
	ld.global.f32 	%f69, [%rd180];
	st.local.f32 	[%rd88+184], %f69;
	add.s32 	%r133, %r47, %r80;
	mul.wide.s32 	%rd181, %r133, 4;
	add.s64 	%rd182, %rd2, %rd181;
	ld.global.f32 	%f70, [%rd182];
	st.local.f32 	[%rd88+188], %f70;
	add.s32 	%r134, %r48, %r80;
	mul.wide.s32 	%rd183, %r134, 4;
	add.s64 	%rd184, %rd2, %rd183;
	ld.global.f32 	%f71, [%rd184];
	st.local.f32 	[%rd88+192], %f71;
	add.s32 	%r174, %r174, 1;
	setp.ne.s32 	%p56, %r174, 49;
	@%p56 bra 	$L__BB2_2;
	add.s32 	%r51, %r3, -1;
	setp.eq.s32 	%p58, %r3, 2;
	mov.pred 	%p117, -1;
	@%p58 bra 	$L__BB2_50;
	cvt.s64.s32 	%rd3, %r51;
	cvt.u16.u32 	%rs1, %r3;
	mul.wide.s32 	%rd4, %r51, 4;
	mov.b32 	%r185, 0;
	mov.b64 	%rd323, 0;
	mov.b16 	%rs25, 0;
	mov.u16 	%rs26, %rs25;
	mov.u16 	%rs27, %rs25;
$L__BB2_5:
	sub.s16 	%rs13, %rs1, %rs27;
	add.s16 	%rs14, %rs13, 6;
	cvt.u64.u16 	%rd186, %rs14;
	and.b64  	%rd10, %rd186, 7;
	add.s64 	%rd11, %rd10, -1;
	not.b64 	%rd12, %rd323;
	add.s64 	%rd13, %rd12, %rd3;
	sub.s64 	%rd15, %rd3, %rd323;
	add.s64 	%rd14, %rd15, -2;
	mul.lo.s64 	%rd16, %rd323, %rd3;
	add.s64 	%rd187, %rd16, %rd323;
	shl.b64 	%rd188, %rd187, 2;
	add.s64 	%rd17, %rd1, %rd188;
	cvt.u32.u64 	%r184, %rd323;
	add.s64 	%rd18, %rd323, 1;
	setp.ge.u64 	%p59, %rd18, %rd3;
	@%p59 bra 	$L__BB2_17;
	ld.local.f32 	%f72, [%rd17];
	abs.f32 	%f339, %f72;
	setp.lt.u64 	%p60, %rd14, 7;
	mov.u64 	%rd327, %rd18;
	@%p60 bra 	$L__BB2_9;
	and.b64  	%rd325, %rd13, -8;
	add.s32 	%r176, %r184, 4;
	shl.b64 	%rd189, %rd323, 2;
	mad.lo.s64 	%rd190, %rd4, %rd18, %rd189;
	add.s64 	%rd324, %rd1, %rd190;
	mov.u64 	%rd327, %rd18;
$L__BB2_8:
	.pragma "nounroll";
	ld.local.f32 	%f73, [%rd324];
	abs.f32 	%f74, %f73;
	setp.gt.f32 	%p61, %f74, %f339;
	add.s32 	%r137, %r176, -3;
	selp.f32 	%f75, %f74, %f339, %p61;
	selp.b32 	%r138, %r137, %r184, %p61;
	add.s64 	%rd191, %rd324, %rd4;
	ld.local.f32 	%f76, [%rd191];
	abs.f32 	%f77, %f76;
	setp.gt.f32 	%p62, %f77, %f75;
	add.s32 	%r139, %r176, -2;
	selp.f32 	%f78, %f77, %f75, %p62;
	selp.b32 	%r140, %r139, %r138, %p62;
	add.s64 	%rd192, %rd191, %rd4;
	ld.local.f32 	%f79, [%rd192];
	abs.f32 	%f80, %f79;
	setp.gt.f32 	%p63, %f80, %f78;
	add.s32 	%r141, %r176, -1;
	selp.f32 	%f81, %f80, %f78, %p63;
	selp.b32 	%r142, %r141, %r140, %p63;
	add.s64 	%rd193, %rd192, %rd4;
	ld.local.f32 	%f82, [%rd193];
	abs.f32 	%f83, %f82;
	setp.gt.f32 	%p64, %f83, %f81;
	add.s32 	%r143, %r176, 4;
	selp.f32 	%f84, %f83, %f81, %p64;
	selp.b32 	%r144, %r176, %r142, %p64;
	add.s64 	%rd194, %rd193, %rd4;
	ld.local.f32 	%f85, [%rd194];
	abs.f32 	%f86, %f85;
	setp.gt.f32 	%p65, %f86, %f84;
	add.s32 	%r145, %r176, 1;
	selp.f32 	%f87, %f86, %f84, %p65;
	selp.b32 	%r146, %r145, %r144, %p65;
	add.s64 	%rd195, %rd194, %rd4;
	ld.local.f32 	%f88, [%rd195];
	abs.f32 	%f89, %f88;
	setp.gt.f32 	%p66, %f89, %f87;
	add.s32 	%r147, %r176, 2;
	selp.f32 	%f90, %f89, %f87, %p66;
	selp.b32 	%r148, %r147, %r146, %p66;
	add.s64 	%rd196, %rd195, %rd4;
	ld.local.f32 	%f91, [%rd196];
	abs.f32 	%f92, %f91;
	setp.gt.f32 	%p67, %f92, %f90;
	add.s32 	%r149, %r176, 3;
	selp.f32 	%f93, %f92, %f90, %p67;
	selp.b32 	%r150, %r149, %r148, %p67;
	add.s64 	%rd197, %rd196, %rd4;
	ld.local.f32 	%f94, [%rd197];
	abs.f32 	%f95, %f94;
	setp.gt.f32 	%p68, %f95, %f93;
	selp.f32 	%f339, %f95, %f93, %p68;
	selp.b32 	%r184, %r143, %r150, %p68;
	add.s64 	%rd327, %rd327, 8;
	add.s64 	%rd325, %rd325, -8;
	add.s32 	%r176, %r176, 8;
	shl.b64 	%rd198, %rd3, 5;
	add.s64 	%rd324, %rd324, %rd198;
	setp.ne.s64 	%p69, %rd325, 0;
	@%p69 bra 	$L__BB2_8;
$L__BB2_9:
	and.b64  	%rd199, %rd13, 7;
	setp.eq.s64 	%p70, %rd199, 0;
	@%p70 bra 	$L__BB2_17;
	setp.lt.u64 	%p71, %rd11, 3;
	@%p71 bra 	$L__BB2_12;
	mad.lo.s64 	%rd200, %rd327, %rd3, %rd323;
	shl.b64 	%rd201, %rd200, 2;
	add.s64 	%rd202, %rd1, %rd201;
	ld.local.f32 	%f96, [%rd202];
	abs.f32 	%f97, %f96;
	setp.gt.f32 	%p72, %f97, %f339;
	cvt.u32.u64 	%r152, %rd327;
	selp.f32 	%f98, %f97, %f339, %p72;
	selp.b32 	%r153, %r152, %r184, %p72;
	add.s64 	%rd203, %rd202, %rd4;
	ld.local.f32 	%f99, [%rd203];
	abs.f32 	%f100, %f99;
	setp.gt.f32 	%p73, %f100, %f98;
	add.s32 	%r154, %r152, 1;
	selp.f32 	%f101, %f100, %f98, %p73;
	selp.b32 	%r155, %r154, %r153, %p73;
	add.s64 	%rd204, %rd203, %rd4;
	ld.local.f32 	%f102, [%rd204];
	abs.f32 	%f103, %f102;
	setp.gt.f32 	%p74, %f103, %f101;
	add.s32 	%r156, %r152, 2;
	selp.f32 	%f104, %f103, %f101, %p74;
	selp.b32 	%r157, %r156, %r155, %p74;
	add.s64 	%rd205, %rd204, %rd4;
	ld.local.f32 	%f105, [%rd205];
	abs.f32 	%f106, %f105;
	setp.gt.f32 	%p75, %f106, %f104;
	add.s32 	%r158, %r152, 3;
	selp.f32 	%f339, %f106, %f104, %p75;
	selp.b32 	%r184, %r158, %r157, %p75;
	add.s64 	%rd327, %rd327, 4;
$L__BB2_12:
	and.b64  	%rd206, %rd10, 3;
	setp.eq.s64 	%p76, %rd206, 0;
	@%p76 bra 	$L__BB2_17;
	cvt.u16.u32 	%rs15, %r3;
	xor.b16  	%rs16, %rs15, 2;
	sub.s16 	%rs6, %rs16, %rs26;
	and.b16  	%rs17, %rs6, 3;
	setp.eq.s16 	%p77, %rs17, 1;
	@%p77 bra 	$L__BB2_15;
	mad.lo.s64 	%rd207, %rd327, %rd3, %rd323;
	shl.b64 	%rd208, %rd207, 2;
	add.s64 	%rd209, %rd1, %rd208;
	ld.local.f32 	%f107, [%rd209];
	abs.f32 	%f108, %f107;
	setp.gt.f32 	%p78, %f108, %f339;
	cvt.u32.u64 	%r160, %rd327;
	selp.f32 	%f109, %f108, %f339, %p78;
	selp.b32 	%r161, %r160, %r184, %p78;
	add.s64 	%rd210, %rd209, %rd4;
	ld.local.f32 	%f110, [%rd210];
	abs.f32 	%f111, %f110;
	setp.gt.f32 	%p79, %f111, %f109;
	add.s32 	%r162, %r160, 1;
	selp.f32 	%f339, %f111, %f109, %p79;
	selp.b32 	%r184, %r162, %r161, %p79;
	add.s64 	%rd327, %rd327, 2;
$L__BB2_15:
	and.b16  	%rs18, %rs6, 1;
	setp.eq.b16 	%p80, %rs18, 1;
	not.pred 	%p81, %p80;
	@%p81 bra 	$L__BB2_17;
	mad.lo.s64 	%rd211, %rd327, %rd3, %rd323;
	shl.b64 	%rd212, %rd211, 2;
	add.s64 	%rd213, %rd1, %rd212;
	ld.local.f32 	%f112, [%rd213];
	abs.f32 	%f113, %f112;
	setp.gt.f32 	%p82, %f113, %f339;
	cvt.u32.u64 	%r163, %rd327;
	selp.b32 	%r184, %r163, %r184, %p82;
$L__BB2_17:
	cvt.s64.s32 	%rd214, %r184;
	setp.eq.s64 	%p83, %rd323, %rd214;
	@%p83 bra 	$L__BB2_32;
	add.s32 	%r185, %r185, 1;
	setp.ge.u64 	%p84, %rd323, %rd3;
	@%p84 bra 	$L__BB2_32;
	mul.lo.s32 	%r164, %r184, %r51;
	cvt.s64.s32 	%rd32, %r164;
	sub.s64 	%rd215, %rd323, %rd3;
	setp.gt.u64 	%p85, %rd215, -16;
	mov.u64 	%rd332, %rd323;
	@%p85 bra 	$L__BB2_22;
	mov.b64 	%rd331, 0;
	mov.u64 	%rd332, %rd323;
$L__BB2_21:
	.pragma "nounroll";
	add.s64 	%rd217, %rd332, %rd16;
	shl.b64 	%rd218, %rd217, 2;
	add.s64 	%rd219, %rd1, %rd218;
	ld.local.f32 	%f114, [%rd219];
	add.s64 	%rd220, %rd332, %rd32;
	shl.b64 	%rd221, %rd220, 2;
	add.s64 	%rd222, %rd1, %rd221;
	ld.local.f32 	%f115, [%rd222];
	st.local.f32 	[%rd219], %f115;
	st.local.f32 	[%rd222], %f114;
	ld.local.f32 	%f116, [%rd219+4];
	ld.local.f32 	%f117, [%rd222+4];
	st.local.f32 	[%rd219+4], %f117;
	st.local.f32 	[%rd222+4], %f116;
	ld.local.f32 	%f118, [%rd219+8];
	ld.local.f32 	%f119, [%rd222+8];
	st.local.f32 	[%rd219+8], %f119;
	st.local.f32 	[%rd222+8], %f118;
	ld.local.f32 	%f120, [%rd219+12];
	ld.local.f32 	%f121, [%rd222+12];
	st.local.f32 	[%rd219+12], %f121;
	st.local.f32 	[%rd222+12], %f120;
	ld.local.f32 	%f122, [%rd219+16];
	ld.local.f32 	%f123, [%rd222+16];
	st.local.f32 	[%rd219+16], %f123;
	st.local.f32 	[%rd222+16], %f122;
	ld.local.f32 	%f124, [%rd219+20];
	ld.local.f32 	%f125, [%rd222+20];
	st.local.f32 	[%rd219+20], %f125;
	st.local.f32 	[%rd222+20], %f124;
	ld.local.f32 	%f126, [%rd219+24];
	ld.local.f32 	%f127, [%rd222+24];
	st.local.f32 	[%rd219+24], %f127;
	st.local.f32 	[%rd222+24], %f126;
	ld.local.f32 	%f128, [%rd219+28];
	ld.local.f32 	%f129, [%rd222+28];
	st.local.f32 	[%rd219+28], %f129;
	st.local.f32 	[%rd222+28], %f128;
	ld.local.f32 	%f130, [%rd219+32];
	ld.local.f32 	%f131, [%rd222+32];
	st.local.f32 	[%rd219+32], %f131;
	st.local.f32 	[%rd222+32], %f130;
	ld.local.f32 	%f132, [%rd219+36];
	ld.local.f32 	%f133, [%rd222+36];
	st.local.f32 	[%rd219+36], %f133;
	st.local.f32 	[%rd222+36], %f132;
	ld.local.f32 	%f134, [%rd219+40];
	ld.local.f32 	%f135, [%rd222+40];
	st.local.f32 	[%rd219+40], %f135;
	st.local.f32 	[%rd222+40], %f134;
	ld.local.f32 	%f136, [%rd219+44];
	ld.local.f32 	%f137, [%rd222+44];
	st.local.f32 	[%rd219+44], %f137;
	st.local.f32 	[%rd222+44], %f136;
	ld.local.f32 	%f138, [%rd219+48];
	ld.local.f32 	%f139, [%rd222+48];
	st.local.f32 	[%rd219+48], %f139;
	st.local.f32 	[%rd222+48], %f138;
	ld.local.f32 	%f140, [%rd219+52];
	ld.local.f32 	%f141, [%rd222+52];
	st.local.f32 	[%rd219+52], %f141;
	st.local.f32 	[%rd222+52], %f140;
	ld.local.f32 	%f142, [%rd219+56];
	ld.local.f32 	%f143, [%rd222+56];
	st.local.f32 	[%rd219+56], %f143;
	st.local.f32 	[%rd222+56], %f142;
	ld.local.f32 	%f144, [%rd219+60];
	ld.local.f32 	%f145, [%rd222+60];
	st.local.f32 	[%rd219+60], %f145;
	st.local.f32 	[%rd222+60], %f144;
	add.s64 	%rd332, %rd332, 16;
	add.s64 	%rd331, %rd331, 16;
	and.b64  	%rd223, %rd15, -16;
	setp.ne.s64 	%p86, %rd331, %rd223;
	@%p86 bra 	$L__BB2_21;
$L__BB2_22:
	and.b64  	%rd224, %rd15, 15;
	setp.eq.s64 	%p87, %rd224, 0;
	@%p87 bra 	$L__BB2_32;
	not.b16 	%rs19, %rs25;
	add.s16 	%rs20, %rs19, %rs1;
	cvt.u64.u16 	%rd225, %rs20;
	and.b64  	%rd38, %rd225, 15;
	add.s64 	%rd226, %rd38, -1;
	setp.lt.u64 	%p88, %rd226, 7;
	@%p88 bra 	$L__BB2_25;
	add.s64 	%rd227, %rd332, %rd16;
	shl.b64 	%rd228, %rd227, 2;
	add.s64 	%rd229, %rd1, %rd228;
	ld.local.f32 	%f146, [%rd229];
	add.s64 	%rd230, %rd332, %rd32;
	shl.b64 	%rd231, %rd230, 2;
	add.s64 	%rd232, %rd1, %rd231;
	ld.local.f32 	%f147, [%rd232];
	st.local.f32 	[%rd229], %f147;
	st.local.f32 	[%rd232], %f146;
	ld.local.f32 	%f148, [%rd229+4];
	ld.local.f32 	%f149, [%rd232+4];
	st.local.f32 	[%rd229+4], %f149;
	st.local.f32 	[%rd232+4], %f148;
	ld.local.f32 	%f150, [%rd229+8];
	ld.local.f32 	%f151, [%rd232+8];
	st.local.f32 	[%rd229+8], %f151;
	st.local.f32 	[%rd232+8], %f150;
	ld.local.f32 	%f152, [%rd229+12];
	ld.local.f32 	%f153, [%rd232+12];
	st.local.f32 	[%rd229+12], %f153;
	st.local.f32 	[%rd232+12], %f152;
	ld.local.f32 	%f154, [%rd229+16];
	ld.local.f32 	%f155, [%rd232+16];
	st.local.f32 	[%rd229+16], %f155;
	st.local.f32 	[%rd232+16], %f154;
	ld.local.f32 	%f156, [%rd229+20];
	ld.local.f32 	%f157, [%rd232+20];
	st.local.f32 	[%rd229+20], %f157;
	st.local.f32 	[%rd232+20], %f156;
	ld.local.f32 	%f158, [%rd229+24];
	ld.local.f32 	%f159, [%rd232+24];
	st.local.f32 	[%rd229+24], %f159;
	st.local.f32 	[%rd232+24], %f158;
	ld.local.f32 	%f160, [%rd229+28];
	ld.local.f32 	%f161, [%rd232+28];
	st.local.f32 	[%rd229+28], %f161;
	st.local.f32 	[%rd232+28], %f160;
	add.s64 	%rd332, %rd332, 8;
$L__BB2_25:
	and.b64  	%rd233, %rd38, 7;
	setp.eq.s64 	%p89, %rd233, 0;
	@%p89 bra 	$L__BB2_32;
	not.b16 	%rs21, %rs27;
	add.s16 	%rs22, %rs21, %rs1;
	cvt.u64.u16 	%rd234, %rs22;
	and.b64  	%rd235, %rd234, 7;
	and.b64  	%rd41, %rd234, 3;
	add.s64 	%rd236, %rd235, -1;
	setp.lt.u64 	%p90, %rd236, 3;
	@%p90 bra 	$L__BB2_28;
	add.s64 	%rd237, %rd332, %rd16;
	shl.b64 	%rd238, %rd237, 2;
	add.s64 	%rd239, %rd1, %rd238;
	ld.local.f32 	%f162, [%rd239];
	add.s64 	%rd240, %rd332, %rd32;
	shl.b64 	%rd241, %rd240, 2;
	add.s64 	%rd242, %rd1, %rd241;
	ld.local.f32 	%f163, [%rd242];
	st.local.f32 	[%rd239], %f163;
	st.local.f32 	[%rd242], %f162;
	ld.local.f32 	%f164, [%rd239+4];
	ld.local.f32 	%f165, [%rd242+4];
	st.local.f32 	[%rd239+4], %f165;
	st.local.f32 	[%rd242+4], %f164;
	ld.local.f32 	%f166, [%rd239+8];
	ld.local.f32 	%f167, [%rd242+8];
	st.local.f32 	[%rd239+8], %f167;
	st.local.f32 	[%rd242+8], %f166;
	ld.local.f32 	%f168, [%rd239+12];
	ld.local.f32 	%f169, [%rd242+12];
	st.local.f32 	[%rd239+12], %f169;
	st.local.f32 	[%rd242+12], %f168;
	add.s64 	%rd332, %rd332, 4;
$L__BB2_28:
	setp.eq.s64 	%p91, %rd41, 0;
	@%p91 bra 	$L__BB2_32;
	add.s64 	%rd243, %rd332, %rd16;
	shl.b64 	%rd244, %rd243, 2;
	add.s64 	%rd44, %rd1, %rd244;
	ld.local.f32 	%f170, [%rd44];
	add.s64 	%rd245, %rd332, %rd32;
	shl.b64 	%rd246, %rd245, 2;
	add.s64 	%rd45, %rd1, %rd246;
	ld.local.f32 	%f171, [%rd45];
	st.local.f32 	[%rd44], %f171;
	st.local.f32 	[%rd45], %f170;
	setp.eq.s64 	%p92, %rd41, 1;
	@%p92 bra 	$L__BB2_32;
	ld.local.f32 	%f172, [%rd44+4];
	ld.local.f32 	%f173, [%rd45+4];
	st.local.f32 	[%rd44+4], %f173;
	st.local.f32 	[%rd45+4], %f172;
	setp.eq.s64 	%p93, %rd41, 2;
	@%p93 bra 	$L__BB2_32;
	ld.local.f32 	%f174, [%rd44+8];
	ld.local.f32 	%f175, [%rd45+8];
	st.local.f32 	[%rd44+8], %f175;
	st.local.f32 	[%rd45+8], %f174;
$L__BB2_32:
	setp.ge.u64 	%p94, %rd18, %rd3;
	@%p94 bra 	$L__BB2_48;
	sub.s16 	%rs23, %rs1, %rs25;
	add.s16 	%rs24, %rs23, 14;
	cvt.u64.u16 	%rd247, %rs24;
	and.b64  	%rd248, %rd247, 15;
	and.b64  	%rd46, %rd13, 15;
	and.b64  	%rd47, %rd13, -16;
	and.b64  	%rd48, %rd247, 7;
	and.b64  	%rd49, %rd10, 3;
	add.s64 	%rd50, %rd248, -1;
	mov.u64 	%rd335, %rd18;
$L__BB2_34:
	setp.lt.u64 	%p95, %rd14, 15;
	mul.lo.s64 	%rd52, %rd335, %rd3;
	add.s64 	%rd249, %rd52, %rd323;
	shl.b64 	%rd250, %rd249, 2;
	add.s64 	%rd251, %rd1, %rd250;
	ld.local.f32 	%f176, [%rd251];
	neg.f32 	%f177, %f176;
	ld.local.f32 	%f178, [%rd17];
	div.rn.f32 	%f9, %f177, %f178;
	mov.u64 	%rd337, %rd18;
	@%p95 bra 	$L__BB2_37;
	mov.u64 	%rd337, %rd18;
$L__BB2_36:
	.pragma "nounroll";
	add.s64 	%rd252, %rd337, %rd52;
	shl.b64 	%rd253, %rd252, 2;
	add.s64 	%rd254, %rd1, %rd253;
	ld.local.f32 	%f179, [%rd254];
	add.s64 	%rd255, %rd337, %rd16;
	shl.b64 	%rd256, %rd255, 2;
	add.s64 	%rd257, %rd1, %rd256;
	ld.local.f32 	%f180, [%rd257];
	fma.rn.f32 	%f181, %f9, %f180, %f179;
	st.local.f32 	[%rd254], %f181;
	ld.local.f32 	%f182, [%rd254+4];
	ld.local.f32 	%f183, [%rd257+4];
	fma.rn.f32 	%f184, %f9, %f183, %f182;
	st.local.f32 	[%rd254+4], %f184;
	ld.local.f32 	%f185, [%rd254+8];
	ld.local.f32 	%f186, [%rd257+8];
	fma.rn.f32 	%f187, %f9, %f186, %f185;
	st.local.f32 	[%rd254+8], %f187;
	ld.local.f32 	%f188, [%rd254+12];
	ld.local.f32 	%f189, [%rd257+12];
	fma.rn.f32 	%f190, %f9, %f189, %f188;
	st.local.f32 	[%rd254+12], %f190;
	ld.local.f32 	%f191, [%rd254+16];
	ld.local.f32 	%f192, [%rd257+16];
	fma.rn.f32 	%f193, %f9, %f192, %f191;
	st.local.f32 	[%rd254+16], %f193;
	ld.local.f32 	%f194, [%rd254+20];
	ld.local.f32 	%f195, [%rd257+20];
	fma.rn.f32 	%f196, %f9, %f195, %f194;
	st.local.f32 	[%rd254+20], %f196;
	ld.local.f32 	%f197, [%rd254+24];
	ld.local.f32 	%f198, [%rd257+24];
	fma.rn.f32 	%f199, %f9, %f198, %f197;
	st.local.f32 	[%rd254+24], %f199;
	ld.local.f32 	%f200, [%rd254+28];
	ld.local.f32 	%f201, [%rd257+28];
	fma.rn.f32 	%f202, %f9, %f201, %f200;
	st.local.f32 	[%rd254+28], %f202;
	ld.local.f32 	%f203, [%rd254+32];
	ld.local.f32 	%f204, [%rd257+32];
	fma.rn.f32 	%f205, %f9, %f204, %f203;
	st.local.f32 	[%rd254+32], %f205;
	ld.local.f32 	%f206, [%rd254+36];
	ld.local.f32 	%f207, [%rd257+36];
	fma.rn.f32 	%f208, %f9, %f207, %f206;
	st.local.f32 	[%rd254+36], %f208;
	ld.local.f32 	%f209, [%rd254+40];
	ld.local.f32 	%f210, [%rd257+40];
	fma.rn.f32 	%f211, %f9, %f210, %f209;
	st.local.f32 	[%rd254+40], %f211;
	ld.local.f32 	%f212, [%rd254+44];
	ld.local.f32 	%f213, [%rd257+44];
	fma.rn.f32 	%f214, %f9, %f213, %f212;
	st.local.f32 	[%rd254+44], %f214;
	ld.local.f32 	%f215, [%rd254+48];
	ld.local.f32 	%f216, [%rd257+48];
	fma.rn.f32 	%f217, %f9, %f216, %f215;
	st.local.f32 	[%rd254+48], %f217;
	ld.local.f32 	%f218, [%rd254+52];
	ld.local.f32 	%f219, [%rd257+52];
	fma.rn.f32 	%f220, %f9, %f219, %f218;
	st.local.f32 	[%rd254+52], %f220;
	ld.local.f32 	%f221, [%rd254+56];
	ld.local.f32 	%f222, [%rd257+56];
	fma.rn.f32 	%f223, %f9, %f222, %f221;
	st.local.f32 	[%rd254+56], %f223;
	ld.local.f32 	%f224, [%rd254+60];
	ld.local.f32 	%f225, [%rd257+60];
	fma.rn.f32 	%f226, %f9, %f225, %f224;
	st.local.f32 	[%rd254+60], %f226;
	add.s64 	%rd337, %rd337, 16;
	add.s64 	%rd258, %rd337, %rd12;
	setp.ne.s64 	%p96, %rd258, %rd47;
	@%p96 bra 	$L__BB2_36;
$L__BB2_37:
	setp.eq.s64 	%p97, %rd46, 0;
	@%p97 bra 	$L__BB2_47;
	setp.lt.u64 	%p98, %rd50, 7;
	@%p98 bra 	$L__BB2_40;
	add.s64 	%rd259, %rd337, %rd52;
	shl.b64 	%rd260, %rd259, 2;
	add.s64 	%rd261, %rd1, %rd260;
	ld.local.f32 	%f227, [%rd261];
	add.s64 	%rd262, %rd337, %rd16;
	shl.b64 	%rd263, %rd262, 2;
	add.s64 	%rd264, %rd1, %rd263;
	ld.local.f32 	%f228, [%rd264];
	fma.rn.f32 	%f229, %f9, %f228, %f227;
	st.local.f32 	[%rd261], %f229;
	ld.local.f32 	%f230, [%rd261+4];
	ld.local.f32 	%f231, [%rd264+4];
	fma.rn.f32 	%f232, %f9, %f231, %f230;
	st.local.f32 	[%rd261+4], %f232;
	ld.local.f32 	%f233, [%rd261+8];
	ld.local.f32 	%f234, [%rd264+8];
	fma.rn.f32 	%f235, %f9, %f234, %f233;
	st.local.f32 	[%rd261+8], %f235;
	ld.local.f32 	%f236, [%rd261+12];
	ld.local.f32 	%f237, [%rd264+12];
	fma.rn.f32 	%f238, %f9, %f237, %f236;
	st.local.f32 	[%rd261+12], %f238;
	ld.local.f32 	%f239, [%rd261+16];
	ld.local.f32 	%f240, [%rd264+16];
	fma.rn.f32 	%f241, %f9, %f240, %f239;
	st.local.f32 	[%rd261+16], %f241;
	ld.local.f32 	%f242, [%rd261+20];
	ld.local.f32 	%f243, [%rd264+20];
	fma.rn.f32 	%f244, %f9, %f243, %f242;
	st.local.f32 	[%rd261+20], %f244;
	ld.local.f32 	%f245, [%rd261+24];
	ld.local.f32 	%f246, [%rd264+24];
	fma.rn.f32 	%f247, %f9, %f246, %f245;
	st.local.f32 	[%rd261+24], %f247;
	ld.local.f32 	%f248, [%rd261+28];
	ld.local.f32 	%f249, [%rd264+28];
	fma.rn.f32 	%f250, %f9, %f249, %f248;
	st.local.f32 	[%rd261+28], %f250;
	add.s64 	%rd337, %rd337, 8;
$L__BB2_40:
	setp.eq.s64 	%p99, %rd48, 0;
	@%p99 bra 	$L__BB2_47;
	setp.lt.u64 	%p100, %rd11, 3;
	@%p100 bra 	$L__BB2_43;
	add.s64 	%rd265, %rd337, %rd52;
	shl.b64 	%rd266, %rd265, 2;
	add.s64 	%rd267, %rd1, %rd266;
	ld.local.f32 	%f251, [%rd267];
	add.s64 	%rd268, %rd337, %rd16;
	shl.b64 	%rd269, %rd268, 2;
	add.s64 	%rd270, %rd1, %rd269;
	ld.local.f32 	%f252, [%rd270];
	fma.rn.f32 	%f253, %f9, %f252, %f251;
	st.local.f32 	[%rd267], %f253;
	ld.local.f32 	%f254, [%rd267+4];
	ld.local.f32 	%f255, [%rd270+4];
	fma.rn.f32 	%f256, %f9, %f255, %f254;
	st.local.f32 	[%rd267+4], %f256;
	ld.local.f32 	%f257, [%rd267+8];
	ld.local.f32 	%f258, [%rd270+8];
	fma.rn.f32 	%f259, %f9, %f258, %f257;
	st.local.f32 	[%rd267+8], %f259;
	ld.local.f32 	%f260, [%rd267+12];
	ld.local.f32 	%f261, [%rd270+12];
	fma.rn.f32 	%f262, %f9, %f261, %f260;
	st.local.f32 	[%rd267+12], %f262;
	add.s64 	%rd337, %rd337, 4;
$L__BB2_43:
	setp.eq.s64 	%p101, %rd49, 0;
	@%p101 bra 	$L__BB2_47;
	setp.eq.s64 	%p102, %rd49, 1;
	add.s64 	%rd271, %rd337, %rd52;
	shl.b64 	%rd272, %rd271, 2;
	add.s64 	%rd60, %rd1, %rd272;
	ld.local.f32 	%f263, [%rd60];
	add.s64 	%rd273, %rd337, %rd16;
	shl.b64 	%rd274, %rd273, 2;
	add.s64 	%rd61, %rd1, %rd274;
	ld.local.f32 	%f264, [%rd61];
	fma.rn.f32 	%f265, %f9, %f264, %f263;
	st.local.f32 	[%rd60], %f265;
	@%p102 bra 	$L__BB2_47;
	setp.eq.s64 	%p103, %rd49, 2;
	ld.local.f32 	%f266, [%rd60+4];
	ld.local.f32 	%f267, [%rd61+4];
	fma.rn.f32 	%f268, %f9, %f267, %f266;
	st.local.f32 	[%rd60+4], %f268;
	@%p103 bra 	$L__BB2_47;
	ld.local.f32 	%f269, [%rd60+8];
	ld.local.f32 	%f270, [%rd61+8];
	fma.rn.f32 	%f271, %f9, %f270, %f269;
	st.local.f32 	[%rd60+8], %f271;
$L__BB2_47:
	add.s64 	%rd335, %rd335, 1;
	setp.lt.u64 	%p104, %rd335, %rd3;
	@%p104 bra 	$L__BB2_34;
$L__BB2_48:
	add.s32 	%r165, %r3, -2;
	cvt.s64.s32 	%rd275, %r165;
	setp.eq.s64 	%p105, %rd18, %rd275;
	add.s16 	%rs27, %rs27, 1;
	add.s16 	%rs26, %rs26, 1;
	add.s16 	%rs25, %rs25, 1;
	mov.u64 	%rd323, %rd18;
	@%p105 bra 	$L__BB2_49;
	bra.uni 	$L__BB2_5;
$L__BB2_49:
	and.b32  	%r166, %r185, 1;
	setp.eq.b32 	%p106, %r166, 1;
	not.pred 	%p117, %p106;
$L__BB2_50:
	cvt.s64.s32 	%rd5, %r51;
	setp.eq.s32 	%p107, %r51, 0;
	mov.f32 	%f350, 0f3F800000;
	@%p107 bra 	$L__BB2_63;
	setp.lt.u32 	%p108, %r51, 16;
	mov.f32 	%f350, 0f3F800000;
	mov.b64 	%rd342, 0;
	@%p108 bra 	$L__BB2_54;
	and.b64  	%rd342, %rd5, -16;
	shl.b64 	%rd277, %rd5, 6;
	add.s64 	%rd7, %rd277, 64;
	shl.b64 	%rd278, %rd5, 2;
	add.s64 	%rd8, %rd278, 4;
	mov.f32 	%f350, 0f3F800000;
	mov.u64 	%rd340, %rd1;
	mov.u64 	%rd341, %rd342;
$L__BB2_53:
	.pragma "nounroll";
	ld.local.f32 	%f276, [%rd340];
	mul.f32 	%f277, %f350, %f276;
	add.s64 	%rd279, %rd340, %rd8;
	ld.local.f32 	%f278, [%rd279];
	mul.f32 	%f279, %f277, %f278;
	add.s64 	%rd280, %rd279, %rd8;
	ld.local.f32 	%f280, [%rd280];
	mul.f32 	%f281, %f279, %f280;
	add.s64 	%rd281, %rd280, %rd8;
	ld.local.f32 	%f282, [%rd281];
	mul.f32 	%f283, %f281, %f282;
	add.s64 	%rd282, %rd281, %rd8;
	ld.local.f32 	%f284, [%rd282];
	mul.f32 	%f285, %f283, %f284;
	add.s64 	%rd283, %rd282, %rd8;
	ld.local.f32 	%f286, [%rd283];
	mul.f32 	%f287, %f285, %f286;
	add.s64 	%rd284, %rd283, %rd8;
	ld.local.f32 	%f288, [%rd284];
	mul.f32 	%f289, %f287, %f288;
	add.s64 	%rd285, %rd284, %rd8;
	ld.local.f32 	%f290, [%rd285];
	mul.f32 	%f291, %f289, %f290;
	add.s64 	%rd286, %rd285, %rd8;
	ld.local.f32 	%f292, [%rd286];
	mul.f32 	%f293, %f291, %f292;
	add.s64 	%rd287, %rd286, %rd8;
	ld.local.f32 	%f294, [%rd287];
	mul.f32 	%f295, %f293, %f294;
	add.s64 	%rd288, %rd287, %rd8;
	ld.local.f32 	%f296, [%rd288];
	mul.f32 	%f297, %f295, %f296;
	add.s64 	%rd289, %rd288, %rd8;
	ld.local.f32 	%f298, [%rd289];
	mul.f32 	%f299, %f297, %f298;
	add.s64 	%rd290, %rd289, %rd8;
	ld.local.f32 	%f300, [%rd290];
	mul.f32 	%f301, %f299, %f300;
	add.s64 	%rd291, %rd290, %rd8;
	ld.local.f32 	%f302, [%rd291];
	mul.f32 	%f303, %f301, %f302;
	add.s64 	%rd292, %rd291, %rd8;
	ld.local.f32 	%f304, [%rd292];
	mul.f32 	%f305, %f303, %f304;
	add.s64 	%rd293, %rd292, %rd8;
	ld.local.f32 	%f306, [%rd293];
	mul.f32 	%f350, %f305, %f306;
	add.s64 	%rd341, %rd341, -16;
	add.s64 	%rd340, %rd340, %rd7;
	setp.ne.s64 	%p109, %rd341, 0;
	@%p109 bra 	$L__BB2_53;
$L__BB2_54:
	and.b32  	%r167, %r51, 15;
	setp.eq.s32 	%p110, %r167, 0;
	@%p110 bra 	$L__BB2_63;
	and.b64  	%rd294, %rd5, 15;
	add.s64 	%rd295, %rd294, -1;
	setp.lt.u64 	%p111, %rd295, 7;
	@%p111 bra 	$L__BB2_57;
	mad.lo.s64 	%rd296, %rd342, %rd5, %rd342;
	shl.b64 	%rd297, %rd296, 2;
	add.s64 	%rd298, %rd1, %rd297;
	ld.local.f32 	%f308, [%rd298];
	mul.f32 	%f309, %f350, %f308;
	shl.b64 	%rd299, %rd5, 2;
	add.s64 	%rd300, %rd298, %rd299;
	ld.local.f32 	%f310, [%rd300+4];
	mul.f32 	%f311, %f309, %f310;
	add.s64 	%rd301, %rd300, %rd299;
	ld.local.f32 	%f312, [%rd301+8];
	mul.f32 	%f313, %f311, %f312;
	add.s64 	%rd302, %rd301, %rd299;
	ld.local.f32 	%f314, [%rd302+12];
	mul.f32 	%f315, %f313, %f314;
	add.s64 	%rd303, %rd302, %rd299;
	ld.local.f32 	%f316, [%rd303+16];
	mul.f32 	%f317, %f315, %f316;
	add.s64 	%rd304, %rd303, %rd299;
	ld.local.f32 	%f318, [%rd304+20];
	mul.f32 	%f319, %f317, %f318;
	add.s64 	%rd305, %rd304, %rd299;
	ld.local.f32 	%f320, [%rd305+24];
	mul.f32 	%f321, %f319, %f320;
	add.s64 	%rd306, %rd305, %rd299;
	ld.local.f32 	%f322, [%rd306+28];
	mul.f32 	%f350, %f321, %f322;
	add.s64 	%rd342, %rd342, 8;
$L__BB2_57:
	and.b32  	%r168, %r51, 7;
	setp.eq.s32 	%p112, %r168, 0;
	@%p112 bra 	$L__BB2_63;
	and.b64  	%rd307, %rd5, 7;
	add.s64 	%rd308, %rd307, -1;
	setp.lt.u64 	%p113, %rd308, 3;
	@%p113 bra 	$L__BB2_60;
	mad.lo.s64 	%rd309, %rd342, %rd5, %rd342;
	shl.b64 	%rd310, %rd309, 2;
	add.s64 	%rd311, %rd1, %rd310;
	ld.local.f32 	%f324, [%rd311];
	mul.f32 	%f325, %f350, %f324;
	shl.b64 	%rd312, %rd5, 2;
	add.s64 	%rd313, %rd311, %rd312;
	ld.local.f32 	%f326, [%rd313+4];
	mul.f32 	%f327, %f325, %f326;
	add.s64 	%rd314, %rd313, %rd312;
	ld.local.f32 	%f328, [%rd314+8];
	mul.f32 	%f329, %f327, %f328;
	add.s64 	%rd315, %rd314, %rd312;
	ld.local.f32 	%f330, [%rd315+12];
	mul.f32 	%f350, %f329, %f330;
	add.s64 	%rd342, %rd342, 4;
$L__BB2_60:
	and.b32  	%r169, %r51, 3;
	setp.eq.s32 	%p114, %r169, 0;
	@%p114 bra 	$L__BB2_63;
	mad.lo.s64 	%rd316, %rd342, %rd5, %rd342;
	shl.b64 	%rd317, %rd316, 2;
	add.s64 	%rd346, %rd1, %rd317;
	shl.b64 	%rd318, %rd5, 2;
	add.s64 	%rd73, %rd318, 4;
	and.b64  	%rd345, %rd5, 3;
$L__BB2_62:
	.pragma "nounroll";
	ld.local.f32 	%f331, [%rd346];
	mul.f32 	%f350, %f350, %f331;
	add.s64 	%rd346, %rd346, %rd73;
	add.s64 	%rd345, %rd345, -1;
	setp.ne.s64 	%p115, %rd345, 0;
	@%p115 bra 	$L__BB2_62;
$L__BB2_63:
	neg.f32 	%f332, %f350;
	selp.f32 	%f333, %f350, %f332, %p117;
	add.s32 	%r170, %r2, %r1;
	and.b32  	%r171, %r170, 1;
	setp.eq.b32 	%p116, %r171, 1;
	selp.b32 	%r172, -1, 1, %p116;
	cvt.rn.f32.s32 	%f334, %r172;
	mul.f32 	%f335, %f333, %f334;
	cvta.to.global.u64 	%rd319, %rd81;
	ld.global.f32 	%f336, [%rd319];
	div.rn.f32 	%f337, %f335, %f336;
	mad.lo.s32 	%r173, %r3, %r1, %r2;
	cvta.to.global.u64 	%rd320, %rd82;
	mul.wide.s32 	%rd321, %r173, 4;
	add.s64 	%rd322, %rd320, %rd321;
	st.global.f32 	[%rd322], %f337;
$L__BB2_64:
	ret;

}
	// .globl	_Z30InverseCofactor_DetGauss_GPU_2PfPiS_S_
.visible .entry _Z30InverseCofactor_DetGauss_GPU_2PfPiS_S_(
	.param .u64 .ptr .align 1 _Z30InverseCofactor_DetGauss_GPU_2PfPiS_S__param_0,
	.param .u64 .ptr .align 1 _Z30InverseCofactor_DetGauss_GPU_2PfPiS_S__param_1,
	.param .u64 .ptr .align 1 _Z30InverseCofactor_DetGauss_GPU_2PfPiS_S__param_2,
	.param .u64 .ptr .align 1 _Z30InverseCofactor_DetGauss_GPU_2PfPiS_S__param_3
)
{
	.local .align 4 .b8 	__local_depot3[9604];
	.reg .b64 	%SP;
	.reg .b64 	%SPL;
	.reg .pred 	%p<119>;
	.reg .b16 	%rs<28>;
	.reg .b32 	%r<186>;
	.reg .b32 	%f<351>;
	.reg .b64 	%rd<348>;

	mov.u64 	%SPL, __local_depot3;
	ld.param.u64 	%rd81, [_Z30InverseCofactor_DetGauss_GPU_2PfPiS_S__param_0];
	ld.param.u64 	%rd82, [_Z30InverseCofactor_DetGauss_GPU_2PfPiS_S__param_1];
	ld.param.u64 	%rd83, [_Z30InverseCofactor_DetGauss_GPU_2PfPiS_S__param_2];
	ld.param.u64 	%rd84, [_Z30InverseCofactor_DetGauss_GPU_2PfPiS_S__param_3];
	add.u64 	%rd1, %SPL, 0;
	mov.u32 	%r71, %tid.x;
	mov.u32 	%r72, %ntid.x;
	mov.u32 	%r73, %ctaid.x;
	mad.lo.s32 	%r1, %r72, %r73, %r71;
	mov.u32 	%r74, %tid.y;
	mov.u32 	%r75, %ntid.y;
	mov.u32 	%r76, %ctaid.y;
	mad.lo.s32 	%r2, %r75, %r76, %r74;
	setp.gt.u32 	%p3, %r2, 49;
	setp.gt.s32 	%p4, %r1, 49;
	or.pred  	%p5, %p3, %p4;
	@%p5 bra 	$L__BB3_65;
	cvta.to.global.u64 	%rd2, %rd81;
	cvta.to.global.u64 	%rd86, %rd82;
	ld.global.u32 	%r3, [%rd86];
	setp.lt.s32 	%p6, %r1, 2;
	selp.b32 	%r4, 2, 1, %p6;
	setp.lt.s32 	%p7, %r1, 3;
	selp.b32 	%r5, 3, 2, %p7;
	setp.lt.s32 	%p8, %r1, 4;
	selp.b32 	%r6, 4, 3, %p8;
	setp.lt.s32 	%p9, %r1, 5;
	selp.b32 	%r7, 5, 4, %p9;
	setp.lt.s32 	%p10, %r1, 6;
	selp.b32 	%r8, 6, 5, %p10;
	setp.lt.s32 	%p11, %r1, 7;
	selp.b32 	%r9, 7, 6, %p11;
	setp.lt.s32 	%p12, %r1, 8;
	selp.b32 	%r10, 8, 7, %p12;
	setp.lt.s32 	%p13, %r1, 10;
	selp.b32 	%r11, 10, 9, %p13;
	setp.lt.s32 	%p14, %r1, 11;
	selp.b32 	%r12, 11, 10, %p14;
	setp.lt.s32 	%p15, %r1, 12;
	selp.b32 	%r13, 12, 11, %p15;
	setp.lt.s32 	%p16, %r1, 13;
	selp.b32 	%r14, 13, 12, %p16;
	setp.lt.s32 	%p17, %r1, 14;
	selp.b32 	%r15, 14, 13, %p17;
	setp.lt.s32 	%p18, %r1, 15;
	selp.b32 	%r16, 15, 14, %p18;
	setp.lt.s32 	%p19, %r1, 16;
	selp.b32 	%r17, 16, 15, %p19;
	setp.lt.s32 	%p20, %r1, 17;
	selp.b32 	%r18, 17, 16, %p20;
	setp.lt.s32 	%p21, %r1, 18;
	selp.b32 	%r19, 18, 17, %p21;
	setp.lt.s32 	%p22, %r1, 19;
	selp.b32 	%r20, 19, 18, %p22;
	setp.lt.s32 	%p23, %r1, 20;
	selp.b32 	%r21, 20, 19, %p23;
	setp.lt.s32 	%p24, %r1, 21;
	selp.b32 	%r22, 21, 20, %p24;
	setp.lt.s32 	%p25, %r1, 22;
	selp.b32 	%r23, 22, 21, %p25;
	setp.lt.s32 	%p26, %r1, 23;
	selp.b32 	%r24, 23, 22, %p26;
	setp.lt.s32 	%p27, %r1, 26;
	selp.b32 	%r25, 26, 25, %p27;
	setp.lt.s32 	%p28, %r1, 27;
	selp.b32 	%r26, 27, 26, %p28;
	setp.lt.s32 	%p29, %r1, 28;
	selp.b32 	%r27, 28, 27, %p29;
	setp.lt.s32 	%p30, %r1, 29;
	selp.b32 	%r28, 29, 28, %p30;
	setp.lt.s32 	%p31, %r1, 30;
	selp.b32 	%r29, 30, 29, %p31;
	setp.lt.s32 	%p32, %r1, 31;
	selp.b32 	%r30, 31, 30, %p32;
	setp.lt.s32 	%p33, %r1, 32;
	selp.b32 	%r31, 32, 31, %p33;
	setp.lt.s32 	%p34, %r1, 33;
	selp.b32 	%r32, 33, 32, %p34;
	setp.lt.s32 	%p35, %r1, 34;
	selp.b32 	%r33, 34, 33, %p35;
	setp.lt.s32 	%p36, %r1, 35;
	selp.b32 	%r34, 35, 34, %p36;
	setp.lt.s32 	%p37, %r1, 36;
	selp.b32 	%r35, 36, 35, %p37;
	setp.lt.s32 	%p38, %r1, 37;
	selp.b32 	%r36, 37, 36, %p38;
	setp.lt.s32 	%p39, %r1, 38;
	selp.b32 	%r37, 38, 37, %p39;
	setp.lt.s32 	%p40, %r1, 39;
	selp.b32 	%r38, 39, 38, %p40;
	setp.lt.s32 	%p41, %r1, 40;
	selp.b32 	%r39, 40, 39, %p41;
	setp.lt.s32 	%p42, %r1, 41;
	selp.b32 	%r40, 41, 40, %p42;
	setp.lt.s32 	%p43, %r1, 42;
	selp.b32 	%r41, 42, 41, %p43;
	setp.lt.s32 	%p44, %r1, 43;
	selp.b32 	%r42, 43, 42, %p44;
	setp.lt.s32 	%p45, %r1, 44;
	selp.b32 	%r43, 44, 43, %p45;
	setp.lt.s32 	%p46, %r1, 45;
	selp.b32 	%r44, 45, 44, %p46;
	setp.lt.s32 	%p47, %r1, 46;
	selp.b32 	%r45, 46, 45, %p47;
	setp.lt.s32 	%p48, %r1, 47;
	selp.b32 	%r46, 47, 46, %p48;
	setp.lt.s32 	%p49, %r1, 48;
	selp.b32 	%r47, 48, 47, %p49;
	setp.lt.s32 	%p50, %r1, 49;
	selp.b32 	%r48, 49, 48, %p50;
	mov.b32 	%r174, 0;
$L__BB3_2:
	setp.ge.u32 	%p51, %r174, %r2;
	selp.u32 	%r78, 1, 0, %p51;
	add.s32 	%r79, %r174, %r78;
	mul.lo.s32 	%r80, %r3, %r79;
	mul.lo.s32 	%r81, %r174, 49;
	setp.lt.s32 	%p52, %r1, 1;
	selp.u32 	%r82, 1, 0, %p52;
	add.s32 	%r83, %r80, %r82;
	mul.wide.s32 	%rd87, %r83, 4;
	add.s64 	%rd88, %rd2, %rd87;
	ld.global.f32 	%f24, [%rd88];
	mul.wide.u32 	%rd89, %r81, 4;
	add.s64 	%rd90, %rd1, %rd89;
	st.local.f32 	[%rd90], %f24;
	add.s32 	%r84, %r4, %r80;
	mul.wide.s32 	%rd91, %r84, 4;
	add.s64 	%rd92, %rd2, %rd91;
	ld.global.f32 	%f25, [%rd92];
	st.local.f32 	[%rd90+4], %f25;
	add.s32 	%r85, %r5, %r80;
	mul.wide.s32 	%rd93, %r85, 4;
	add.s64 	%rd94, %rd2, %rd93;
	ld.global.f32 	%f26, [%rd94];
	st.local.f32 	[%rd90+8], %f26;
	add.s32 	%r86, %r6, %r80;
	mul.wide.s32 	%rd95, %r86, 4;
	add.s64 	%rd96, %rd2, %rd95;
	ld.global.f32 	%f27, [%rd96];
	st.local.f32 	[%rd90+12], %f27;
	add.s32 	%r87, %r7, %r80;
	mul.wide.s32 	%rd97, %r87, 4;
	add.s64 	%rd98, %rd2, %rd97;
	ld.global.f32 	%f28, [%rd98];
	st.local.f32 	[%rd90+16], %f28;
	add.s32 	%r88, %r8, %r80;
	mul.wide.s32 	%rd99, %r88, 4;
	add.s64 	%rd100, %rd2, %rd99;
	ld.global.f32 	%f29, [%rd100];
	st.local.f32 	[%rd90+20], %f29;
	add.s32 	%r89, %r9, %r80;
	mul.wide.s32 	%rd101, %r89, 4;
	add.s64 	%rd102, %rd2, %rd101;
	ld.global.f32 	%f30, [%rd102];
	st.local.f32 	[%rd90+24], %f30;
	add.s32 	%r90, %r10, %r80;
	mul.wide.s32 	%rd103, %r90, 4;
	add.s64 	%rd104, %rd2, %rd103;
	ld.global.f32 	%f31, [%rd104];
	st.local.f32 	[%rd90+28], %f31;
	setp.lt.s32 	%p53, %r1, 9;
	selp.b32 	%r91, 9, 8, %p53;
	add.s32 	%r92, %r91, %r80;
	mul.wide.s32 	%rd105, %r92, 4;
	add.s64 	%rd106, %rd2, %rd105;
	ld.global.f32 	%f32, [%rd106];
	st.local.f32 	[%rd90+32], %f32;
	add.s32 	%r93, %r11, %r80;
	mul.wide.s32 	%rd107, %r93, 4;
	add.s64 	%rd108, %rd2, %rd107;
	ld.global.f32 	%f33, [%rd108];
	st.local.f32 	[%rd90+36], %f33;
	add.s32 	%r94, %r12, %r80;
	mul.wide.s32 	%rd109, %r94, 4;
	add.s64 	%rd110, %rd2, %rd109;
	ld.global.f32 	%f34, [%rd110];
	st.local.f32 	[%rd90+40], %f34;
	add.s32 	%r95, %r13, %r80;
	mul.wide.s32 	%rd111, %r95, 4;
	add.s64 	%rd112, %rd2, %rd111;
	ld.global.f32 	%f35, [%rd112];
	st.local.f32 	[%rd90+44], %f35;
	add.s32 	%r96, %r14, %r80;
	mul.wide.s32 	%rd113, %r96, 4;
	add.s64 	%rd114, %rd2, %rd113;
	ld.global.f32 	%f36, [%rd114];
	st.local.f32 	[%rd90+48], %f36;
	add.s32 	%r97, %r15, %r80;
	mul.wide.s32 	%rd115, %r97, 4;
	add.s64 	%rd116, %rd2, %rd115;
	ld.global.f32 	%f37, [%rd116];
	st.local.f32 	[%rd90+52], %f37;
	add.s32 	%r98, %r16, %r80;
	mul.wide.s32 	%rd117, %r98, 4;
	add.s64 	%rd118, %rd2, %rd117;
	ld.global.f32 	%f38, [%rd118];
	st.local.f32 	[%rd90+56], %f38;
	add.s32 	%r99, %r17, %r80;
	mul.wide.s32 	%rd119, %r99, 4;
	add.s64 	%rd120, %rd2, %rd119;
	ld.global.f32 	%f39, [%rd120];
	st.local.f32 	[%rd90+60], %f39;
	add.s32 	%r100, %r18, %r80;
	mul.wide.s32 	%rd121, %r100, 4;
	add.s64 	%rd122, %rd2, %rd121;
	ld.global.f32 	%f40, [%rd122];
	st.local.f32 	[%rd90+64], %f40;
	add.s32 	%r101, %r19, %r80;
	mul.wide.s32 	%rd123, %r101, 4;
	add.s64 	%rd124, %rd2, %rd123;
	ld.global.f32 	%f41, [%rd124];
	st.local.f32 	[%rd90+68], %f41;
	add.s32 	%r102, %r20, %r80;
	mul.wide.s32 	%rd125, %r102, 4;
	add.s64 	%rd126, %rd2, %rd125;
	ld.global.f32 	%f42, [%rd126];
	st.local.f32 	[%rd90+72], %f42;
	add.s32 	%r103, %r21, %r80;
	mul.wide.s32 	%rd127, %r103, 4;
	add.s64 	%rd128, %rd2, %rd127;
	ld.global.f32 	%f43, [%rd128];
	st.local.f32 	[%rd90+76], %f43;
	add.s32 	%r104, %r22, %r80;
	mul.wide.s32 	%rd129, %r104, 4;
	add.s64 	%rd130, %rd2, %rd129;
	ld.global.f32 	%f44, [%rd130];
	st.local.f32 	[%rd90+80], %f44;
	add.s32 	%r105, %r23, %r80;
	mul.wide.s32 	%rd131, %r105, 4;
	add.s64 	%rd132, %rd2, %rd131;
	ld.global.f32 	%f45, [%rd132];
	st.local.f32 	[%rd90+84], %f45;
	add.s32 	%r106, %r24, %r80;
	mul.wide.s32 	%rd133, %r106, 4;
	add.s64 	%rd134, %rd2, %rd133;
	ld.global.f32 	%f46, [%rd134];
	st.local.f32 	[%rd90+88], %f46;
	setp.lt.s32 	%p54, %r1, 24;
	selp.b32 	%r107, 24, 23, %p54;
	add.s32 	%r108, %r107, %r80;
	mul.wide.s32 	%rd135, %r108, 4;
	add.s64 	%rd136, %rd2, %rd135;
	ld.global.f32 	%f47, [%rd136];
	st.local.f32 	[%rd90+92], %f47;
	setp.lt.s32 	%p55, %r1, 25;
	selp.b32 	%r109, 25, 24, %p55;
	add.s32 	%r110, %r109, %r80;
	mul.wide.s32 	%rd137, %r110, 4;
	add.s64 	%rd138, %rd2, %rd137;
	ld.global.f32 	%f48, [%rd138];
	st.local.f32 	[%rd90+96], %f48;
	add.s32 	%r111, %r25, %r80;
	mul.wide.s32 	%rd139, %r111, 4;
	add.s64 	%rd140, %rd2, %rd139;
	ld.global.f32 	%f49, [%rd140];
	st.local.f32 	[%rd90+100], %f49;
	add.s32 	%r112, %r26, %r80;
	mul.wide.s32 	%rd141, %r112, 4;
	add.s64 	%rd142, %rd2, %rd141;
	ld.global.f32 	%f50, [%rd142];
	st.local.f32 	[%rd90+104], %f50;
	add.s32 	%r113, %r27, %r80;
	mul.wide.s32 	%rd143, %r113, 4;
	add.s64 	%rd144, %rd2, %rd143;
	ld.global.f32 	%f51, [%rd144];
	st.local.f32 	[%rd90+108], %f51;
	add.s32 	%r114, %r28, %r80;
	mul.wide.s32 	%rd145, %r114, 4;
	add.s64 	%rd146, %rd2, %rd145;
	ld.global.f32 	%f52, [%rd146];
	st.local.f32 	[%rd90+112], %f52;
	add.s32 	%r115, %r29, %r80;
	mul.wide.s32 	%rd147, %r115, 4;
	add.s64 	%rd148, %rd2, %rd147;
	ld.global.f32 	%f53, [%rd148];
	st.local.f32 	[%rd90+116], %f53;
	add.s32 	%r116, %r30, %r80;
	mul.wide.s32 	%rd149, %r116, 4;
	add.s64 	%rd150, %rd2, %rd149;
	ld.global.f32 	%f54, [%rd150];
	st.local.f32 	[%rd90+120], %f54;
	add.s32 	%r117, %r31, %r80;
	mul.wide.s32 	%rd151, %r117, 4;
	add.s64 	%rd152, %rd2, %rd151;
	ld.global.f32 	%f55, [%rd152];
	st.local.f32 	[%rd90+124], %f55;
	add.s32 	%r118, %r32, %r80;
	mul.wide.s32 	%rd153, %r118, 4;
	add.s64 	%rd154, %rd2, %rd153;
	ld.global.f32 	%f56, [%rd154];
	st.local.f32 	[%rd90+128], %f56;
	add.s32 	%r119, %r33, %r80;
	mul.wide.s32 	%rd155, %r119, 4;
	add.s64 	%rd156, %rd2, %rd155;
	ld.global.f32 	%f57, [%rd156];
	st.local.f32 	[%rd90+132], %f57;
	add.s32 	%r120, %r34, %r80;
	mul.wide.s32 	%rd157, %r120, 4;
	add.s64 	%rd158, %rd2, %rd157;
	ld.global.f32 	%f58, [%rd158];
	st.local.f32 	[%rd90+136], %f58;
	add.s32 	%r121, %r35, %r80;
	mul.wide.s32 	%rd159, %r121, 4;
	add.s64 	%rd160, %rd2, %rd159;
	ld.global.f32 	%f59, [%rd160];
	st.local.f32 	[%rd90+140], %f59;
	add.s32 	%r122, %r36, %r80;
	mul.wide.s32 	%rd161, %r122, 4;
	add.s64 	%rd162, %rd2, %rd161;
	ld.global.f32 	%f60, [%rd162];
	st.local.f32 	[%rd90+144], %f60;
	add.s32 	%r123, %r37, %r80;
	mul.wide.s32 	%rd163, %r123, 4;
	add.s64 	%rd164, %rd2, %rd163;
	ld.global.f32 	%f61, [%rd164];
	st.local.f32 	[%rd90+148], %f61;
	add.s32 	%r124, %r38, %r80;
	mul.wide.s32 	%rd165, %r124, 4;
	add.s64 	%rd166, %rd2, %rd165;
	ld.global.f32 	%f62, [%rd166];
	st.local.f32 	[%rd90+152], %f62;
	add.s32 	%r125, %r39, %r80;
	mul.wide.s32 	%rd167, %r125, 4;
	add.s64 	%rd168, %rd2, %rd167;
	ld.global.f32 	%f63, [%rd168];
	st.local.f32 	[%rd90+156], %f63;
	add.s32 	%r126, %r40, %r80;
	mul.wide.s32 	%rd169, %r126, 4;
	add.s64 	%rd170, %rd2, %rd169;
	ld.global.f32 	%f64, [%rd170];
	st.local.f32 	[%rd90+160], %f64;
	add.s32 	%r127, %r41, %r80;
	mul.wide.s32 	%rd171, %r127, 4;
	add.s64 	%rd172, %rd2, %rd171;
	ld.global.f32 	%f65, [%rd172];
	st.local.f32 	[%rd90+164], %f65;
	add.s32 	%r128, %r42, %r80;
	mul.wide.s32 	%rd173, %r128, 4;
	add.s64 	%rd174, %rd2, %rd173;
	ld.global.f32 	%f66, [%rd174];
	st.local.f32 	[%rd90+168], %f66;
	add.s32 	%r129, %r43, %r80;
	mul.wide.s32 	%rd175, %r129, 4;
	add.s64 	%rd176, %rd2, %rd175;
	ld.global.f32 	%f67, [%rd176];
	st.local.f32 	[%rd90+172], %f67;
	add.s32 	%r130, %r44, %r80;
	mul.wide.s32 	%rd177, %r130, 4;
	add.s64 	%rd178, %rd2, %rd177;
	ld.global.f32 	%f68, [%rd178];
	st.local.f32 	[%rd90+176], %f68;
	add.s32 	%r131, %r45, %r80;
	mul.wide.s32 	%rd179, %r131, 4;
	add.s64 	%rd180, %rd2, %rd179;
	ld.global.f32 	%f69, [%rd180];
	st.local.f32 	[%rd90+180], %f69;
	add.s32 	%r132, %r46, %r80;
	mul.wide.s32 	%rd181, %r132, 4;
	add.s64 	%rd182, %rd2, %rd181;
	ld.global.f32 	%f70, [%rd182];
	st.local.f32 	[%rd90+184], %f70;
	add.s32 	%r133, %r47, %r80;
	mul.wide.s32 	%rd183, %r133, 4;
	add.s64 	%rd184, %rd2, %rd183;
	ld.global.f32 	%f71, [%rd184];
	st.local.f32 	[%rd90+188], %f71;
	add.s32 	%r134, %r48, %r80;
	mul.wide.s32 	%rd185, %r134, 4;
	add.s64 	%rd186, %rd2, %rd185;
	ld.global.f32 	%f72, [%rd186];
	st.local.f32 	[%rd90+192], %f72;
	add.s32 	%r174, %r174, 1;
	setp.ne.s32 	%p56, %r174, 49;
	@%p56 bra 	$L__BB3_2;
	add.s32 	%r51, %r3, -1;
	setp.eq.s32 	%p58, %r3, 2;
	mov.pred 	%p118, -1;
	@%p58 bra 	$L__BB3_51;
	cvt.s64.s32 	%rd3, %r51;
	cvt.u16.u32 	%rs1, %r3;
	mul.wide.s32 	%rd4, %r51, 4;
	mov.b32 	%r185, 0;
	mov.b64 	%rd324, 0;
	mov.b16 	%rs25, 0;
	mov.u16 	%rs26, %rs25;
	mov.u16 	%rs27, %rs25;
$L__BB3_5:
	sub.s16 	%rs13, %rs1, %rs27;
	add.s16 	%rs14, %rs13, 6;
	cvt.u64.u16 	%rd188, %rs14;
	and.b64  	%rd10, %rd188, 7;
	add.s64 	%rd11, %rd10, -1;
	not.b64 	%rd12, %rd324;
	add.s64 	%rd13, %rd12, %rd3;
	sub.s64 	%rd15, %rd3, %rd324;
	add.s64 	%rd14, %rd15, -2;
	mul.lo.s64 	%rd16, %rd324, %rd3;
	add.s64 	%rd189, %rd16, %rd324;
	shl.b64 	%rd190, %rd189, 2;
	add.s64 	%rd17, %rd1, %rd190;
	ld.local.f32 	%f1, [%rd17];
	setp.neu.f32 	%p59, %f1, 0f00000000;
	@%p59 bra 	$L__BB3_33;
	cvt.u32.u64 	%r184, %rd324;
	add.s64 	%rd328, %rd324, 1;
	setp.ge.u64 	%p60, %rd328, %rd3;
	@%p60 bra 	$L__BB3_18;
	abs.f32 	%f339, %f1;
	setp.lt.u64 	%p61, %rd14, 7;
	@%p61 bra 	$L__BB3_10;
	and.b64  	%rd326, %rd13, -8;
	add.s32 	%r176, %r184, 4;
	shl.b64 	%rd191, %rd324, 2;
	mad.lo.s64 	%rd192, %rd4, %rd328, %rd191;
	add.s64 	%rd325, %rd1, %rd192;
$L__BB3_9:
	.pragma "nounroll";
	ld.local.f32 	%f73, [%rd325];
	abs.f32 	%f74, %f73;
	setp.gt.f32 	%p62, %f74, %f339;
	add.s32 	%r137, %r176, -3;
	selp.f32 	%f75, %f74, %f339, %p62;
	selp.b32 	%r138, %r137, %r184, %p62;
	add.s64 	%rd193, %rd325, %rd4;
	ld.local.f32 	%f76, [%rd193];
	abs.f32 	%f77, %f76;
	setp.gt.f32 	%p63, %f77, %f75;
	add.s32 	%r139, %r176, -2;
	selp.f32 	%f78, %f77, %f75, %p63;
	selp.b32 	%r140, %r139, %r138, %p63;
	add.s64 	%rd194, %rd193, %rd4;
	ld.local.f32 	%f79, [%rd194];
	abs.f32 	%f80, %f79;
	setp.gt.f32 	%p64, %f80, %f78;
	add.s32 	%r141, %r176, -1;
	selp.f32 	%f81, %f80, %f78, %p64;
	selp.b32 	%r142, %r141, %r140, %p64;
	add.s64 	%rd195, %rd194, %rd4;
	ld.local.f32 	%f82, [%rd195];
	abs.f32 	%f83, %f82;
	setp.gt.f32 	%p65, %f83, %f81;
	add.s32 	%r143, %r176, 4;
	selp.f32 	%f84, %f83, %f81, %p65;
	selp.b32 	%r144, %r176, %r142, %p65;
	add.s64 	%rd196, %rd195, %rd4;
	ld.local.f32 	%f85, [%rd196];
	abs.f32 	%f86, %f85;
	setp.gt.f32 	%p66, %f86, %f84;
	add.s32 	%r145, %r176, 1;
	selp.f32 	%f87, %f86, %f84, %p66;
	selp.b32 	%r146, %r145, %r144, %p66;
	add.s64 	%rd197, %rd196, %rd4;
	ld.local.f32 	%f88, [%rd197];
	abs.f32 	%f89, %f88;
	setp.gt.f32 	%p67, %f89, %f87;
	add.s32 	%r147, %r176, 2;
	selp.f32 	%f90, %f89, %f87, %p67;
	selp.b32 	%r148, %r147, %r146, %p67;
	add.s64 	%rd198, %rd197, %rd4;
	ld.local.f32 	%f91, [%rd198];
	abs.f32 	%f92, %f91;
	setp.gt.f32 	%p68, %f92, %f90;
	add.s32 	%r149, %r176, 3;
	selp.f32 	%f93, %f92, %f90, %p68;
	selp.b32 	%r150, %r149, %r148, %p68;
	add.s64 	%rd199, %rd198, %rd4;
	ld.local.f32 	%f94, [%rd199];
	abs.f32 	%f95, %f94;
	setp.gt.f32 	%p69, %f95, %f93;
	selp.f32 	%f339, %f95, %f93, %p69;
	selp.b32 	%r184, %r143, %r150, %p69;
	add.s64 	%rd328, %rd328, 8;
	add.s64 	%rd326, %rd326, -8;
	add.s32 	%r176, %r176, 8;
	shl.b64 	%rd200, %rd3, 5;
	add.s64 	%rd325, %rd325, %rd200;
	setp.ne.s64 	%p70, %rd326, 0;
	@%p70 bra 	$L__BB3_9;
$L__BB3_10:
	and.b64  	%rd201, %rd13, 7;
	setp.eq.s64 	%p71, %rd201, 0;
	@%p71 bra 	$L__BB3_18;
	setp.lt.u64 	%p72, %rd11, 3;
	@%p72 bra 	$L__BB3_13;
	mad.lo.s64 	%rd202, %rd328, %rd3, %rd324;
	shl.b64 	%rd203, %rd202, 2;
	add.s64 	%rd204, %rd1, %rd203;
	ld.local.f32 	%f96, [%rd204];
	abs.f32 	%f97, %f96;
	setp.gt.f32 	%p73, %f97, %f339;
	cvt.u32.u64 	%r152, %rd328;
	selp.f32 	%f98, %f97, %f339, %p73;
	selp.b32 	%r153, %r152, %r184, %p73;
	add.s64 	%rd205, %rd204, %rd4;
	ld.local.f32 	%f99, [%rd205];
	abs.f32 	%f100, %f99;
	setp.gt.f32 	%p74, %f100, %f98;
	add.s32 	%r154, %r152, 1;
	selp.f32 	%f101, %f100, %f98, %p74;
	selp.b32 	%r155, %r154, %r153, %p74;
	add.s64 	%rd206, %rd205, %rd4;
	ld.local.f32 	%f102, [%rd206];
	abs.f32 	%f103, %f102;
	setp.gt.f32 	%p75, %f103, %f101;
	add.s32 	%r156, %r152, 2;
	selp.f32 	%f104, %f103, %f101, %p75;
	selp.b32 	%r157, %r156, %r155, %p75;
	add.s64 	%rd207, %rd206, %rd4;
	ld.local.f32 	%f105, [%rd207];
	abs.f32 	%f106, %f105;
	setp.gt.f32 	%p76, %f106, %f104;
	add.s32 	%r158, %r152, 3;
	selp.f32 	%f339, %f106, %f104, %p76;
	selp.b32 	%r184, %r158, %r157, %p76;
	add.s64 	%rd328, %rd328, 4;
$L__BB3_13:
	and.b64  	%rd208, %rd10, 3;
	setp.eq.s64 	%p77, %rd208, 0;
	@%p77 bra 	$L__BB3_18;
	cvt.u16.u32 	%rs15, %r3;
	xor.b16  	%rs16, %rs15, 2;
	sub.s16 	%rs6, %rs16, %rs26;
	and.b16  	%rs17, %rs6, 3;
	setp.eq.s16 	%p78, %rs17, 1;
	@%p78 bra 	$L__BB3_16;
	mad.lo.s64 	%rd209, %rd328, %rd3, %rd324;
	shl.b64 	%rd210, %rd209, 2;
	add.s64 	%rd211, %rd1, %rd210;
	ld.local.f32 	%f107, [%rd211];
	abs.f32 	%f108, %f107;
	setp.gt.f32 	%p79, %f108, %f339;
	cvt.u32.u64 	%r160, %rd328;
	selp.f32 	%f109, %f108, %f339, %p79;
	selp.b32 	%r161, %r160, %r184, %p79;
	add.s64 	%rd212, %rd211, %rd4;
	ld.local.f32 	%f110, [%rd212];
	abs.f32 	%f111, %f110;
	setp.gt.f32 	%p80, %f111, %f109;
	add.s32 	%r162, %r160, 1;
	selp.f32 	%f339, %f111, %f109, %p80;
	selp.b32 	%r184, %r162, %r161, %p80;
	add.s64 	%rd328, %rd328, 2;
$L__BB3_16:
	and.b16  	%rs18, %rs6, 1;
	setp.eq.b16 	%p81, %rs18, 1;
	not.pred 	%p82, %p81;
	@%p82 bra 	$L__BB3_18;
	mad.lo.s64 	%rd213, %rd328, %rd3, %rd324;
	shl.b64 	%rd214, %rd213, 2;
	add.s64 	%rd215, %rd1, %rd214;
	ld.local.f32 	%f112, [%rd215];
	abs.f32 	%f113, %f112;
	setp.gt.f32 	%p83, %f113, %f339;
	cvt.u32.u64 	%r163, %rd328;
	selp.b32 	%r184, %r163, %r184, %p83;
$L__BB3_18:
	cvt.s64.s32 	%rd216, %r184;
	setp.eq.s64 	%p84, %rd324, %rd216;
	@%p84 bra 	$L__BB3_33;
	add.s32 	%r185, %r185, 1;
	setp.ge.u64 	%p85, %rd324, %rd3;
	@%p85 bra 	$L__BB3_33;
	mul.lo.s32 	%r164, %r184, %r51;
	cvt.s64.s32 	%rd32, %r164;
	sub.s64 	%rd217, %rd324, %rd3;
	setp.gt.u64 	%p86, %rd217, -16;
	mov.u64 	%rd333, %rd324;
	@%p86 bra 	$L__BB3_23;
	and.b64  	%rd33, %rd15, -16;
	mov.b64 	%rd332, 0;
	mov.u64 	%rd333, %rd324;
$L__BB3_22:
	.pragma "nounroll";
	add.s64 	%rd219, %rd333, %rd16;
	shl.b64 	%rd220, %rd219, 2;
	add.s64 	%rd221, %rd1, %rd220;
	ld.local.f32 	%f114, [%rd221];
	add.s64 	%rd222, %rd333, %rd32;
	shl.b64 	%rd223, %rd222, 2;
	add.s64 	%rd224, %rd1, %rd223;
	ld.local.f32 	%f115, [%rd224];
	st.local.f32 	[%rd221], %f115;
	st.local.f32 	[%rd224], %f114;
	ld.local.f32 	%f116, [%rd221+4];
	ld.local.f32 	%f117, [%rd224+4];
	st.local.f32 	[%rd221+4], %f117;
	st.local.f32 	[%rd224+4], %f116;
	ld.local.f32 	%f118, [%rd221+8];
	ld.local.f32 	%f119, [%rd224+8];
	st.local.f32 	[%rd221+8], %f119;
	st.local.f32 	[%rd224+8], %f118;
	ld.local.f32 	%f120, [%rd221+12];
	ld.local.f32 	%f121, [%rd224+12];
	st.local.f32 	[%rd221+12], %f121;
	st.local.f32 	[%rd224+12], %f120;
	ld.local.f32 	%f122, [%rd221+16];
	ld.local.f32 	%f123, [%rd224+16];
	st.local.f32 	[%rd221+16], %f123;
	st.local.f32 	[%rd224+16], %f122;
	ld.local.f32 	%f124, [%rd221+20];
	ld.local.f32 	%f125, [%rd224+20];
	st.local.f32 	[%rd221+20], %f125;
	st.local.f32 	[%rd224+20], %f124;
	ld.local.f32 	%f126, [%rd221+24];
	ld.local.f32 	%f127, [%rd224+24];
	st.local.f32 	[%rd221+24], %f127;
	st.local.f32 	[%rd224+24], %f126;
	ld.local.f32 	%f128, [%rd221+28];
	ld.local.f32 	%f129, [%rd224+28];
	st.local.f32 	[%rd221+28], %f129;
	st.local.f32 	[%rd224+28], %f128;
	ld.local.f32 	%f130, [%rd221+32];
	ld.local.f32 	%f131, [%rd224+32];
	st.local.f32 	[%rd221+32], %f131;
	st.local.f32 	[%rd224+32], %f130;
	ld.local.f32 	%f132, [%rd221+36];
	ld.local.f32 	%f133, [%rd224+36];
	st.local.f32 	[%rd221+36], %f133;
	st.local.f32 	[%rd224+36], %f132;
	ld.local.f32 	%f134, [%rd221+40];
	ld.local.f32 	%f135, [%rd224+40];
	st.local.f32 	[%rd221+40], %f135;
	st.local.f32 	[%rd224+40], %f134;
	ld.local.f32 	%f136, [%rd221+44];
	ld.local.f32 	%f137, [%rd224+44];
	st.local.f32 	[%rd221+44], %f137;
	st.local.f32 	[%rd224+44], %f136;
	ld.local.f32 	%f138, [%rd221+48];
	ld.local.f32 	%f139, [%rd224+48];
	st.local.f32 	[%rd221+48], %f139;
	st.local.f32 	[%rd224+48], %f138;
	ld.local.f32 	%f140, [%rd221+52];
	ld.local.f32 	%f141, [%rd224+52];
	st.local.f32 	[%rd221+52], %f141;
	st.local.f32 	[%rd224+52], %f140;
	ld.local.f32 	%f142, [%rd221+56];
	ld.local.f32 	%f143, [%rd224+56];
	st.local.f32 	[%rd221+56], %f143;
	st.local.f32 	[%rd224+56], %f142;
	ld.local.f32 	%f144, [%rd221+60];
	ld.local.f32 	%f145, [%rd224+60];
	st.local.f32 	[%rd221+60], %f145;
	st.local.f32 	[%rd224+60], %f144;
	add.s64 	%rd333, %rd333, 16;
	add.s64 	%rd332, %rd332, 16;
	setp.ne.s64 	%p87, %rd332, %rd33;
	@%p87 bra 	$L__BB3_22;
$L__BB3_23:
	and.b64  	%rd225, %rd15, 15;
	setp.eq.s64 	%p88, %rd225, 0;
	@%p88 bra 	$L__BB3_33;
	not.b16 	%rs19, %rs25;
	add.s16 	%rs20, %rs19, %rs1;
	cvt.u64.u16 	%rd226, %rs20;
	and.b64  	%rd39, %rd226, 15;
	add.s64 	%rd227, %rd39, -1;
	setp.lt.u64 	%p89, %rd227, 7;
	@%p89 bra 	$L__BB3_26;
	add.s64 	%rd228, %rd333, %rd16;
	shl.b64 	%rd229, %rd228, 2;
	add.s64 	%rd230, %rd1, %rd229;
	ld.local.f32 	%f146, [%rd230];
	add.s64 	%rd231, %rd333, %rd32;
	shl.b64 	%rd232, %rd231, 2;
	add.s64 	%rd233, %rd1, %rd232;
	ld.local.f32 	%f147, [%rd233];
	st.local.f32 	[%rd230], %f147;
	st.local.f32 	[%rd233], %f146;
	ld.local.f32 	%f148, [%rd230+4];
	ld.local.f32 	%f149, [%rd233+4];
	st.local.f32 	[%rd230+4], %f149;
	st.local.f32 	[%rd233+4], %f148;
	ld.local.f32 	%f150, [%rd230+8];
	ld.local.f32 	%f151, [%rd233+8];
	st.local.f32 	[%rd230+8], %f151;
	st.local.f32 	[%rd233+8], %f150;
	ld.local.f32 	%f152, [%rd230+12];
	ld.local.f32 	%f153, [%rd233+12];
	st.local.f32 	[%rd230+12], %f153;
	st.local.f32 	[%rd233+12], %f152;
	ld.local.f32 	%f154, [%rd230+16];
	ld.local.f32 	%f155, [%rd233+16];
	st.local.f32 	[%rd230+16], %f155;
	st.local.f32 	[%rd233+16], %f154;
	ld.local.f32 	%f156, [%rd230+20];
	ld.local.f32 	%f157, [%rd233+20];
	st.local.f32 	[%rd230+20], %f157;
	st.local.f32 	[%rd233+20], %f156;
	ld.local.f32 	%f158, [%rd230+24];
	ld.local.f32 	%f159, [%rd233+24];
	st.local.f32 	[%rd230+24], %f159;
	st.local.f32 	[%rd233+24], %f158;
	ld.local.f32 	%f160, [%rd230+28];
	ld.local.f32 	%f161, [%rd233+28];
	st.local.f32 	[%rd230+28], %f161;
	st.local.f32 	[%rd233+28], %f160;
	add.s64 	%rd333, %rd333, 8;
$L__BB3_26:
	and.b64  	%rd234, %rd39, 7;
	setp.eq.s64 	%p90, %rd234, 0;
	@%p90 bra 	$L__BB3_33;
	not.b16 	%rs21, %rs27;
	add.s16 	%rs22, %rs21, %rs1;
	cvt.u64.u16 	%rd235, %rs22;
	and.b64  	%rd236, %rd235, 7;
	and.b64  	%rd42, %rd235, 3;
	add.s64 	%rd237, %rd236, -1;
	setp.lt.u64 	%p91, %rd237, 3;
	@%p91 bra 	$L__BB3_29;
	add.s64 	%rd238, %rd333, %rd16;
	shl.b64 	%rd239, %rd238, 2;
	add.s64 	%rd240, %rd1, %rd239;
	ld.local.f32 	%f162, [%rd240];
	add.s64 	%rd241, %rd333, %rd32;
	shl.b64 	%rd242, %rd241, 2;
	add.s64 	%rd243, %rd1, %rd242;
	ld.local.f32 	%f163, [%rd243];
	st.local.f32 	[%rd240], %f163;
	st.local.f32 	[%rd243], %f162;
	ld.local.f32 	%f164, [%rd240+4];
	ld.local.f32 	%f165, [%rd243+4];
	st.local.f32 	[%rd240+4], %f165;
	st.local.f32 	[%rd243+4], %f164;
	ld.local.f32 	%f166, [%rd240+8];
	ld.local.f32 	%f167, [%rd243+8];
	st.local.f32 	[%rd240+8], %f167;
	st.local.f32 	[%rd243+8], %f166;
	ld.local.f32 	%f168, [%rd240+12];
	ld.local.f32 	%f169, [%rd243+12];
	st.local.f32 	[%rd240+12], %f169;
	st.local.f32 	[%rd243+12], %f168;
	add.s64 	%rd333, %rd333, 4;
$L__BB3_29:
	setp.eq.s64 	%p92, %rd42, 0;
	@%p92 bra 	$L__BB3_33;
	add.s64 	%rd244, %rd333, %rd16;
	shl.b64 	%rd245, %rd244, 2;
	add.s64 	%rd45, %rd1, %rd245;
	ld.local.f32 	%f170, [%rd45];
	add.s64 	%rd246, %rd333, %rd32;
	shl.b64 	%rd247, %rd246, 2;
	add.s64 	%rd46, %rd1, %rd247;
	ld.local.f32 	%f171, [%rd46];
	st.local.f32 	[%rd45], %f171;
	st.local.f32 	[%rd46], %f170;
	setp.eq.s64 	%p93, %rd42, 1;
	@%p93 bra 	$L__BB3_33;
	ld.local.f32 	%f172, [%rd45+4];
	ld.local.f32 	%f173, [%rd46+4];
	st.local.f32 	[%rd45+4], %f173;
	st.local.f32 	[%rd46+4], %f172;
	setp.eq.s64 	%p94, %rd42, 2;
	@%p94 bra 	$L__BB3_33;
	ld.local.f32 	%f174, [%rd45+8];
	ld.local.f32 	%f175, [%rd46+8];
	st.local.f32 	[%rd45+8], %f175;
	st.local.f32 	[%rd46+8], %f174;
$L__BB3_33:
	add.s64 	%rd47, %rd324, 1;
	setp.ge.u64 	%p95, %rd47, %rd3;
	@%p95 bra 	$L__BB3_49;
	sub.s16 	%rs23, %rs1, %rs25;
	add.s16 	%rs24, %rs23, 14;
	cvt.u64.u16 	%rd248, %rs24;
	and.b64  	%rd249, %rd248, 15;
	and.b64  	%rd48, %rd13, 15;
	and.b64  	%rd49, %rd13, -16;
	and.b64  	%rd50, %rd248, 7;
	and.b64  	%rd51, %rd10, 3;
	add.s64 	%rd52, %rd249, -1;
	mov.u64 	%rd336, %rd47;
$L__BB3_35:
	setp.lt.u64 	%p96, %rd14, 15;
	mul.lo.s64 	%rd54, %rd336, %rd3;
	add.s64 	%rd250, %rd54, %rd324;
	shl.b64 	%rd251, %rd250, 2;
	add.s64 	%rd252, %rd1, %rd251;
	ld.local.f32 	%f176, [%rd252];
	neg.f32 	%f177, %f176;
	ld.local.f32 	%f178, [%rd17];
	div.rn.f32 	%f10, %f177, %f178;
	mov.u64 	%rd338, %rd47;
	@%p96 bra 	$L__BB3_38;
	mov.u64 	%rd338, %rd47;
$L__BB3_37:
	.pragma "nounroll";
	add.s64 	%rd253, %rd338, %rd54;
	shl.b64 	%rd254, %rd253, 2;
	add.s64 	%rd255, %rd1, %rd254;
	ld.local.f32 	%f179, [%rd255];
	add.s64 	%rd256, %rd338, %rd16;
	shl.b64 	%rd257, %rd256, 2;
	add.s64 	%rd258, %rd1, %rd257;
	ld.local.f32 	%f180, [%rd258];
	fma.rn.f32 	%f181, %f10, %f180, %f179;
	st.local.f32 	[%rd255], %f181;
	ld.local.f32 	%f182, [%rd255+4];
	ld.local.f32 	%f183, [%rd258+4];
	fma.rn.f32 	%f184, %f10, %f183, %f182;
	st.local.f32 	[%rd255+4], %f184;
	ld.local.f32 	%f185, [%rd255+8];
	ld.local.f32 	%f186, [%rd258+8];
	fma.rn.f32 	%f187, %f10, %f186, %f185;
	st.local.f32 	[%rd255+8], %f187;
	ld.local.f32 	%f188, [%rd255+12];
	ld.local.f32 	%f189, [%rd258+12];
	fma.rn.f32 	%f190, %f10, %f189, %f188;
	st.local.f32 	[%rd255+12], %f190;
	ld.local.f32 	%f191, [%rd255+16];
	ld.local.f32 	%f192, [%rd258+16];
	fma.rn.f32 	%f193, %f10, %f192, %f191;
	st.local.f32 	[%rd255+16], %f193;
	ld.local.f32 	%f194, [%rd255+20];
	ld.local.f32 	%f195, [%rd258+20];
	fma.rn.f32 	%f196, %f10, %f195, %f194;
	st.local.f32 	[%rd255+20], %f196;
	ld.local.f32 	%f197, [%rd255+24];
	ld.local.f32 	%f198, [%rd258+24];
	fma.rn.f32 	%f199, %f10, %f198, %f197;
	st.local.f32 	[%rd255+24], %f199;
	ld.local.f32 	%f200, [%rd255+28];
	ld.local.f32 	%f201, [%rd258+28];
	fma.rn.f32 	%f202, %f10, %f201, %f200;
	st.local.f32 	[%rd255+28], %f202;
	ld.local.f32 	%f203, [%rd255+32];
	ld.local.f32 	%f204, [%rd258+32];
	fma.rn.f32 	%f205, %f10, %f204, %f203;
	st.local.f32 	[%rd255+32], %f205;
	ld.local.f32 	%f206, [%rd255+36];
	ld.local.f32 	%f207, [%rd258+36];
	fma.rn.f32 	%f208, %f10, %f207, %f206;
	st.local.f32 	[%rd255+36], %f208;
	ld.local.f32 	%f209, [%rd255+40];
	ld.local.f32 	%f210, [%rd258+40];
	fma.rn.f32 	%f211, %f10, %f210, %f209;
	st.local.f32 	[%rd255+40], %f211;
	ld.local.f32 	%f212, [%rd255+44];
	ld.local.f32 	%f213, [%rd258+44];
	fma.rn.f32 	%f214, %f10, %f213, %f212;
	st.local.f32 	[%rd255+44], %f214;
	ld.local.f32 	%f215, [%rd255+48];
	ld.local.f32 	%f216, [%rd258+48];
	fma.rn.f32 	%f217, %f10, %f216, %f215;
	st.local.f32 	[%rd255+48], %f217;
	ld.local.f32 	%f218, [%rd255+52];
	ld.local.f32 	%f219, [%rd258+52];
	fma.rn.f32 	%f220, %f10, %f219, %f218;
	st.local.f32 	[%rd255+52], %f220;
	ld.local.f32 	%f221, [%rd255+56];
	ld.local.f32 	%f222, [%rd258+56];
	fma.rn.f32 	%f223, %f10, %f222, %f221;
	st.local.f32 	[%rd255+56], %f223;
	ld.local.f32 	%f224, [%rd255+60];
	ld.local.f32 	%f225, [%rd258+60];
	fma.rn.f32 	%f226, %f10, %f225, %f224;
	st.local.f32 	[%rd255+60], %f226;
	add.s64 	%rd338, %rd338, 16;
	add.s64 	%rd259, %rd338, %rd12;
	setp.ne.s64 	%p97, %rd259, %rd49;
	@%p97 bra 	$L__BB3_37;
$L__BB3_38:
	setp.eq.s64 	%p98, %rd48, 0;
	@%p98 bra 	$L__BB3_48;
	setp.lt.u64 	%p99, %rd52, 7;
	@%p99 bra 	$L__BB3_41;
	add.s64 	%rd260, %rd338, %rd54;
	shl.b64 	%rd261, %rd260, 2;
	add.s64 	%rd262, %rd1, %rd261;
	ld.local.f32 	%f227, [%rd262];
	add.s64 	%rd263, %rd338, %rd16;
	shl.b64 	%rd264, %rd263, 2;
	add.s64 	%rd265, %rd1, %rd264;
	ld.local.f32 	%f228, [%rd265];
	fma.rn.f32 	%f229, %f10, %f228, %f227;
	st.local.f32 	[%rd262], %f229;
	ld.local.f32 	%f230, [%rd262+4];
	ld.local.f32 	%f231, [%rd265+4];
	fma.rn.f32 	%f232, %f10, %f231, %f230;
	st.local.f32 	[%rd262+4], %f232;
	ld.local.f32 	%f233, [%rd262+8];
	ld.local.f32 	%f234, [%rd265+8];
	fma.rn.f32 	%f235, %f10, %f234, %f233;
	st.local.f32 	[%rd262+8], %f235;
	ld.local.f32 	%f236, [%rd262+12];
	ld.local.f32 	%f237, [%rd265+12];
	fma.rn.f32 	%f238, %f10, %f237, %f236;
	st.local.f32 	[%rd262+12], %f238;
	ld.local.f32 	%f239, [%rd262+16];
	ld.local.f32 	%f240, [%rd265+16];
	fma.rn.f32 	%f241, %f10, %f240, %f239;
	st.local.f32 	[%rd262+16], %f241;
	ld.local.f32 	%f242, [%rd262+20];
	ld.local.f32 	%f243, [%rd265+20];
	fma.rn.f32 	%f244, %f10, %f243, %f242;
	st.local.f32 	[%rd262+20], %f244;
	ld.local.f32 	%f245, [%rd262+24];
	ld.local.f32 	%f246, [%rd265+24];
	fma.rn.f32 	%f247, %f10, %f246, %f245;
	st.local.f32 	[%rd262+24], %f247;
	ld.local.f32 	%f248, [%rd262+28];
	ld.local.f32 	%f249, [%rd265+28];
	fma.rn.f32 	%f250, %f10, %f249, %f248;
	st.local.f32 	[%rd262+28], %f250;
	add.s64 	%rd338, %rd338, 8;
$L__BB3_41:
	setp.eq.s64 	%p100, %rd50, 0;
	@%p100 bra 	$L__BB3_48;
	setp.lt.u64 	%p101, %rd11, 3;
	@%p101 bra 	$L__BB3_44;
	add.s64 	%rd266, %rd338, %rd54;
	shl.b64 	%rd267, %rd266, 2;
	add.s64 	%rd268, %rd1, %rd267;
	ld.local.f32 	%f251, [%rd268];
	add.s64 	%rd269, %rd338, %rd16;
	shl.b64 	%rd270, %rd269, 2;
	add.s64 	%rd271, %rd1, %rd270;
	ld.local.f32 	%f252, [%rd271];
	fma.rn.f32 	%f253, %f10, %f252, %f251;
	st.local.f32 	[%rd268], %f253;
	ld.local.f32 	%f254, [%rd268+4];
	ld.local.f32 	%f255, [%rd271+4];
	fma.rn.f32 	%f256, %f10, %f255, %f254;
	st.local.f32 	[%rd268+4], %f256;
	ld.local.f32 	%f257, [%rd268+8];
	ld.local.f32 	%f258, [%rd271+8];
	fma.rn.f32 	%f259, %f10, %f258, %f257;
	st.local.f32 	[%rd268+8], %f259;
	ld.local.f32 	%f260, [%rd268+12];
	ld.local.f32 	%f261, [%rd271+12];
	fma.rn.f32 	%f262, %f10, %f261, %f260;
	st.local.f32 	[%rd268+12], %f262;
	add.s64 	%rd338, %rd338, 4;
$L__BB3_44:
	setp.eq.s64 	%p102, %rd51, 0;
	@%p102 bra 	$L__BB3_48;
	setp.eq.s64 	%p103, %rd51, 1;
	add.s64 	%rd272, %rd338, %rd54;
	shl.b64 	%rd273, %rd272, 2;
	add.s64 	%rd62, %rd1, %rd273;
	ld.local.f32 	%f263, [%rd62];
	add.s64 	%rd274, %rd338, %rd16;
	shl.b64 	%rd275, %rd274, 2;
	add.s64 	%rd63, %rd1, %rd275;
	ld.local.f32 	%f264, [%rd63];
	fma.rn.f32 	%f265, %f10, %f264, %f263;
	st.local.f32 	[%rd62], %f265;
	@%p103 bra 	$L__BB3_48;
	setp.eq.s64 	%p104, %rd51, 2;
	ld.local.f32 	%f266, [%rd62+4];
	ld.local.f32 	%f267, [%rd63+4];
	fma.rn.f32 	%f268, %f10, %f267, %f266;
	st.local.f32 	[%rd62+4], %f268;
	@%p104 bra 	$L__BB3_48;
	ld.local.f32 	%f269, [%rd62+8];
	ld.local.f32 	%f270, [%rd63+8];
	fma.rn.f32 	%f271, %f10, %f270, %f269;
	st.local.f32 	[%rd62+8], %f271;
$L__BB3_48:
	add.s64 	%rd336, %rd336, 1;
	setp.lt.u64 	%p105, %rd336, %rd3;
	@%p105 bra 	$L__BB3_35;
$L__BB3_49:
	add.s32 	%r165, %r3, -2;
	cvt.s64.s32 	%rd276, %r165;
	setp.eq.s64 	%p106, %rd47, %rd276;
	add.s16 	%rs27, %rs27, 1;
	add.s16 	%rs26, %rs26, 1;
	add.s16 	%rs25, %rs25, 1;
	mov.u64 	%rd324, %rd47;
	@%p106 bra 	$L__BB3_50;
	bra.uni 	$L__BB3_5;
$L__BB3_50:
	and.b32  	%r166, %r185, 1;
	setp.eq.b32 	%p107, %r166, 1;
	not.pred 	%p118, %p107;
$L__BB3_51:
	cvt.s64.s32 	%rd5, %r51;
	setp.eq.s32 	%p108, %r51, 0;
	mov.f32 	%f350, 0f3F800000;
	@%p108 bra 	$L__BB3_64;
	setp.lt.u32 	%p109, %r51, 16;
	mov.f32 	%f350, 0f3F800000;
	mov.b64 	%rd343, 0;
	@%p109 bra 	$L__BB3_55;
	and.b64  	%rd343, %rd5, -16;
	shl.b64 	%rd278, %rd5, 6;
	add.s64 	%rd7, %rd278, 64;
	shl.b64 	%rd279, %rd5, 2;
	add.s64 	%rd8, %rd279, 4;
	mov.f32 	%f350, 0f3F800000;
	mov.u64 	%rd341, %rd1;
	mov.u64 	%rd342, %rd343;
$L__BB3_54:
	.pragma "nounroll";
	ld.local.f32 	%f276, [%rd341];
	mul.f32 	%f277, %f350, %f276;
	add.s64 	%rd280, %rd341, %rd8;
	ld.local.f32 	%f278, [%rd280];
	mul.f32 	%f279, %f277, %f278;
	add.s64 	%rd281, %rd280, %rd8;
	ld.local.f32 	%f280, [%rd281];
	mul.f32 	%f281, %f279, %f280;
	add.s64 	%rd282, %rd281, %rd8;
	ld.local.f32 	%f282, [%rd282];
	mul.f32 	%f283, %f281, %f282;
	add.s64 	%rd283, %rd282, %rd8;
	ld.local.f32 	%f284, [%rd283];
	mul.f32 	%f285, %f283, %f284;
	add.s64 	%rd284, %rd283, %rd8;
	ld.local.f32 	%f286, [%rd284];
	mul.f32 	%f287, %f285, %f286;
	add.s64 	%rd285, %rd284, %rd8;
	ld.local.f32 	%f288, [%rd285];
	mul.f32 	%f289, %f287, %f288;
	add.s64 	%rd286, %rd285, %rd8;
	ld.local.f32 	%f290, [%rd286];
	mul.f32 	%f291, %f289, %f290;
	add.s64 	%rd287, %rd286, %rd8;
	ld.local.f32 	%f292, [%rd287];
	mul.f32 	%f293, %f291, %f292;
	add.s64 	%rd288, %rd287, %rd8;
	ld.local.f32 	%f294, [%rd288];
	mul.f32 	%f295, %f293, %f294;
	add.s64 	%rd289, %rd288, %rd8;
	ld.local.f32 	%f296, [%rd289];
	mul.f32 	%f297, %f295, %f296;
	add.s64 	%rd290, %rd289, %rd8;
	ld.local.f32 	%f298, [%rd290];
	mul.f32 	%f299, %f297, %f298;
	add.s64 	%rd291, %rd290, %rd8;
	ld.local.f32 	%f300, [%rd291];
	mul.f32 	%f301, %f299, %f300;
	add.s64 	%rd292, %rd291, %rd8;
	ld.local.f32 	%f302, [%rd292];
	mul.f32 	%f303, %f301, %f302;
	add.s64 	%rd293, %rd292, %rd8;
	ld.local.f32 	%f304, [%rd293];
	mul.f32 	%f305, %f303, %f304;
	add.s64 	%rd294, %rd293, %rd8;
	ld.local.f32 	%f306, [%rd294];
	mul.f32 	%f350, %f305, %f306;
	add.s64 	%rd342, %rd342, -16;
	add.s64 	%rd341, %rd341, %rd7;
	setp.ne.s64 	%p110, %rd342, 0;
	@%p110 bra 	$L__BB3_54;
$L__BB3_55:
	and.b32  	%r167, %r51, 15;
	setp.eq.s32 	%p111, %r167, 0;
	@%p111 bra 	$L__BB3_64;
	and.b64  	%rd295, %rd5, 15;
	add.s64 	%rd296, %rd295, -1;
	setp.lt.u64 	%p112, %rd296, 7;
	@%p112 bra 	$L__BB3_58;
	mad.lo.s64 	%rd297, %rd343, %rd5, %rd343;
	shl.b64 	%rd298, %rd297, 2;
	add.s64 	%rd299, %rd1, %rd298;
	ld.local.f32 	%f308, [%rd299];
	mul.f32 	%f309, %f350, %f308;
	shl.b64 	%rd300, %rd5, 2;
	add.s64 	%rd301, %rd299, %rd300;
	ld.local.f32 	%f310, [%rd301+4];
	mul.f32 	%f311, %f309, %f310;
	add.s64 	%rd302, %rd301, %rd300;
	ld.local.f32 	%f312, [%rd302+8];
	mul.f32 	%f313, %f311, %f312;
	add.s64 	%rd303, %rd302, %rd300;
	ld.local.f32 	%f314, [%rd303+12];
	mul.f32 	%f315, %f313, %f314;
	add.s64 	%rd304, %rd303, %rd300;
	ld.local.f32 	%f316, [%rd304+16];
	mul.f32 	%f317, %f315, %f316;
	add.s64 	%rd305, %rd304, %rd300;
	ld.local.f32 	%f318, [%rd305+20];
	mul.f32 	%f319, %f317, %f318;
	add.s64 	%rd306, %rd305, %rd300;
	ld.local.f32 	%f320, [%rd306+24];
	mul.f32 	%f321, %f319, %f320;
	add.s64 	%rd307, %rd306, %rd300;
	ld.local.f32 	%f322, [%rd307+28];
	mul.f32 	%f350, %f321, %f322;
	add.s64 	%rd343, %rd343, 8;
$L__BB3_58:
	and.b32  	%r168, %r51, 7;
	setp.eq.s32 	%p113, %r168, 0;
	@%p113 bra 	$L__BB3_64;
	and.b64  	%rd308, %rd5, 7;
	add.s64 	%rd309, %rd308, -1;
	setp.lt.u64 	%p114, %rd309, 3;
	@%p114 bra 	$L__BB3_61;
	mad.lo.s64 	%rd310, %rd343, %rd5, %rd343;
	shl.b64 	%rd311, %rd310, 2;
	add.s64 	%rd312, %rd1, %rd311;
	ld.local.f32 	%f324, [%rd312];
	mul.f32 	%f325, %f350, %f324;
	shl.b64 	%rd313, %rd5, 2;
	add.s64 	%rd314, %rd312, %rd313;
	ld.local.f32 	%f326, [%rd314+4];
	mul.f32 	%f327, %f325, %f326;
	add.s64 	%rd315, %rd314, %rd313;
	ld.local.f32 	%f328, [%rd315+8];
	mul.f32 	%f329, %f327, %f328;
	add.s64 	%rd316, %rd315, %rd313;
	ld.local.f32 	%f330, [%rd316+12];
	mul.f32 	%f350, %f329, %f330;
	add.s64 	%rd343, %rd343, 4;
$L__BB3_61:
	and.b32  	%r169, %r51, 3;
	setp.eq.s32 	%p115, %r169, 0;
	@%p115 bra 	$L__BB3_64;
	mad.lo.s64 	%rd317, %rd343, %rd5, %rd343;
	shl.b64 	%rd318, %rd317, 2;
	add.s64 	%rd347, %rd1, %rd318;
	shl.b64 	%rd319, %rd5, 2;
	add.s64 	%rd75, %rd319, 4;
	and.b64  	%rd346, %rd5, 3;
$L__BB3_63:
	.pragma "nounroll";
	ld.local.f32 	%f331, [%rd347];
	mul.f32 	%f350, %f350, %f331;
	add.s64 	%rd347, %rd347, %rd75;
	add.s64 	%rd346, %rd346, -1;
	setp.ne.s64 	%p116, %rd346, 0;
	@%p116 bra 	$L__BB3_63;
$L__BB3_64:
	neg.f32 	%f332, %f350;
	selp.f32 	%f333, %f350, %f332, %p118;
	add.s32 	%r170, %r2, %r1;
	and.b32  	%r171, %r170, 1;
	setp.eq.b32 	%p117, %r171, 1;
	selp.b32 	%r172, -1, 1, %p117;
	cvt.rn.f32.s32 	%f334, %r172;
	mul.f32 	%f335, %f333, %f334;
	cvta.to.global.u64 	%rd320, %rd83;
	ld.global.f32 	%f336, [%rd320];
	div.rn.f32 	%f337, %f335, %f336;
	mad.lo.s32 	%r173, %r3, %r1, %r2;
	cvta.to.global.u64 	%rd321, %rd84;
	mul.wide.s32 	%rd322, %r173, 4;
	add.s64 	%rd323, %rd321, %rd322;
	st.global.f32 	[%rd323], %f337;
$L__BB3_65:
	ret;

}
	// .globl	_Z34InverseCofactor_DetGauss_GPU_minorPfPiS_S_
.visible .entry _Z34InverseCofactor_DetGauss_GPU_minorPfPiS_S_(
	.param .u64 .ptr .align 1 _Z34InverseCofactor_DetGauss_GPU_minorPfPiS_S__param_0,
	.param .u64 .ptr .align 1 _Z34InverseCofactor_DetGauss_GPU_minorPfPiS_S__param_1,
	.param .u64 .ptr .align 1 _Z34InverseCofactor_DetGauss_GPU_minorPfPiS_S__param_2,
	.param .u64 .ptr .align 1 _Z34InverseCofactor_DetGauss_GPU_minorPfPiS_S__param_3
)
{
	.local .align 4 .b8 	__local_depot4[9604];
	.reg .b64 	%SP;
	.reg .b64 	%SPL;
	.reg .pred 	%p<118>;
	.reg .b16 	%rs<28>;
	.reg .b32 	%r<201>;
	.reg .b32 	%f<353>;
	.reg .b64 	%rd<339>;

	mov.u64 	%SPL, __local_depot4;
	ld.param.u64 	%rd66, [_Z34InverseCofactor_DetGauss_GPU_minorPfPiS_S__param_0];
	ld.param.u64 	%rd69, [_Z34InverseCofactor_DetGauss_GPU_minorPfPiS_S__param_1];
	cvta.to.global.u64 	%rd1, %rd69;
	add.u64 	%rd2, %SPL, 0;
	mov.u32 	%r80, %tid.x;
	mov.u32 	%r1, %ntid.x;
	mov.u32 	%r81, %ctaid.x;
	mad.lo.s32 	%r187, %r1, %r81, %r80;
	ld.global.u32 	%r186, [%rd1];
	div.s32 	%r188, %r187, %r186;
	mul.lo.s32 	%r82, %r188, %r186;
	sub.s32 	%r189, %r187, %r82;
	max.s32 	%r84, %r188, %r189;
	setp.gt.s32 	%p3, %r84, 49;
	@%p3 bra 	$L__BB4_66;
	cvta.to.global.u64 	%rd3, %rd66;
	mov.u32 	%r85, %nctaid.x;
	mul.lo.s32 	%r6, %r1, %r85;
$L__BB4_2:
	setp.lt.s32 	%p4, %r189, 1;
	selp.u32 	%r11, 1, 0, %p4;
	setp.lt.s32 	%p5, %r189, 2;
	selp.b32 	%r12, 2, 1, %p5;
	setp.lt.s32 	%p6, %r189, 3;
	selp.b32 	%r13, 3, 2, %p6;
	setp.lt.s32 	%p7, %r189, 4;
	selp.b32 	%r14, 4, 3, %p7;
	setp.lt.s32 	%p8, %r189, 6;
	selp.b32 	%r15, 6, 5, %p8;
	setp.lt.s32 	%p9, %r189, 7;
	selp.b32 	%r16, 7, 6, %p9;
	setp.lt.s32 	%p10, %r189, 8;
	selp.b32 	%r17, 8, 7, %p10;
	setp.lt.s32 	%p11, %r189, 9;
	selp.b32 	%r18, 9, 8, %p11;
	setp.lt.s32 	%p12, %r189, 10;
	selp.b32 	%r19, 10, 9, %p12;
	setp.lt.s32 	%p13, %r189, 11;
	selp.b32 	%r20, 11, 10, %p13;
	setp.lt.s32 	%p14, %r189, 12;
	selp.b32 	%r21, 12, 11, %p14;
	setp.lt.s32 	%p15, %r189, 14;
	selp.b32 	%r22, 14, 13, %p15;
	setp.lt.s32 	%p16, %r189, 15;
	selp.b32 	%r23, 15, 14, %p16;
	setp.lt.s32 	%p17, %r189, 16;
	selp.b32 	%r24, 16, 15, %p17;
	setp.lt.s32 	%p18, %r189, 17;
	selp.b32 	%r25, 17, 16, %p18;
	setp.lt.s32 	%p19, %r189, 18;
	selp.b32 	%r26, 18, 17, %p19;
	setp.lt.s32 	%p20, %r189, 19;
	selp.b32 	%r27, 19, 18, %p20;
	setp.lt.s32 	%p21, %r189, 20;
	selp.b32 	%r28, 20, 19, %p21;
	setp.lt.s32 	%p22, %r189, 21;
	selp.b32 	%r29, 21, 20, %p22;
	setp.lt.s32 	%p23, %r189, 22;
	selp.b32 	%r30, 22, 21, %p23;
	setp.lt.s32 	%p24, %r189, 23;
	selp.b32 	%r31, 23, 22, %p24;
	setp.lt.s32 	%p25, %r189, 24;
	selp.b32 	%r32, 24, 23, %p25;
	setp.lt.s32 	%p26, %r189, 25;
	selp.b32 	%r33, 25, 24, %p26;
	setp.lt.s32 	%p27, %r189, 26;
	selp.b32 	%r34, 26, 25, %p27;
	setp.lt.s32 	%p28, %r189, 27;
	selp.b32 	%r35, 27, 26, %p28;
	setp.lt.s32 	%p29, %r189, 30;
	selp.b32 	%r36, 30, 29, %p29;
	setp.lt.s32 	%p30, %r189, 31;
	selp.b32 	%r37, 31, 30, %p30;
	setp.lt.s32 	%p31, %r189, 32;
	selp.b32 	%r38, 32, 31, %p31;
	setp.lt.s32 	%p32, %r189, 33;
	selp.b32 	%r39, 33, 32, %p32;
	setp.lt.s32 	%p33, %r189, 34;
	selp.b32 	%r40, 34, 33, %p33;
	setp.lt.s32 	%p34, %r189, 35;
	selp.b32 	%r41, 35, 34, %p34;
	setp.lt.s32 	%p35, %r189, 36;
	selp.b32 	%r42, 36, 35, %p35;
	setp.lt.s32 	%p36, %r189, 37;
	selp.b32 	%r43, 37, 36, %p36;
	setp.lt.s32 	%p37, %r189, 38;
	selp.b32 	%r44, 38, 37, %p37;
	setp.lt.s32 	%p38, %r189, 39;
	selp.b32 	%r45, 39, 38, %p38;
	setp.lt.s32 	%p39, %r189, 40;
	selp.b32 	%r46, 40, 39, %p39;
	setp.lt.s32 	%p40, %r189, 41;
	selp.b32 	%r47, 41, 40, %p40;
	setp.lt.s32 	%p41, %r189, 42;
	selp.b32 	%r48, 42, 41, %p41;
	setp.lt.s32 	%p42, %r189, 43;
	selp.b32 	%r49, 43, 42, %p42;
	setp.lt.s32 	%p43, %r189, 44;
	selp.b32 	%r50, 44, 43, %p43;
	setp.lt.s32 	%p44, %r189, 45;
	selp.b32 	%r51, 45, 44, %p44;
	setp.lt.s32 	%p45, %r189, 46;
	selp.b32 	%r52, 46, 45, %p45;
	setp.lt.s32 	%p46, %r189, 47;
	selp.b32 	%r53, 47, 46, %p46;
	setp.lt.s32 	%p47, %r189, 48;
	selp.b32 	%r54, 48, 47, %p47;
	setp.lt.s32 	%p48, %r189, 49;
	selp.b32 	%r55, 49, 48, %p48;
	mov.b32 	%r190, 0;
$L__BB4_3:
	setp.ge.s32 	%p49, %r190, %r188;
	selp.u32 	%r87, 1, 0, %p49;
	add.s32 	%r88, %r190, %r87;
	mul.lo.s32 	%r89, %r186, %r88;
	mul.lo.s32 	%r90, %r190, 49;
	add.s32 	%r91, %r89, %r11;
	mul.wide.s32 	%rd71, %r91, 4;
	add.s64 	%rd72, %rd3, %rd71;
	ld.global.f32 	%f24, [%rd72];
	mul.wide.u32 	%rd73, %r90, 4;
	add.s64 	%rd74, %rd2, %rd73;
	st.local.f32 	[%rd74], %f24;
	add.s32 	%r92, %r12, %r89;
	mul.wide.s32 	%rd75, %r92, 4;
	add.s64 	%rd76, %rd3, %rd75;
	ld.global.f32 	%f25, [%rd76];
	st.local.f32 	[%rd74+4], %f25;
	add.s32 	%r93, %r13, %r89;
	mul.wide.s32 	%rd77, %r93, 4;
	add.s64 	%rd78, %rd3, %rd77;
	ld.global.f32 	%f26, [%rd78];
	st.local.f32 	[%rd74+8], %f26;
	add.s32 	%r94, %r14, %r89;
	mul.wide.s32 	%rd79, %r94, 4;
	add.s64 	%rd80, %rd3, %rd79;
	ld.global.f32 	%f27, [%rd80];
	st.local.f32 	[%rd74+12], %f27;
	setp.lt.s32 	%p50, %r189, 5;
	selp.b32 	%r95, 5, 4, %p50;
	add.s32 	%r96, %r95, %r89;
	mul.wide.s32 	%rd81, %r96, 4;
	add.s64 	%rd82, %rd3, %rd81;
	ld.global.f32 	%f28, [%rd82];
	st.local.f32 	[%rd74+16], %f28;
	add.s32 	%r97, %r15, %r89;
	mul.wide.s32 	%rd83, %r97, 4;
	add.s64 	%rd84, %rd3, %rd83;
	ld.global.f32 	%f29, [%rd84];
	st.local.f32 	[%rd74+20], %f29;
	add.s32 	%r98, %r16, %r89;
	mul.wide.s32 	%rd85, %r98, 4;
	add.s64 	%rd86, %rd3, %rd85;
	ld.global.f32 	%f30, [%rd86];
	st.local.f32 	[%rd74+24], %f30;
	add.s32 	%r99, %r17, %r89;
	mul.wide.s32 	%rd87, %r99, 4;
	add.s64 	%rd88, %rd3, %rd87;
	ld.global.f32 	%f31, [%rd88];
	st.local.f32 	[%rd74+28], %f31;
	add.s32 	%r100, %r18, %r89;
	mul.wide.s32 	%rd89, %r100, 4;
	add.s64 	%rd90, %rd3, %rd89;
	ld.global.f32 	%f32, [%rd90];
	st.local.f32 	[%rd74+32], %f32;
	add.s32 	%r101, %r19, %r89;
	mul.wide.s32 	%rd91, %r101, 4;
	add.s64 	%rd92, %rd3, %rd91;
	ld.global.f32 	%f33, [%rd92];
	st.local.f32 	[%rd74+36], %f33;
	add.s32 	%r102, %r20, %r89;
	mul.wide.s32 	%rd93, %r102, 4;
	add.s64 	%rd94, %rd3, %rd93;
	ld.global.f32 	%f34, [%rd94];
	st.local.f32 	[%rd74+40], %f34;
	add.s32 	%r103, %r21, %r89;
	mul.wide.s32 	%rd95, %r103, 4;
	add.s64 	%rd96, %rd3, %rd95;
	ld.global.f32 	%f35, [%rd96];
	st.local.f32 	[%rd74+44], %f35;
	setp.lt.s32 	%p51, %r189, 13;
	selp.b32 	%r104, 13, 12, %p51;
	add.s32 	%r105, %r104, %r89;
	mul.wide.s32 	%rd97, %r105, 4;
	add.s64 	%rd98, %rd3, %rd97;
	ld.global.f32 	%f36, [%rd98];
	st.local.f32 	[%rd74+48], %f36;
	add.s32 	%r106, %r22, %r89;
	mul.wide.s32 	%rd99, %r106, 4;
	add.s64 	%rd100, %rd3, %rd99;
	ld.global.f32 	%f37, [%rd100];
	st.local.f32 	[%rd74+52], %f37;
	add.s32 	%r107, %r23, %r89;
	mul.wide.s32 	%rd101, %r107, 4;
	add.s64 	%rd102, %rd3, %rd101;
	ld.global.f32 	%f38, [%rd102];
	st.local.f32 	[%rd74+56], %f38;
	add.s32 	%r108, %r24, %r89;
	mul.wide.s32 	%rd103, %r108, 4;
	add.s64 	%rd104, %rd3, %rd103;
	ld.global.f32 	%f39, [%rd104];
	st.local.f32 	[%rd74+60], %f39;
	add.s32 	%r109, %r25, %r89;
	mul.wide.s32 	%rd105, %r109, 4;
	add.s64 	%rd106, %rd3, %rd105;
	ld.global.f32 	%f40, [%rd106];
	st.local.f32 	[%rd74+64], %f40;
	add.s32 	%r110, %r26, %r89;
	mul.wide.s32 	%rd107, %r110, 4;
	add.s64 	%rd108, %rd3, %rd107;
	ld.global.f32 	%f41, [%rd108];
	st.local.f32 	[%rd74+68], %f41;
	add.s32 	%r111, %r27, %r89;
	mul.wide.s32 	%rd109, %r111, 4;
	add.s64 	%rd110, %rd3, %rd109;
	ld.global.f32 	%f42, [%rd110];
	st.local.f32 	[%rd74+72], %f42;
	add.s32 	%r112, %r28, %r89;
	mul.wide.s32 	%rd111, %r112, 4;
	add.s64 	%rd112, %rd3, %rd111;
	ld.global.f32 	%f43, [%rd112];
	st.local.f32 	[%rd74+76], %f43;
	add.s32 	%r113, %r29, %r89;
	mul.wide.s32 	%rd113, %r113, 4;
	add.s64 	%rd114, %rd3, %rd113;
	ld.global.f32 	%f44, [%rd114];
	st.local.f32 	[%rd74+80], %f44;
	add.s32 	%r114, %r30, %r89;
	mul.wide.s32 	%rd115, %r114, 4;
	add.s64 	%rd116, %rd3, %rd115;
	ld.global.f32 	%f45, [%rd116];
	st.local.f32 	[%rd74+84], %f45;
	add.s32 	%r115, %r31, %r89;
	mul.wide.s32 	%rd117, %r115, 4;
	add.s64 	%rd118, %rd3, %rd117;
	ld.global.f32 	%f46, [%rd118];
	st.local.f32 	[%rd74+88], %f46;
	add.s32 	%r116, %r32, %r89;
	mul.wide.s32 	%rd119, %r116, 4;
	add.s64 	%rd120, %rd3, %rd119;
	ld.global.f32 	%f47, [%rd120];
	st.local.f32 	[%rd74+92], %f47;
	add.s32 	%r117, %r33, %r89;
	mul.wide.s32 	%rd121, %r117, 4;
	add.s64 	%rd122, %rd3, %rd121;
	ld.global.f32 	%f48, [%rd122];
	st.local.f32 	[%rd74+96], %f48;
	add.s32 	%r118, %r34, %r89;
	mul.wide.s32 	%rd123, %r118, 4;
	add.s64 	%rd124, %rd3, %rd123;
	ld.global.f32 	%f49, [%rd124];
	st.local.f32 	[%rd74+100], %f49;
	add.s32 	%r119, %r35, %r89;
	mul.wide.s32 	%rd125, %r119, 4;
	add.s64 	%rd126, %rd3, %rd125;
	ld.global.f32 	%f50, [%rd126];
	st.local.f32 	[%rd74+104], %f50;
	setp.lt.s32 	%p52, %r189, 28;
	selp.b32 	%r120, 28, 27, %p52;
	add.s32 	%r121, %r120, %r89;
	mul.wide.s32 	%rd127, %r121, 4;
	add.s64 	%rd128, %rd3, %rd127;
	ld.global.f32 	%f51, [%rd128];
	st.local.f32 	[%rd74+108], %f51;
	setp.lt.s32 	%p53, %r189, 29;
	selp.b32 	%r122, 29, 28, %p53;
	add.s32 	%r123, %r122, %r89;
	mul.wide.s32 	%rd129, %r123, 4;
	add.s64 	%rd130, %rd3, %rd129;
	ld.global.f32 	%f52, [%rd130];
	st.local.f32 	[%rd74+112], %f52;
	add.s32 	%r124, %r36, %r89;
	mul.wide.s32 	%rd131, %r124, 4;
	add.s64 	%rd132, %rd3, %rd131;
	ld.global.f32 	%f53, [%rd132];
	st.local.f32 	[%rd74+116], %f53;
	add.s32 	%r125, %r37, %r89;
	mul.wide.s32 	%rd133, %r125, 4;
	add.s64 	%rd134, %rd3, %rd133;
	ld.global.f32 	%f54, [%rd134];
	st.local.f32 	[%rd74+120], %f54;
	add.s32 	%r126, %r38, %r89;
	mul.wide.s32 	%rd135, %r126, 4;
	add.s64 	%rd136, %rd3, %rd135;
	ld.global.f32 	%f55, [%rd136];
	st.local.f32 	[%rd74+124], %f55;
	add.s32 	%r127, %r39, %r89;
	mul.wide.s32 	%rd137, %r127, 4;
	add.s64 	%rd138, %rd3, %rd137;
	ld.global.f32 	%f56, [%rd138];
	st.local.f32 	[%rd74+128], %f56;
	add.s32 	%r128, %r40, %r89;
	mul.wide.s32 	%rd139, %r128, 4;
	add.s64 	%rd140, %rd3, %rd139;
	ld.global.f32 	%f57, [%rd140];
	st.local.f32 	[%rd74+132], %f57;
	add.s32 	%r129, %r41, %r89;
	mul.wide.s32 	%rd141, %r129, 4;
	add.s64 	%rd142, %rd3, %rd141;
	ld.global.f32 	%f58, [%rd142];
	st.local.f32 	[%rd74+136], %f58;
	add.s32 	%r130, %r42, %r89;
	mul.wide.s32 	%rd143, %r130, 4;
	add.s64 	%rd144, %rd3, %rd143;
	ld.global.f32 	%f59, [%rd144];
	st.local.f32 	[%rd74+140], %f59;
	add.s32 	%r131, %r43, %r89;
	mul.wide.s32 	%rd145, %r131, 4;
	add.s64 	%rd146, %rd3, %rd145;
	ld.global.f32 	%f60, [%rd146];
	st.local.f32 	[%rd74+144], %f60;
	add.s32 	%r132, %r44, %r89;
	mul.wide.s32 	%rd147, %r132, 4;
	add.s64 	%rd148, %rd3, %rd147;
	ld.global.f32 	%f61, [%rd148];
	st.local.f32 	[%rd74+148], %f61;
	add.s32 	%r133, %r45, %r89;
	mul.wide.s32 	%rd149, %r133, 4;
	add.s64 	%rd150, %rd3, %rd149;
	ld.global.f32 	%f62, [%rd150];
	st.local.f32 	[%rd74+152], %f62;
	add.s32 	%r134, %r46, %r89;
	mul.wide.s32 	%rd151, %r134, 4;
	add.s64 	%rd152, %rd3, %rd151;
	ld.global.f32 	%f63, [%rd152];
	st.local.f32 	[%rd74+156], %f63;
	add.s32 	%r135, %r47, %r89;
	mul.wide.s32 	%rd153, %r135, 4;
	add.s64 	%rd154, %rd3, %rd153;
	ld.global.f32 	%f64, [%rd154];
	st.local.f32 	[%rd74+160], %f64;
	add.s32 	%r136, %r48, %r89;
	mul.wide.s32 	%rd155, %r136, 4;
	add.s64 	%rd156, %rd3, %rd155;
	ld.global.f32 	%f65, [%rd156];
	st.local.f32 	[%rd74+164], %f65;
	add.s32 	%r137, %r49, %r89;
	mul.wide.s32 	%rd157, %r137, 4;
	add.s64 	%rd158, %rd3, %rd157;
	ld.global.f32 	%f66, [%rd158];
	st.local.f32 	[%rd74+168], %f66;
	add.s32 	%r138, %r50, %r89;
	mul.wide.s32 	%rd159, %r138, 4;
	add.s64 	%rd160, %rd3, %rd159;
	ld.global.f32 	%f67, [%rd160];
	st.local.f32 	[%rd74+172], %f67;
	add.s32 	%r139, %r51, %r89;
	mul.wide.s32 	%rd161, %r139, 4;
	add.s64 	%rd162, %rd3, %rd161;
	ld.global.f32 	%f68, [%rd162];
	st.local.f32 	[%rd74+176], %f68;
	add.s32 	%r140, %r52, %r89;
	mul.wide.s32 	%rd163, %r140, 4;
	add.s64 	%rd164, %rd3, %rd163;
	ld.global.f32 	%f69, [%rd164];
	st.local.f32 	[%rd74+180], %f69;
	add.s32 	%r141, %r53, %r89;
	mul.wide.s32 	%rd165, %r141, 4;
	add.s64 	%rd166, %rd3, %rd165;
	ld.global.f32 	%f70, [%rd166];
	st.local.f32 	[%rd74+184], %f70;
	add.s32 	%r142, %r54, %r89;
	mul.wide.s32 	%rd167, %r142, 4;
	add.s64 	%rd168, %rd3, %rd167;
	ld.global.f32 	%f71, [%rd168];
	st.local.f32 	[%rd74+188], %f71;
	add.s32 	%r143, %r55, %r89;
	mul.wide.s32 	%rd169, %r143, 4;
	add.s64 	%rd170, %rd3, %rd169;
	ld.global.f32 	%f72, [%rd170];
	st.local.f32 	[%rd74+192], %f72;
	add.s32 	%r190, %r190, 1;
	setp.ne.s32 	%p54, %r190, 49;
	@%p54 bra 	$L__BB4_3;
	add.s32 	%r58, %r186, -1;
	setp.eq.s32 	%p56, %r186, 2;
	mov.pred 	%p117, -1;
	@%p56 bra 	$L__BB4_51;
	cvt.s64.s32 	%rd4, %r58;
	cvt.u16.u32 	%rs1, %r186;
	mov.b32 	%r200, 0;
	mov.b64 	%rd320, 0;
	mov.b16 	%rs25, 0;
	mov.u16 	%rs26, %rs25;
	mov.u16 	%rs27, %rs25;
$L__BB4_6:
	sub.s16 	%rs13, %rs1, %rs27;
	add.s16 	%rs14, %rs13, 6;
	cvt.u64.u16 	%rd172, %rs14;
	and.b64  	%rd8, %rd172, 7;
	add.s64 	%rd9, %rd8, -1;
	not.b64 	%rd10, %rd320;
	add.s64 	%rd11, %rd10, %rd4;
	sub.s64 	%rd173, %rd4, %rd320;
	add.s64 	%rd12, %rd173, -2;
	mul.lo.s64 	%rd13, %rd320, %rd4;
	add.s64 	%rd174, %rd13, %rd320;
	shl.b64 	%rd175, %rd174, 2;
	add.s64 	%rd14, %rd2, %rd175;
	cvt.u32.u64 	%r199, %rd320;
	add.s64 	%rd15, %rd320, 1;
	setp.ge.u64 	%p57, %rd15, %rd4;
	@%p57 bra 	$L__BB4_18;
	ld.local.f32 	%f73, [%rd14];
	abs.f32 	%f342, %f73;
	setp.lt.u64 	%p58, %rd12, 7;
	mov.u64 	%rd322, %rd15;
	@%p58 bra 	$L__BB4_10;
	and.b64  	%rd16, %rd11, -8;
	mov.u64 	%rd322, %rd15;
$L__BB4_9:
	.pragma "nounroll";
	mad.lo.s64 	%rd176, %rd322, %rd4, %rd320;
	shl.b64 	%rd177, %rd176, 2;
	add.s64 	%rd178, %rd2, %rd177;
	ld.local.f32 	%f74, [%rd178];
	abs.f32 	%f75, %f74;
	setp.gt.f32 	%p59, %f75, %f342;
	cvt.u32.u64 	%r146, %rd322;
	selp.f32 	%f76, %f75, %f342, %p59;
	selp.b32 	%r147, %r146, %r199, %p59;
	shl.b64 	%rd179, %rd4, 2;
	add.s64 	%rd180, %rd178, %rd179;
	ld.local.f32 	%f77, [%rd180];
	abs.f32 	%f78, %f77;
	setp.gt.f32 	%p60, %f78, %f76;
	add.s32 	%r148, %r146, 1;
	selp.f32 	%f79, %f78, %f76, %p60;
	selp.b32 	%r149, %r148, %r147, %p60;
	add.s64 	%rd181, %rd180, %rd179;
	ld.local.f32 	%f80, [%rd181];
	abs.f32 	%f81, %f80;
	setp.gt.f32 	%p61, %f81, %f79;
	add.s32 	%r150, %r146, 2;
	selp.f32 	%f82, %f81, %f79, %p61;
	selp.b32 	%r151, %r150, %r149, %p61;
	add.s64 	%rd182, %rd181, %rd179;
	ld.local.f32 	%f83, [%rd182];
	abs.f32 	%f84, %f83;
	setp.gt.f32 	%p62, %f84, %f82;
	add.s32 	%r152, %r146, 3;
	selp.f32 	%f85, %f84, %f82, %p62;
	selp.b32 	%r153, %r152, %r151, %p62;
	add.s64 	%rd183, %rd182, %rd179;
	ld.local.f32 	%f86, [%rd183];
	abs.f32 	%f87, %f86;
	setp.gt.f32 	%p63, %f87, %f85;
	add.s32 	%r154, %r146, 4;
	selp.f32 	%f88, %f87, %f85, %p63;
	selp.b32 	%r155, %r154, %r153, %p63;
	add.s64 	%rd184, %rd183, %rd179;
	ld.local.f32 	%f89, [%rd184];
	abs.f32 	%f90, %f89;
	setp.gt.f32 	%p64, %f90, %f88;
	add.s32 	%r156, %r146, 5;
	selp.f32 	%f91, %f90, %f88, %p64;
	selp.b32 	%r157, %r156, %r155, %p64;
	add.s64 	%rd185, %rd184, %rd179;
	ld.local.f32 	%f92, [%rd185];
	abs.f32 	%f93, %f92;
	setp.gt.f32 	%p65, %f93, %f91;
	add.s32 	%r158, %r146, 6;
	selp.f32 	%f94, %f93, %f91, %p65;
	selp.b32 	%r159, %r158, %r157, %p65;
	add.s64 	%rd186, %rd185, %rd179;
	ld.local.f32 	%f95, [%rd186];
	abs.f32 	%f96, %f95;
	setp.gt.f32 	%p66, %f96, %f94;
	add.s32 	%r160, %r146, 7;
	selp.f32 	%f342, %f96, %f94, %p66;
	selp.b32 	%r199, %r160, %r159, %p66;
	add.s64 	%rd322, %rd322, 8;
	add.s64 	%rd187, %rd322, %rd10;
	setp.ne.s64 	%p67, %rd187, %rd16;
	@%p67 bra 	$L__BB4_9;
$L__BB4_10:
	and.b64  	%rd188, %rd11, 7;
	setp.eq.s64 	%p68, %rd188, 0;
	@%p68 bra 	$L__BB4_18;
	setp.lt.u64 	%p69, %rd9, 3;
	@%p69 bra 	$L__BB4_13;
	mad.lo.s64 	%rd189, %rd322, %rd4, %rd320;
	shl.b64 	%rd190, %rd189, 2;
	add.s64 	%rd191, %rd2, %rd190;
	ld.local.f32 	%f97, [%rd191];
	abs.f32 	%f98, %f97;
	setp.gt.f32 	%p70, %f98, %f342;
	cvt.u32.u64 	%r162, %rd322;
	selp.f32 	%f99, %f98, %f342, %p70;
	selp.b32 	%r163, %r162, %r199, %p70;
	shl.b64 	%rd192, %rd4, 2;
	add.s64 	%rd193, %rd191, %rd192;
	ld.local.f32 	%f100, [%rd193];
	abs.f32 	%f101, %f100;
	setp.gt.f32 	%p71, %f101, %f99;
	add.s32 	%r164, %r162, 1;
	selp.f32 	%f102, %f101, %f99, %p71;
	selp.b32 	%r165, %r164, %r163, %p71;
	add.s64 	%rd194, %rd193, %rd192;
	ld.local.f32 	%f103, [%rd194];
	abs.f32 	%f104, %f103;
	setp.gt.f32 	%p72, %f104, %f102;
	add.s32 	%r166, %r162, 2;
	selp.f32 	%f105, %f104, %f102, %p72;
	selp.b32 	%r167, %r166, %r165, %p72;
	add.s64 	%rd195, %rd194, %rd192;
	ld.local.f32 	%f106, [%rd195];
	abs.f32 	%f107, %f106;
	setp.gt.f32 	%p73, %f107, %f105;
	add.s32 	%r168, %r162, 3;
	selp.f32 	%f342, %f107, %f105, %p73;
	selp.b32 	%r199, %r168, %r167, %p73;
	add.s64 	%rd322, %rd322, 4;
$L__BB4_13:
	and.b64  	%rd196, %rd8, 3;
	setp.eq.s64 	%p74, %rd196, 0;
	@%p74 bra 	$L__BB4_18;
	cvt.u16.u32 	%rs15, %r186;
	xor.b16  	%rs16, %rs15, 2;
	sub.s16 	%rs6, %rs16, %rs26;
	and.b16  	%rs17, %rs6, 3;
	setp.eq.s16 	%p75, %rs17, 1;
	@%p75 bra 	$L__BB4_16;
	mad.lo.s64 	%rd197, %rd322, %rd4, %rd320;
	shl.b64 	%rd198, %rd197, 2;
	add.s64 	%rd199, %rd2, %rd198;
	ld.local.f32 	%f108, [%rd199];
	abs.f32 	%f109, %f108;
	setp.gt.f32 	%p76, %f109, %f342;
	cvt.u32.u64 	%r170, %rd322;
	selp.f32 	%f110, %f109, %f342, %p76;
	selp.b32 	%r171, %r170, %r199, %p76;
	shl.b64 	%rd200, %rd4, 2;
	add.s64 	%rd201, %rd199, %rd200;
	ld.local.f32 	%f111, [%rd201];
	abs.f32 	%f112, %f111;
	setp.gt.f32 	%p77, %f112, %f110;
	add.s32 	%r172, %r170, 1;
	selp.f32 	%f342, %f112, %f110, %p77;
	selp.b32 	%r199, %r172, %r171, %p77;
	add.s64 	%rd322, %rd322, 2;
$L__BB4_16:
	and.b16  	%rs18, %rs6, 1;
	setp.eq.b16 	%p78, %rs18, 1;
	not.pred 	%p79, %p78;
	@%p79 bra 	$L__BB4_18;
	mad.lo.s64 	%rd202, %rd322, %rd4, %rd320;
	shl.b64 	%rd203, %rd202, 2;
	add.s64 	%rd204, %rd2, %rd203;
	ld.local.f32 	%f113, [%rd204];
	abs.f32 	%f114, %f113;
	setp.gt.f32 	%p80, %f114, %f342;
	cvt.u32.u64 	%r173, %rd322;
	selp.b32 	%r199, %r173, %r199, %p80;
$L__BB4_18:
	cvt.s64.s32 	%rd205, %r199;
	setp.eq.s64 	%p81, %rd320, %rd205;
	@%p81 bra 	$L__BB4_33;
	add.s32 	%r200, %r200, 1;
	setp.ge.u64 	%p82, %rd320, %rd4;
	@%p82 bra 	$L__BB4_33;
	mul.lo.s32 	%r174, %r199, %r58;
	cvt.s64.s32 	%rd24, %r174;
	sub.s64 	%rd206, %rd320, %rd4;
	setp.gt.u64 	%p83, %rd206, -16;
	mov.u64 	%rd327, %rd320;
	@%p83 bra 	$L__BB4_23;
	sub.s64 	%rd208, %rd4, %rd320;
	and.b64  	%rd25, %rd208, -16;
	mov.b64 	%rd326, 0;
	mov.u64 	%rd327, %rd320;
$L__BB4_22:
	.pragma "nounroll";
	add.s64 	%rd209, %rd327, %rd13;
	shl.b64 	%rd210, %rd209, 2;
	add.s64 	%rd211, %rd2, %rd210;
	ld.local.f32 	%f115, [%rd211];
	add.s64 	%rd212, %rd327, %rd24;
	shl.b64 	%rd213, %rd212, 2;
	add.s64 	%rd214, %rd2, %rd213;
	ld.local.f32 	%f116, [%rd214];
	st.local.f32 	[%rd211], %f116;
	st.local.f32 	[%rd214], %f115;
	ld.local.f32 	%f117, [%rd211+4];
	ld.local.f32 	%f118, [%rd214+4];
	st.local.f32 	[%rd211+4], %f118;
	st.local.f32 	[%rd214+4], %f117;
	ld.local.f32 	%f119, [%rd211+8];
	ld.local.f32 	%f120, [%rd214+8];
	st.local.f32 	[%rd211+8], %f120;
	st.local.f32 	[%rd214+8], %f119;
	ld.local.f32 	%f121, [%rd211+12];
	ld.local.f32 	%f122, [%rd214+12];
	st.local.f32 	[%rd211+12], %f122;
	st.local.f32 	[%rd214+12], %f121;
	ld.local.f32 	%f123, [%rd211+16];
	ld.local.f32 	%f124, [%rd214+16];
	st.local.f32 	[%rd211+16], %f124;
	st.local.f32 	[%rd214+16], %f123;
	ld.local.f32 	%f125, [%rd211+20];
	ld.local.f32 	%f126, [%rd214+20];
	st.local.f32 	[%rd211+20], %f126;
	st.local.f32 	[%rd214+20], %f125;
	ld.local.f32 	%f127, [%rd211+24];
	ld.local.f32 	%f128, [%rd214+24];
	st.local.f32 	[%rd211+24], %f128;
	st.local.f32 	[%rd214+24], %f127;
	ld.local.f32 	%f129, [%rd211+28];
	ld.local.f32 	%f130, [%rd214+28];
	st.local.f32 	[%rd211+28], %f130;
	st.local.f32 	[%rd214+28], %f129;
	ld.local.f32 	%f131, [%rd211+32];
	ld.local.f32 	%f132, [%rd214+32];
	st.local.f32 	[%rd211+32], %f132;
	st.local.f32 	[%rd214+32], %f131;
	ld.local.f32 	%f133, [%rd211+36];
	ld.local.f32 	%f134, [%rd214+36];
	st.local.f32 	[%rd211+36], %f134;
	st.local.f32 	[%rd214+36], %f133;
	ld.local.f32 	%f135, [%rd211+40];
	ld.local.f32 	%f136, [%rd214+40];
	st.local.f32 	[%rd211+40], %f136;
	st.local.f32 	[%rd214+40], %f135;
	ld.local.f32 	%f137, [%rd211+44];
	ld.local.f32 	%f138, [%rd214+44];
	st.local.f32 	[%rd211+44], %f138;
	st.local.f32 	[%rd214+44], %f137;
	ld.local.f32 	%f139, [%rd211+48];
	ld.local.f32 	%f140, [%rd214+48];
	st.local.f32 	[%rd211+48], %f140;
	st.local.f32 	[%rd214+48], %f139;
	ld.local.f32 	%f141, [%rd211+52];
	ld.local.f32 	%f142, [%rd214+52];
	st.local.f32 	[%rd211+52], %f142;
	st.local.f32 	[%rd214+52], %f141;
	ld.local.f32 	%f143, [%rd211+56];
	ld.local.f32 	%f144, [%rd214+56];
	st.local.f32 	[%rd211+56], %f144;
	st.local.f32 	[%rd214+56], %f143;
	ld.local.f32 	%f145, [%rd211+60];
	ld.local.f32 	%f146, [%rd214+60];
	st.local.f32 	[%rd211+60], %f146;
	st.local.f32 	[%rd214+60], %f145;
	add.s64 	%rd327, %rd327, 16;
	add.s64 	%rd326, %rd326, 16;
	setp.ne.s64 	%p84, %rd326, %rd25;
	@%p84 bra 	$L__BB4_22;
$L__BB4_23:
	sub.s64 	%rd215, %rd4, %rd320;
	and.b64  	%rd216, %rd215, 15;
	setp.eq.s64 	%p85, %rd216, 0;
	@%p85 bra 	$L__BB4_33;
	not.b16 	%rs19, %rs25;
	add.s16 	%rs20, %rs19, %rs1;
	cvt.u64.u16 	%rd217, %rs20;
	and.b64  	%rd31, %rd217, 15;
	add.s64 	%rd218, %rd31, -1;
	setp.lt.u64 	%p86, %rd218, 7;
	@%p86 bra 	$L__BB4_26;
	add.s64 	%rd219, %rd327, %rd13;
	shl.b64 	%rd220, %rd219, 2;
	add.s64 	%rd221, %rd2, %rd220;
	ld.local.f32 	%f147, [%rd221];
	add.s64 	%rd222, %rd327, %rd24;
	shl.b64 	%rd223, %rd222, 2;
	add.s64 	%rd224, %rd2, %rd223;
	ld.local.f32 	%f148, [%rd224];
	st.local.f32 	[%rd221], %f148;
	st.local.f32 	[%rd224], %f147;
	ld.local.f32 	%f149, [%rd221+4];
	ld.local.f32 	%f150, [%rd224+4];
	st.local.f32 	[%rd221+4], %f150;
	st.local.f32 	[%rd224+4], %f149;
	ld.local.f32 	%f151, [%rd221+8];
	ld.local.f32 	%f152, [%rd224+8];
	st.local.f32 	[%rd221+8], %f152;
	st.local.f32 	[%rd224+8], %f151;
	ld.local.f32 	%f153, [%rd221+12];
	ld.local.f32 	%f154, [%rd224+12];
	st.local.f32 	[%rd221+12], %f154;
	st.local.f32 	[%rd224+12], %f153;
	ld.local.f32 	%f155, [%rd221+16];
	ld.local.f32 	%f156, [%rd224+16];
	st.local.f32 	[%rd221+16], %f156;
	st.local.f32 	[%rd224+16], %f155;
	ld.local.f32 	%f157, [%rd221+20];
	ld.local.f32 	%f158, [%rd224+20];
	st.local.f32 	[%rd221+20], %f158;
	st.local.f32 	[%rd224+20], %f157;
	ld.local.f32 	%f159, [%rd221+24];
	ld.local.f32 	%f160, [%rd224+24];
	st.local.f32 	[%rd221+24], %f160;
	st.local.f32 	[%rd224+24], %f159;
	ld.local.f32 	%f161, [%rd221+28];
	ld.local.f32 	%f162, [%rd224+28];
	st.local.f32 	[%rd221+28], %f162;
	st.local.f32 	[%rd224+28], %f161;
	add.s64 	%rd327, %rd327, 8;
$L__BB4_26:
	and.b64  	%rd225, %rd31, 7;
	setp.eq.s64 	%p87, %rd225, 0;
	@%p87 bra 	$L__BB4_33;
	not.b16 	%rs21, %rs27;
	add.s16 	%rs22, %rs21, %rs1;
	cvt.u64.u16 	%rd226, %rs22;
	and.b64  	%rd227, %rd226, 7;
	and.b64  	%rd34, %rd226, 3;
	add.s64 	%rd228, %rd227, -1;
	setp.lt.u64 	%p88, %rd228, 3;
	@%p88 bra 	$L__BB4_29;
	add.s64 	%rd229, %rd327, %rd13;
	shl.b64 	%rd230, %rd229, 2;
	add.s64 	%rd231, %rd2, %rd230;
	ld.local.f32 	%f163, [%rd231];
	add.s64 	%rd232, %rd327, %rd24;
	shl.b64 	%rd233, %rd232, 2;
	add.s64 	%rd234, %rd2, %rd233;
	ld.local.f32 	%f164, [%rd234];
	st.local.f32 	[%rd231], %f164;
	st.local.f32 	[%rd234], %f163;
	ld.local.f32 	%f165, [%rd231+4];
	ld.local.f32 	%f166, [%rd234+4];
	st.local.f32 	[%rd231+4], %f166;
	st.local.f32 	[%rd234+4], %f165;
	ld.local.f32 	%f167, [%rd231+8];
	ld.local.f32 	%f168, [%rd234+8];
	st.local.f32 	[%rd231+8], %f168;
	st.local.f32 	[%rd234+8], %f167;
	ld.local.f32 	%f169, [%rd231+12];
	ld.local.f32 	%f170, [%rd234+12];
	st.local.f32 	[%rd231+12], %f170;
	st.local.f32 	[%rd234+12], %f169;
	add.s64 	%rd327, %rd327, 4;
$L__BB4_29:
	setp.eq.s64 	%p89, %rd34, 0;
	@%p89 bra 	$L__BB4_33;
	add.s64 	%rd235, %rd327, %rd13;
	shl.b64 	%rd236, %rd235, 2;
	add.s64 	%rd37, %rd2, %rd236;
	ld.local.f32 	%f171, [%rd37];
	add.s64 	%rd237, %rd327, %rd24;
	shl.b64 	%rd238, %rd237, 2;
	add.s64 	%rd38, %rd2, %rd238;
	ld.local.f32 	%f172, [%rd38];
	st.local.f32 	[%rd37], %f172;
	st.local.f32 	[%rd38], %f171;
	setp.eq.s64 	%p90, %rd34, 1;
	@%p90 bra 	$L__BB4_33;
	ld.local.f32 	%f173, [%rd37+4];
	ld.local.f32 	%f174, [%rd38+4];
	st.local.f32 	[%rd37+4], %f174;
	st.local.f32 	[%rd38+4], %f173;
	setp.eq.s64 	%p91, %rd34, 2;
	@%p91 bra 	$L__BB4_33;
	ld.local.f32 	%f175, [%rd37+8];
	ld.local.f32 	%f176, [%rd38+8];
	st.local.f32 	[%rd37+8], %f176;
	st.local.f32 	[%rd38+8], %f175;
$L__BB4_33:
	setp.ge.u64 	%p92, %rd15, %rd4;
	@%p92 bra 	$L__BB4_49;
	sub.s16 	%rs23, %rs1, %rs25;
	add.s16 	%rs24, %rs23, 14;
	cvt.u64.u16 	%rd239, %rs24;
	and.b64  	%rd240, %rd239, 15;
	and.b64  	%rd39, %rd11, 15;
	and.b64  	%rd40, %rd11, -16;
	and.b64  	%rd41, %rd239, 7;
	and.b64  	%rd42, %rd8, 3;
	add.s64 	%rd43, %rd240, -1;
	mov.u64 	%rd330, %rd15;
$L__BB4_35:
	setp.lt.u64 	%p93, %rd12, 15;
	mul.lo.s64 	%rd45, %rd330, %rd4;
	add.s64 	%rd241, %rd45, %rd320;
	shl.b64 	%rd242, %rd241, 2;
	add.s64 	%rd243, %rd2, %rd242;
	ld.local.f32 	%f177, [%rd243];
	neg.f32 	%f178, %f177;
	ld.local.f32 	%f179, [%rd14];
	div.rn.f32 	%f9, %f178, %f179;
	mov.u64 	%rd332, %rd15;
	@%p93 bra 	$L__BB4_38;
	mov.u64 	%rd332, %rd15;
$L__BB4_37:
	.pragma "nounroll";
	add.s64 	%rd244, %rd332, %rd45;
	shl.b64 	%rd245, %rd244, 2;
	add.s64 	%rd246, %rd2, %rd245;
	ld.local.f32 	%f180, [%rd246];
	add.s64 	%rd247, %rd332, %rd13;
	shl.b64 	%rd248, %rd247, 2;
	add.s64 	%rd249, %rd2, %rd248;
	ld.local.f32 	%f181, [%rd249];
	fma.rn.f32 	%f182, %f9, %f181, %f180;
	st.local.f32 	[%rd246], %f182;
	ld.local.f32 	%f183, [%rd246+4];
	ld.local.f32 	%f184, [%rd249+4];
	fma.rn.f32 	%f185, %f9, %f184, %f183;
	st.local.f32 	[%rd246+4], %f185;
	ld.local.f32 	%f186, [%rd246+8];
	ld.local.f32 	%f187, [%rd249+8];
	fma.rn.f32 	%f188, %f9, %f187, %f186;
	st.local.f32 	[%rd246+8], %f188;
	ld.local.f32 	%f189, [%rd246+12];
	ld.local.f32 	%f190, [%rd249+12];
	fma.rn.f32 	%f191, %f9, %f190, %f189;
	st.local.f32 	[%rd246+12], %f191;
	ld.local.f32 	%f192, [%rd246+16];
	ld.local.f32 	%f193, [%rd249+16];
	fma.rn.f32 	%f194, %f9, %f193, %f192;
	st.local.f32 	[%rd246+16], %f194;
	ld.local.f32 	%f195, [%rd246+20];
	ld.local.f32 	%f196, [%rd249+20];
	fma.rn.f32 	%f197, %f9, %f196, %f195;
	st.local.f32 	[%rd246+20], %f197;
	ld.local.f32 	%f198, [%rd246+24];
	ld.local.f32 	%f199, [%rd249+24];
	fma.rn.f32 	%f200, %f9, %f199, %f198;
	st.local.f32 	[%rd246+24], %f200;
	ld.local.f32 	%f201, [%rd246+28];
	ld.local.f32 	%f202, [%rd249+28];
	fma.rn.f32 	%f203, %f9, %f202, %f201;
	st.local.f32 	[%rd246+28], %f203;
	ld.local.f32 	%f204, [%rd246+32];
	ld.local.f32 	%f205, [%rd249+32];
	fma.rn.f32 	%f206, %f9, %f205, %f204;
	st.local.f32 	[%rd246+32], %f206;
	ld.local.f32 	%f207, [%rd246+36];
	ld.local.f32 	%f208, [%rd249+36];
	fma.rn.f32 	%f209, %f9, %f208, %f207;
	st.local.f32 	[%rd246+36], %f209;
	ld.local.f32 	%f210, [%rd246+40];
	ld.local.f32 	%f211, [%rd249+40];
	fma.rn.f32 	%f212, %f9, %f211, %f210;
	st.local.f32 	[%rd246+40], %f212;
	ld.local.f32 	%f213, [%rd246+44];
	ld.local.f32 	%f214, [%rd249+44];
	fma.rn.f32 	%f215, %f9, %f214, %f213;
	st.local.f32 	[%rd246+44], %f215;
	ld.local.f32 	%f216, [%rd246+48];
	ld.local.f32 	%f217, [%rd249+48];
	fma.rn.f32 	%f218, %f9, %f217, %f216;
	st.local.f32 	[%rd246+48], %f218;
	ld.local.f32 	%f219, [%rd246+52];
	ld.local.f32 	%f220, [%rd249+52];
	fma.rn.f32 	%f221, %f9, %f220, %f219;
	st.local.f32 	[%rd246+52], %f221;
	ld.local.f32 	%f222, [%rd246+56];
	ld.local.f32 	%f223, [%rd249+56];
	fma.rn.f32 	%f224, %f9, %f223, %f222;
	st.local.f32 	[%rd246+56], %f224;
	ld.local.f32 	%f225, [%rd246+60];
	ld.local.f32 	%f226, [%rd249+60];
	fma.rn.f32 	%f227, %f9, %f226, %f225;
	st.local.f32 	[%rd246+60], %f227;
	add.s64 	%rd332, %rd332, 16;
	add.s64 	%rd250, %rd332, %rd10;
	setp.ne.s64 	%p94, %rd250, %rd40;
	@%p94 bra 	$L__BB4_37;
$L__BB4_38:
	setp.eq.s64 	%p95, %rd39, 0;
	@%p95 bra 	$L__BB4_48;
	setp.lt.u64 	%p96, %rd43, 7;
	@%p96 bra 	$L__BB4_41;
	add.s64 	%rd251, %rd332, %rd45;
	shl.b64 	%rd252, %rd251, 2;
	add.s64 	%rd253, %rd2, %rd252;
	ld.local.f32 	%f228, [%rd253];
	add.s64 	%rd254, %rd332, %rd13;
	shl.b64 	%rd255, %rd254, 2;
	add.s64 	%rd256, %rd2, %rd255;
	ld.local.f32 	%f229, [%rd256];
	fma.rn.f32 	%f230, %f9, %f229, %f228;
	st.local.f32 	[%rd253], %f230;
	ld.local.f32 	%f231, [%rd253+4];
	ld.local.f32 	%f232, [%rd256+4];
	fma.rn.f32 	%f233, %f9, %f232, %f231;
	st.local.f32 	[%rd253+4], %f233;
	ld.local.f32 	%f234, [%rd253+8];
	ld.local.f32 	%f235, [%rd256+8];
	fma.rn.f32 	%f236, %f9, %f235, %f234;
	st.local.f32 	[%rd253+8], %f236;
	ld.local.f32 	%f237, [%rd253+12];
	ld.local.f32 	%f238, [%rd256+12];
	fma.rn.f32 	%f239, %f9, %f238, %f237;
	st.local.f32 	[%rd253+12], %f239;
	ld.local.f32 	%f240, [%rd253+16];
	ld.local.f32 	%f241, [%rd256+16];
	fma.rn.f32 	%f242, %f9, %f241, %f240;
	st.local.f32 	[%rd253+16], %f242;
	ld.local.f32 	%f243, [%rd253+20];
	ld.local.f32 	%f244, [%rd256+20];
	fma.rn.f32 	%f245, %f9, %f244, %f243;
	st.local.f32 	[%rd253+20], %f245;
	ld.local.f32 	%f246, [%rd253+24];
	ld.local.f32 	%f247, [%rd256+24];
	fma.rn.f32 	%f248, %f9, %f247, %f246;
	st.local.f32 	[%rd253+24], %f248;
	ld.local.f32 	%f249, [%rd253+28];
	ld.local.f32 	%f250, [%rd256+28];
	fma.rn.f32 	%f251, %f9, %f250, %f249;
	st.local.f32 	[%rd253+28], %f251;
	add.s64 	%rd332, %rd332, 8;
$L__BB4_41:
	setp.eq.s64 	%p97, %rd41, 0;
	@%p97 bra 	$L__BB4_48;
	setp.lt.u64 	%p98, %rd9, 3;
	@%p98 bra 	$L__BB4_44;
	add.s64 	%rd257, %rd332, %rd45;
	shl.b64 	%rd258, %rd257, 2;
	add.s64 	%rd259, %rd2, %rd258;
	ld.local.f32 	%f252, [%rd259];
	add.s64 	%rd260, %rd332, %rd13;
	shl.b64 	%rd261, %rd260, 2;
	add.s64 	%rd262, %rd2, %rd261;
	ld.local.f32 	%f253, [%rd262];
	fma.rn.f32 	%f254, %f9, %f253, %f252;
	st.local.f32 	[%rd259], %f254;
	ld.local.f32 	%f255, [%rd259+4];
	ld.local.f32 	%f256, [%rd262+4];
	fma.rn.f32 	%f257, %f9, %f256, %f255;
	st.local.f32 	[%rd259+4], %f257;
	ld.local.f32 	%f258, [%rd259+8];
	ld.local.f32 	%f259, [%rd262+8];
	fma.rn.f32 	%f260, %f9, %f259, %f258;
	st.local.f32 	[%rd259+8], %f260;
	ld.local.f32 	%f261, [%rd259+12];
	ld.local.f32 	%f262, [%rd262+12];
	fma.rn.f32 	%f263, %f9, %f262, %f261;
	st.local.f32 	[%rd259+12], %f263;
	add.s64 	%rd332, %rd332, 4;
$L__BB4_44:
	setp.eq.s64 	%p99, %rd42, 0;
	@%p99 bra 	$L__BB4_48;
	setp.eq.s64 	%p100, %rd42, 1;
	add.s64 	%rd263, %rd332, %rd45;
	shl.b64 	%rd264, %rd263, 2;
	add.s64 	%rd53, %rd2, %rd264;
	ld.local.f32 	%f264, [%rd53];
	add.s64 	%rd265, %rd332, %rd13;
	shl.b64 	%rd266, %rd265, 2;
	add.s64 	%rd54, %rd2, %rd266;
	ld.local.f32 	%f265, [%rd54];
	fma.rn.f32 	%f266, %f9, %f265, %f264;
	st.local.f32 	[%rd53], %f266;
	@%p100 bra 	$L__BB4_48;
	setp.eq.s64 	%p101, %rd42, 2;
	ld.local.f32 	%f267, [%rd53+4];
	ld.local.f32 	%f268, [%rd54+4];
	fma.rn.f32 	%f269, %f9, %f268, %f267;
	st.local.f32 	[%rd53+4], %f269;
	@%p101 bra 	$L__BB4_48;
	ld.local.f32 	%f270, [%rd53+8];
	ld.local.f32 	%f271, [%rd54+8];
	fma.rn.f32 	%f272, %f9, %f271, %f270;
	st.local.f32 	[%rd53+8], %f272;
$L__BB4_48:
	add.s64 	%rd330, %rd330, 1;
	setp.lt.u64 	%p102, %rd330, %rd4;
	@%p102 bra 	$L__BB4_35;
$L__BB4_49:
	add.s32 	%r175, %r186, -2;
	cvt.s64.s32 	%rd267, %r175;
	setp.eq.s64 	%p103, %rd15, %rd267;
	add.s16 	%rs27, %rs27, 1;
	add.s16 	%rs26, %rs26, 1;
	add.s16 	%rs25, %rs25, 1;
	mov.u64 	%rd320, %rd15;
	@%p103 bra 	$L__BB4_50;
	bra.uni 	$L__BB4_6;
$L__BB4_50:
	and.b32  	%r176, %r200, 1;
	setp.eq.b32 	%p104, %r176, 1;
	not.pred 	%p117, %p104;
$L__BB4_51:
	cvt.s64.s32 	%rd5, %r58;
	setp.eq.s32 	%p105, %r58, 0;
	mov.f32 	%f352, 0f3F800000;
	@%p105 bra 	$L__BB4_65;
	setp.lt.u32 	%p106, %r186, 17;
	mov.f32 	%f352, 0f3F800000;
	mov.b64 	%rd336, 0;
	@%p106 bra 	$L__BB4_55;
	and.b64  	%rd336, %rd5, -16;
	mov.f32 	%f352, 0f3F800000;
	mov.b64 	%rd335, 0;
$L__BB4_54:
	.pragma "nounroll";
	mad.lo.s64 	%rd270, %rd335, %rd5, %rd335;
	shl.b64 	%rd271, %rd270, 2;
	add.s64 	%rd272, %rd2, %rd271;
	ld.local.f32 	%f277, [%rd272];
	mul.f32 	%f278, %f352, %f277;
	shl.b64 	%rd273, %rd5, 2;
	add.s64 	%rd274, %rd272, %rd273;
	ld.local.f32 	%f279, [%rd274+4];
	mul.f32 	%f280, %f278, %f279;
	add.s64 	%rd275, %rd274, %rd273;
	ld.local.f32 	%f281, [%rd275+8];
	mul.f32 	%f282, %f280, %f281;
	add.s64 	%rd276, %rd275, %rd273;
	ld.local.f32 	%f283, [%rd276+12];
	mul.f32 	%f284, %f282, %f283;
	add.s64 	%rd277, %rd276, %rd273;
	ld.local.f32 	%f285, [%rd277+16];
	mul.f32 	%f286, %f284, %f285;
	add.s64 	%rd278, %rd277, %rd273;
	ld.local.f32 	%f287, [%rd278+20];
	mul.f32 	%f288, %f286, %f287;
	add.s64 	%rd279, %rd278, %rd273;
	ld.local.f32 	%f289, [%rd279+24];
	mul.f32 	%f290, %f288, %f289;
	add.s64 	%rd280, %rd279, %rd273;
	ld.local.f32 	%f291, [%rd280+28];
	mul.f32 	%f292, %f290, %f291;
	add.s64 	%rd281, %rd280, %rd273;
	ld.local.f32 	%f293, [%rd281+32];
	mul.f32 	%f294, %f292, %f293;
	add.s64 	%rd282, %rd281, %rd273;
	ld.local.f32 	%f295, [%rd282+36];
	mul.f32 	%f296, %f294, %f295;
	add.s64 	%rd283, %rd282, %rd273;
	ld.local.f32 	%f297, [%rd283+40];
	mul.f32 	%f298, %f296, %f297;
	add.s64 	%rd284, %rd283, %rd273;
	ld.local.f32 	%f299, [%rd284+44];
	mul.f32 	%f300, %f298, %f299;
	add.s64 	%rd285, %rd284, %rd273;
	ld.local.f32 	%f301, [%rd285+48];
	mul.f32 	%f302, %f300, %f301;
	add.s64 	%rd286, %rd285, %rd273;
	ld.local.f32 	%f303, [%rd286+52];
	mul.f32 	%f304, %f302, %f303;
	add.s64 	%rd287, %rd286, %rd273;
	ld.local.f32 	%f305, [%rd287+56];
	mul.f32 	%f306, %f304, %f305;
	add.s64 	%rd288, %rd287, %rd273;
	ld.local.f32 	%f307, [%rd288+60];
	mul.f32 	%f352, %f306, %f307;
	add.s64 	%rd335, %rd335, 16;
	setp.ne.s64 	%p107, %rd335, %rd336;
	@%p107 bra 	$L__BB4_54;
$L__BB4_55:
	and.b32  	%r177, %r58, 15;
	setp.eq.s32 	%p108, %r177, 0;
	@%p108 bra 	$L__BB4_65;
	and.b64  	%rd289, %rd5, 15;
	add.s64 	%rd290, %rd289, -1;
	setp.lt.u64 	%p109, %rd290, 7;
	@%p109 bra 	$L__BB4_58;
	mad.lo.s64 	%rd291, %rd336, %rd5, %rd336;
	shl.b64 	%rd292, %rd291, 2;
	add.s64 	%rd293, %rd2, %rd292;
	ld.local.f32 	%f309, [%rd293];
	mul.f32 	%f310, %f352, %f309;
	shl.b64 	%rd294, %rd5, 2;
	add.s64 	%rd295, %rd293, %rd294;
	ld.local.f32 	%f311, [%rd295+4];
	mul.f32 	%f312, %f310, %f311;
	add.s64 	%rd296, %rd295, %rd294;
	ld.local.f32 	%f313, [%rd296+8];
	mul.f32 	%f314, %f312, %f313;
	add.s64 	%rd297, %rd296, %rd294;
	ld.local.f32 	%f315, [%rd297+12];
	mul.f32 	%f316, %f314, %f315;
	add.s64 	%rd298, %rd297, %rd294;
	ld.local.f32 	%f317, [%rd298+16];
	mul.f32 	%f318, %f316, %f317;
	add.s64 	%rd299, %rd298, %rd294;
	ld.local.f32 	%f319, [%rd299+20];
	mul.f32 	%f320, %f318, %f319;
	add.s64 	%rd300, %rd299, %rd294;
	ld.local.f32 	%f321, [%rd300+24];
	mul.f32 	%f322, %f320, %f321;
	add.s64 	%rd301, %rd300, %rd294;
	ld.local.f32 	%f323, [%rd301+28];
	mul.f32 	%f352, %f322, %f323;
	add.s64 	%rd336, %rd336, 8;
$L__BB4_58:
	and.b32  	%r178, %r58, 7;
	setp.eq.s32 	%p110, %r178, 0;
	@%p110 bra 	$L__BB4_65;
	and.b64  	%rd302, %rd5, 7;
	add.s64 	%rd303, %rd302, -1;
	setp.lt.u64 	%p111, %rd303, 3;
	@%p111 bra 	$L__BB4_61;
	mad.lo.s64 	%rd304, %rd336, %rd5, %rd336;
	shl.b64 	%rd305, %rd304, 2;
	add.s64 	%rd306, %rd2, %rd305;
	ld.local.f32 	%f325, [%rd306];
	mul.f32 	%f326, %f352, %f325;
	shl.b64 	%rd307, %rd5, 2;
	add.s64 	%rd308, %rd306, %rd307;
	ld.local.f32 	%f327, [%rd308+4];
	mul.f32 	%f328, %f326, %f327;
	add.s64 	%rd309, %rd308, %rd307;
	ld.local.f32 	%f329, [%rd309+8];
	mul.f32 	%f330, %f328, %f329;
	add.s64 	%rd310, %rd309, %rd307;
	ld.local.f32 	%f331, [%rd310+12];
	mul.f32 	%f352, %f330, %f331;
	add.s64 	%rd336, %rd336, 4;
$L__BB4_61:
	and.b32  	%r75, %r58, 3;
	setp.eq.s32 	%p112, %r75, 0;
	@%p112 bra 	$L__BB4_65;
	mad.lo.s64 	%rd311, %rd336, %rd5, %rd336;
	shl.b64 	%rd312, %rd311, 2;
	add.s64 	%rd63, %rd2, %rd312;
	ld.local.f32 	%f332, [%rd63];
	mul.f32 	%f352, %f352, %f332;
	setp.eq.s32 	%p113, %r75, 1;
	@%p113 bra 	$L__BB4_65;
	shl.b64 	%rd64, %rd5, 2;
	add.s64 	%rd65, %rd63, %rd64;
	ld.local.f32 	%f333, [%rd65+4];
	mul.f32 	%f352, %f352, %f333;
	setp.eq.s32 	%p114, %r75, 2;
	@%p114 bra 	$L__BB4_65;
	add.s64 	%rd313, %rd65, %rd64;
	ld.local.f32 	%f334, [%rd313+8];
	mul.f32 	%f352, %f352, %f334;
$L__BB4_65:
	ld.param.u64 	%rd319, [_Z34InverseCofactor_DetGauss_GPU_minorPfPiS_S__param_3];
	ld.param.u64 	%rd318, [_Z34InverseCofactor_DetGauss_GPU_minorPfPiS_S__param_2];
	neg.f32 	%f335, %f352;
	selp.f32 	%f336, %f352, %f335, %p117;
	add.s32 	%r179, %r188, %r189;
	and.b32  	%r180, %r179, 1;
	setp.eq.b32 	%p115, %r180, 1;
	selp.b32 	%r181, -1, 1, %p115;
	cvt.rn.f32.s32 	%f337, %r181;
	mul.f32 	%f338, %f336, %f337;
	cvta.to.global.u64 	%rd314, %rd318;
	ld.global.f32 	%f339, [%rd314];
	div.rn.f32 	%f340, %f338, %f339;
	mad.lo.s32 	%r182, %r186, %r189, %r188;
	cvta.to.global.u64 	%rd315, %rd319;
	mul.wide.s32 	%rd316, %r182, 4;
	add.s64 	%rd317, %rd315, %rd316;
	st.global.f32 	[%rd317], %f340;
	add.s32 	%r187, %r187, %r6;
	ld.global.u32 	%r186, [%rd1];
	div.s32 	%r188, %r187, %r186;
	mul.lo.s32 	%r183, %r188, %r186;
	sub.s32 	%r189, %r187, %r183;
	max.s32 	%r185, %r188, %r189;
	setp.lt.s32 	%p116, %r185, 50;
	@%p116 bra 	$L__BB4_2;
$L__BB4_66:
	ret;

}
	// .globl	_Z36InverseCofactor_DetGauss_GPU_2_minorPfPiS_S_
.visible .entry _Z36InverseCofactor_DetGauss_GPU_2_minorPfPiS_S_(
	.param .u64 .ptr .align 1 _Z36InverseCofactor_DetGauss_GPU_2_minorPfPiS_S__param_0,
	.param .u64 .ptr .align 1 _Z36InverseCofactor_DetGauss_GPU_2_minorPfPiS_S__param_1,
	.param .u64 .ptr .align 1 _Z36InverseCofactor_DetGauss_GPU_2_minorPfPiS_S__param_2,
	.param .u64 .ptr .align 1 _Z36InverseCofactor_DetGauss_GPU_2_minorPfPiS_S__param_3
)
{
	.local .align 4 .b8 	__local_depot5[9604];
	.reg .b64 	%SP;
	.reg .b64 	%SPL;
	.reg .pred 	%p<119>;
	.reg .b16 	%rs<28>;
	.reg .b32 	%r<201>;
	.reg .b32 	%f<353>;
	.reg .b64 	%rd<340>;

	mov.u64 	%SPL, __local_depot5;
	ld.param.u64 	%rd67, [_Z36InverseCofactor_DetGauss_GPU_2_minorPfPiS_S__param_0];
	ld.param.u64 	%rd70, [_Z36InverseCofactor_DetGauss_GPU_2_minorPfPiS_S__param_1];
	cvta.to.global.u64 	%rd1, %rd70;
	add.u64 	%rd2, %SPL, 0;
	mov.u32 	%r80, %tid.x;
	mov.u32 	%r1, %ntid.x;
	mov.u32 	%r81, %ctaid.x;
	mad.lo.s32 	%r187, %r1, %r81, %r80;
	ld.global.u32 	%r186, [%rd1];
	div.s32 	%r188, %r187, %r186;
	mul.lo.s32 	%r82, %r188, %r186;
	sub.s32 	%r189, %r187, %r82;
	max.s32 	%r84, %r188, %r189;
	setp.gt.s32 	%p3, %r84, 49;
	@%p3 bra 	$L__BB5_67;
	cvta.to.global.u64 	%rd3, %rd67;
	mov.u32 	%r85, %nctaid.x;
	mul.lo.s32 	%r6, %r1, %r85;
$L__BB5_2:
	setp.lt.s32 	%p4, %r189, 1;
	selp.u32 	%r11, 1, 0, %p4;
	setp.lt.s32 	%p5, %r189, 2;
	selp.b32 	%r12, 2, 1, %p5;
	setp.lt.s32 	%p6, %r189, 3;
	selp.b32 	%r13, 3, 2, %p6;
	setp.lt.s32 	%p7, %r189, 4;
	selp.b32 	%r14, 4, 3, %p7;
	setp.lt.s32 	%p8, %r189, 6;
	selp.b32 	%r15, 6, 5, %p8;
	setp.lt.s32 	%p9, %r189, 7;
	selp.b32 	%r16, 7, 6, %p9;
	setp.lt.s32 	%p10, %r189, 8;
	selp.b32 	%r17, 8, 7, %p10;
	setp.lt.s32 	%p11, %r189, 9;
	selp.b32 	%r18, 9, 8, %p11;
	setp.lt.s32 	%p12, %r189, 10;
	selp.b32 	%r19, 10, 9, %p12;
	setp.lt.s32 	%p13, %r189, 11;
	selp.b32 	%r20, 11, 10, %p13;
	setp.lt.s32 	%p14, %r189, 12;
	selp.b32 	%r21, 12, 11, %p14;
	setp.lt.s32 	%p15, %r189, 14;
	selp.b32 	%r22, 14, 13, %p15;
	setp.lt.s32 	%p16, %r189, 15;
	selp.b32 	%r23, 15, 14, %p16;
	setp.lt.s32 	%p17, %r189, 16;
	selp.b32 	%r24, 16, 15, %p17;
	setp.lt.s32 	%p18, %r189, 17;
	selp.b32 	%r25, 17, 16, %p18;
	setp.lt.s32 	%p19, %r189, 18;
	selp.b32 	%r26, 18, 17, %p19;
	setp.lt.s32 	%p20, %r189, 19;
	selp.b32 	%r27, 19, 18, %p20;
	setp.lt.s32 	%p21, %r189, 20;
	selp.b32 	%r28, 20, 19, %p21;
	setp.lt.s32 	%p22, %r189, 21;
	selp.b32 	%r29, 21, 20, %p22;
	setp.lt.s32 	%p23, %r189, 22;
	selp.b32 	%r30, 22, 21, %p23;
	setp.lt.s32 	%p24, %r189, 23;
	selp.b32 	%r31, 23, 22, %p24;
	setp.lt.s32 	%p25, %r189, 24;
	selp.b32 	%r32, 24, 23, %p25;
	setp.lt.s32 	%p26, %r189, 25;
	selp.b32 	%r33, 25, 24, %p26;
	setp.lt.s32 	%p27, %r189, 26;
	selp.b32 	%r34, 26, 25, %p27;
	setp.lt.s32 	%p28, %r189, 27;
	selp.b32 	%r35, 27, 26, %p28;
	setp.lt.s32 	%p29, %r189, 30;
	selp.b32 	%r36, 30, 29, %p29;
	setp.lt.s32 	%p30, %r189, 31;
	selp.b32 	%r37, 31, 30, %p30;
	setp.lt.s32 	%p31, %r189, 32;
	selp.b32 	%r38, 32, 31, %p31;
	setp.lt.s32 	%p32, %r189, 33;
	selp.b32 	%r39, 33, 32, %p32;
	setp.lt.s32 	%p33, %r189, 34;
	selp.b32 	%r40, 34, 33, %p33;
	setp.lt.s32 	%p34, %r189, 35;
	selp.b32 	%r41, 35, 34, %p34;
	setp.lt.s32 	%p35, %r189, 36;
	selp.b32 	%r42, 36, 35, %p35;
	setp.lt.s32 	%p36, %r189, 37;
	selp.b32 	%r43, 37, 36, %p36;
	setp.lt.s32 	%p37, %r189, 38;
	selp.b32 	%r44, 38, 37, %p37;
	setp.lt.s32 	%p38, %r189, 39;
	selp.b32 	%r45, 39, 38, %p38;
	setp.lt.s32 	%p39, %r189, 40;
	selp.b32 	%r46, 40, 39, %p39;
	setp.lt.s32 	%p40, %r189, 41;
	selp.b32 	%r47, 41, 40, %p40;
	setp.lt.s32 	%p41, %r189, 42;
	selp.b32 	%r48, 42, 41, %p41;
	setp.lt.s32 	%p42, %r189, 43;
	selp.b32 	%r49, 43, 42, %p42;
	setp.lt.s32 	%p43, %r189, 44;
	selp.b32 	%r50, 44, 43, %p43;
	setp.lt.s32 	%p44, %r189, 45;
	selp.b32 	%r51, 45, 44, %p44;
	setp.lt.s32 	%p45, %r189, 46;
	selp.b32 	%r52, 46, 45, %p45;
	setp.lt.s32 	%p46, %r189, 47;
	selp.b32 	%r53, 47, 46, %p46;
	setp.lt.s32 	%p47, %r189, 48;
	selp.b32 	%r54, 48, 47, %p47;
	setp.lt.s32 	%p48, %r189, 49;
	selp.b32 	%r55, 49, 48, %p48;
	mov.b32 	%r190, 0;
$L__BB5_3:
	setp.ge.s32 	%p49, %r190, %r188;
	selp.u32 	%r87, 1, 0, %p49;
	add.s32 	%r88, %r190, %r87;
	mul.lo.s32 	%r89, %r186, %r88;
	mul.lo.s32 	%r90, %r190, 49;
	add.s32 	%r91, %r89, %r11;
	mul.wide.s32 	%rd72, %r91, 4;
	add.s64 	%rd73, %rd3, %rd72;
	ld.global.f32 	%f25, [%rd73];
	mul.wide.u32 	%rd74, %r90, 4;
	add.s64 	%rd75, %rd2, %rd74;
	st.local.f32 	[%rd75], %f25;
	add.s32 	%r92, %r12, %r89;
	mul.wide.s32 	%rd76, %r92, 4;
	add.s64 	%rd77, %rd3, %rd76;
	ld.global.f32 	%f26, [%rd77];
	st.local.f32 	[%rd75+4], %f26;
	add.s32 	%r93, %r13, %r89;
	mul.wide.s32 	%rd78, %r93, 4;
	add.s64 	%rd79, %rd3, %rd78;
	ld.global.f32 	%f27, [%rd79];
	st.local.f32 	[%rd75+8], %f27;
	add.s32 	%r94, %r14, %r89;
	mul.wide.s32 	%rd80, %r94, 4;
	add.s64 	%rd81, %rd3, %rd80;
	ld.global.f32 	%f28, [%rd81];
	st.local.f32 	[%rd75+12], %f28;
	setp.lt.s32 	%p50, %r189, 5;
	selp.b32 	%r95, 5, 4, %p50;
	add.s32 	%r96, %r95, %r89;
	mul.wide.s32 	%rd82, %r96, 4;
	add.s64 	%rd83, %rd3, %rd82;
	ld.global.f32 	%f29, [%rd83];
	st.local.f32 	[%rd75+16], %f29;
	add.s32 	%r97, %r15, %r89;
	mul.wide.s32 	%rd84, %r97, 4;
	add.s64 	%rd85, %rd3, %rd84;
	ld.global.f32 	%f30, [%rd85];
	st.local.f32 	[%rd75+20], %f30;
	add.s32 	%r98, %r16, %r89;
	mul.wide.s32 	%rd86, %r98, 4;
	add.s64 	%rd87, %rd3, %rd86;
	ld.global.f32 	%f31, [%rd87];
	st.local.f32 	[%rd75+24], %f31;
	add.s32 	%r99, %r17, %r89;
	mul.wide.s32 	%rd88, %r99, 4;
	add.s64 	%rd89, %rd3, %rd88;
	ld.global.f32 	%f32, [%rd89];
	st.local.f32 	[%rd75+28], %f32;
	add.s32 	%r100, %r18, %r89;
	mul.wide.s32 	%rd90, %r100, 4;
	add.s64 	%rd91, %rd3, %rd90;
	ld.global.f32 	%f33, [%rd91];
	st.local.f32 	[%rd75+32], %f33;
	add.s32 	%r101, %r19, %r89;
	mul.wide.s32 	%rd92, %r101, 4;
	add.s64 	%rd93, %rd3, %rd92;
	ld.global.f32 	%f34, [%rd93];
	st.local.f32 	[%rd75+36], %f34;
	add.s32 	%r102, %r20, %r89;
	mul.wide.s32 	%rd94, %r102, 4;
	add.s64 	%rd95, %rd3, %rd94;
	ld.global.f32 	%f35, [%rd95];
	st.local.f32 	[%rd75+40], %f35;
	add.s32 	%r103, %r21, %r89;
	mul.wide.s32 	%rd96, %r103, 4;
	add.s64 	%rd97, %rd3, %rd96;
	ld.global.f32 	%f36, [%rd97];
	st.local.f32 	[%rd75+44], %f36;
	setp.lt.s32 	%p51, %r189, 13;
	selp.b32 	%r104, 13, 12, %p51;
	add.s32 	%r105, %r104, %r89;
	mul.wide.s32 	%rd98, %r105, 4;
	add.s64 	%rd99, %rd3, %rd98;
	ld.global.f32 	%f37, [%rd99];
	st.local.f32 	[%rd75+48], %f37;
	add.s32 	%r106, %r22, %r89;
	mul.wide.s32 	%rd100, %r106, 4;
	add.s64 	%rd101, %rd3, %rd100;
	ld.global.f32 	%f38, [%rd101];
	st.local.f32 	[%rd75+52], %f38;
	add.s32 	%r107, %r23, %r89;
	mul.wide.s32 	%rd102, %r107, 4;
	add.s64 	%rd103, %rd3, %rd102;
	ld.global.f32 	%f39, [%rd103];
	st.local.f32 	[%rd75+56], %f39;
	add.s32 	%r108, %r24, %r89;
	mul.wide.s32 	%rd104, %r108, 4;
	add.s64 	%rd105, %rd3, %rd104;
	ld.global.f32 	%f40, [%rd105];
	st.local.f32 	[%rd75+60], %f40;
	add.s32 	%r109, %r25, %r89;
	mul.wide.s32 	%rd106, %r109, 4;
	add.s64 	%rd107, %rd3, %rd106;
	ld.global.f32 	%f41, [%rd107];
	st.local.f32 	[%rd75+64], %f41;
	add.s32 	%r110, %r26, %r89;
	mul.wide.s32 	%rd108, %r110, 4;
	add.s64 	%rd109, %rd3, %rd108;
	ld.global.f32 	%f42, [%rd109];
	st.local.f32 	[%rd75+68], %f42;
	add.s32 	%r111, %r27, %r89;
	mul.wide.s32 	%rd110, %r111, 4;
	add.s64 	%rd111, %rd3, %rd110;
	ld.global.f32 	%f43, [%rd111];
	st.local.f32 	[%rd75+72], %f43;
	add.s32 	%r112, %r28, %r89;
	mul.wide.s32 	%rd112, %r112, 4;
	add.s64 	%rd113, %rd3, %rd112;
	ld.global.f32 	%f44, [%rd113];
	st.local.f32 	[%rd75+76], %f44;
	add.s32 	%r113, %r29, %r89;
	mul.wide.s32 	%rd114, %r113, 4;
	add.s64 	%rd115, %rd3, %rd114;
	ld.global.f32 	%f45, [%rd115];
	st.local.f32 	[%rd75+80], %f45;
	add.s32 	%r114, %r30, %r89;
	mul.wide.s32 	%rd116, %r114, 4;
	add.s64 	%rd117, %rd3, %rd116;
	ld.global.f32 	%f46, [%rd117];
	st.local.f32 	[%rd75+84], %f46;
	add.s32 	%r115, %r31, %r89;
	mul.wide.s32 	%rd118, %r115, 4;
	add.s64 	%rd119, %rd3, %rd118;
	ld.global.f32 	%f47, [%rd119];
	st.local.f32 	[%rd75+88], %f47;
	add.s32 	%r116, %r32, %r89;
	mul.wide.s32 	%rd120, %r116, 4;
	add.s64 	%rd121, %rd3, %rd120;
	ld.global.f32 	%f48, [%rd121];
	st.local.f32 	[%rd75+92], %f48;
	add.s32 	%r117, %r33, %r89;
	mul.wide.s32 	%rd122, %r117, 4;
	add.s64 	%rd123, %rd3, %rd122;
	ld.global.f32 	%f49, [%rd123];
	st.local.f32 	[%rd75+96], %f49;
	add.s32 	%r118, %r34, %r89;
	mul.wide.s32 	%rd124, %r118, 4;
	add.s64 	%rd125, %rd3, %rd124;
	ld.global.f32 	%f50, [%rd125];
	st.local.f32 	[%rd75+100], %f50;
	add.s32 	%r119, %r35, %r89;
	mul.wide.s32 	%rd126, %r119, 4;
	add.s64 	%rd127, %rd3, %rd126;
	ld.global.f32 	%f51, [%rd127];
	st.local.f32 	[%rd75+104], %f51;
	setp.lt.s32 	%p52, %r189, 28;
	selp.b32 	%r120, 28, 27, %p52;
	add.s32 	%r121, %r120, %r89;
	mul.wide.s32 	%rd128, %r121, 4;
	add.s64 	%rd129, %rd3, %rd128;
	ld.global.f32 	%f52, [%rd129];
	st.local.f32 	[%rd75+108], %f52;
	setp.lt.s32 	%p53, %r189, 29;
	selp.b32 	%r122, 29, 28, %p53;
	add.s32 	%r123, %r122, %r89;
	mul.wide.s32 	%rd130, %r123, 4;
	add.s64 	%rd131, %rd3, %rd130;
	ld.global.f32 	%f53, [%rd131];
	st.local.f32 	[%rd75+112], %f53;
	add.s32 	%r124, %r36, %r89;
	mul.wide.s32 	%rd132, %r124, 4;
	add.s64 	%rd133, %rd3, %rd132;
	ld.global.f32 	%f54, [%rd133];
	st.local.f32 	[%rd75+116], %f54;
	add.s32 	%r125, %r37, %r89;
	mul.wide.s32 	%rd134, %r125, 4;
	add.s64 	%rd135, %rd3, %rd134;
	ld.global.f32 	%f55, [%rd135];
	st.local.f32 	[%rd75+120], %f55;
	add.s32 	%r126, %r38, %r89;
	mul.wide.s32 	%rd136, %r126, 4;
	add.s64 	%rd137, %rd3, %rd136;
	ld.global.f32 	%f56, [%rd137];
	st.local.f32 	[%rd75+124], %f56;
	add.s32 	%r127, %r39, %r89;
	mul.wide.s32 	%rd138, %r127, 4;
	add.s64 	%rd139, %rd3, %rd138;
	ld.global.f32 	%f57, [%rd139];
	st.local.f32 	[%rd75+128], %f57;
	add.s32 	%r128, %r40, %r89;
	mul.wide.s32 	%rd140, %r128, 4;
	add.s64 	%rd141, %rd3, %rd140;
	ld.global.f32 	%f58, [%rd141];
	st.local.f32 	[%rd75+132], %f58;
	add.s32 	%r129, %r41, %r89;
	mul.wide.s32 	%rd142, %r129, 4;
	add.s64 	%rd143, %rd3, %rd142;
	ld.global.f32 	%f59, [%rd143];
	st.local.f32 	[%rd75+136], %f59;
	add.s32 	%r130, %r42, %r89;
	mul.wide.s32 	%rd144, %r130, 4;
	add.s64 	%rd145, %rd3, %rd144;
	ld.global.f32 	%f60, [%rd145];
	st.local.f32 	[%rd75+140], %f60;
	add.s32 	%r131, %r43, %r89;
	mul.wide.s32 	%rd146, %r131, 4;
	add.s64 	%rd147, %rd3, %rd146;
	ld.global.f32 	%f61, [%rd147];
	st.local.f32 	[%rd75+144], %f61;
	add.s32 	%r132, %r44, %r89;
	mul.wide.s32 	%rd148, %r132, 4;
	add.s64 	%rd149, %rd3, %rd148;
	ld.global.f32 	%f62, [%rd149];
	st.local.f32 	[%rd75+148], %f62;
	add.s32 	%r133, %r45, %r89;
	mul.wide.s32 	%rd150, %r133, 4;
	add.s64 	%rd151, %rd3, %rd150;
	ld.global.f32 	%f63, [%rd151];
	st.local.f32 	[%rd75+152], %f63;
	add.s32 	%r134, %r46, %r89;
	mul.wide.s32 	%rd152, %r134, 4;
	add.s64 	%rd153, %rd3, %rd152;
	ld.global.f32 	%f64, [%rd153];
	st.local.f32 	[%rd75+156], %f64;
	add.s32 	%r135, %r47, %r89;
	mul.wide.s32 	%rd154, %r135, 4;
	add.s64 	%rd155, %rd3, %rd154;
	ld.global.f32 	%f65, [%rd155];
	st.local.f32 	[%rd75+160], %f65;
	add.s32 	%r136, %r48, %r89;
	mul.wide.s32 	%rd156, %r136, 4;
	add.s64 	%rd157, %rd3, %rd156;
	ld.global.f32 	%f66, [%rd157];
	st.local.f32 	[%rd75+164], %f66;
	add.s32 	%r137, %r49, %r89;
	mul.wide.s32 	%rd158, %r137, 4;
	add.s64 	%rd159, %rd3, %rd158;
	ld.global.f32 	%f67, [%rd159];
	st.local.f32 	[%rd75+168], %f67;
	add.s32 	%r138, %r50, %r89;
	mul.wide.s32 	%rd160, %r138, 4;
	add.s64 	%rd161, %rd3, %rd160;
	ld.global.f32 	%f68, [%rd161];
	st.local.f32 	[%rd75+172], %f68;
	add.s32 	%r139, %r51, %r89;
	mul.wide.s32 	%rd162, %r139, 4;
	add.s64 	%rd163, %rd3, %rd162;
	ld.global.f32 	%f69, [%rd163];
	st.local.f32 	[%rd75+176], %f69;
	add.s32 	%r140, %r52, %r89;
	mul.wide.s32 	%rd164, %r140, 4;
	add.s64 	%rd165, %rd3, %rd164;
	ld.global.f32 	%f70, [%rd165];
	st.local.f32 	[%rd75+180], %f70;
	add.s32 	%r141, %r53, %r89;
	mul.wide.s32 	%rd166, %r141, 4;
	add.s64 	%rd167, %rd3, %rd166;
	ld.global.f32 	%f71, [%rd167];
	st.local.f32 	[%rd75+184], %f71;
	add.s32 	%r142, %r54, %r89;
	mul.wide.s32 	%rd168, %r142, 4;
	add.s64 	%rd169, %rd3, %rd168;
	ld.global.f32 	%f72, [%rd169];
	st.local.f32 	[%rd75+188], %f72;
	add.s32 	%r143, %r55, %r89;
	mul.wide.s32 	%rd170, %r143, 4;
	add.s64 	%rd171, %rd3, %rd170;
	ld.global.f32 	%f73, [%rd171];
	st.local.f32 	[%rd75+192], %f73;
	add.s32 	%r190, %r190, 1;
	setp.ne.s32 	%p54, %r190, 49;
	@%p54 bra 	$L__BB5_3;
	add.s32 	%r58, %r186, -1;
	setp.eq.s32 	%p56, %r186, 2;
	mov.pred 	%p118, -1;
	@%p56 bra 	$L__BB5_52;
	cvt.s64.s32 	%rd4, %r58;
	cvt.u16.u32 	%rs1, %r186;
	mov.b32 	%r200, 0;
	mov.b64 	%rd321, 0;
	mov.b16 	%rs25, 0;
	mov.u16 	%rs26, %rs25;
	mov.u16 	%rs27, %rs25;
$L__BB5_6:
	sub.s16 	%rs13, %rs1, %rs27;
	add.s16 	%rs14, %rs13, 6;
	cvt.u64.u16 	%rd173, %rs14;
	and.b64  	%rd8, %rd173, 7;
	add.s64 	%rd9, %rd8, -1;
	not.b64 	%rd10, %rd321;
	add.s64 	%rd11, %rd10, %rd4;
	sub.s64 	%rd174, %rd4, %rd321;
	add.s64 	%rd12, %rd174, -2;
	mul.lo.s64 	%rd13, %rd321, %rd4;
	add.s64 	%rd175, %rd13, %rd321;
	shl.b64 	%rd176, %rd175, 2;
	add.s64 	%rd14, %rd2, %rd176;
	ld.local.f32 	%f1, [%rd14];
	setp.neu.f32 	%p57, %f1, 0f00000000;
	@%p57 bra 	$L__BB5_34;
	cvt.u32.u64 	%r199, %rd321;
	add.s64 	%rd323, %rd321, 1;
	setp.ge.u64 	%p58, %rd323, %rd4;
	@%p58 bra 	$L__BB5_19;
	abs.f32 	%f342, %f1;
	setp.lt.u64 	%p59, %rd12, 7;
	@%p59 bra 	$L__BB5_11;
	and.b64  	%rd16, %rd11, -8;
$L__BB5_10:
	.pragma "nounroll";
	mad.lo.s64 	%rd177, %rd323, %rd4, %rd321;
	shl.b64 	%rd178, %rd177, 2;
	add.s64 	%rd179, %rd2, %rd178;
	ld.local.f32 	%f74, [%rd179];
	abs.f32 	%f75, %f74;
	setp.gt.f32 	%p60, %f75, %f342;
	cvt.u32.u64 	%r146, %rd323;
	selp.f32 	%f76, %f75, %f342, %p60;
	selp.b32 	%r147, %r146, %r199, %p60;
	shl.b64 	%rd180, %rd4, 2;
	add.s64 	%rd181, %rd179, %rd180;
	ld.local.f32 	%f77, [%rd181];
	abs.f32 	%f78, %f77;
	setp.gt.f32 	%p61, %f78, %f76;
	add.s32 	%r148, %r146, 1;
	selp.f32 	%f79, %f78, %f76, %p61;
	selp.b32 	%r149, %r148, %r147, %p61;
	add.s64 	%rd182, %rd181, %rd180;
	ld.local.f32 	%f80, [%rd182];
	abs.f32 	%f81, %f80;
	setp.gt.f32 	%p62, %f81, %f79;
	add.s32 	%r150, %r146, 2;
	selp.f32 	%f82, %f81, %f79, %p62;
	selp.b32 	%r151, %r150, %r149, %p62;
	add.s64 	%rd183, %rd182, %rd180;
	ld.local.f32 	%f83, [%rd183];
	abs.f32 	%f84, %f83;
	setp.gt.f32 	%p63, %f84, %f82;
	add.s32 	%r152, %r146, 3;
	selp.f32 	%f85, %f84, %f82, %p63;
	selp.b32 	%r153, %r152, %r151, %p63;
	add.s64 	%rd184, %rd183, %rd180;
	ld.local.f32 	%f86, [%rd184];
	abs.f32 	%f87, %f86;
	setp.gt.f32 	%p64, %f87, %f85;
	add.s32 	%r154, %r146, 4;
	selp.f32 	%f88, %f87, %f85, %p64;
	selp.b32 	%r155, %r154, %r153, %p64;
	add.s64 	%rd185, %rd184, %rd180;
	ld.local.f32 	%f89, [%rd185];
	abs.f32 	%f90, %f89;
	setp.gt.f32 	%p65, %f90, %f88;
	add.s32 	%r156, %r146, 5;
	selp.f32 	%f91, %f90, %f88, %p65;
	selp.b32 	%r157, %r156, %r155, %p65;
	add.s64 	%rd186, %rd185, %rd180;
	ld.local.f32 	%f92, [%rd186];
	abs.f32 	%f93, %f92;
	setp.gt.f32 	%p66, %f93, %f91;
	add.s32 	%r158, %r146, 6;
	selp.f32 	%f94, %f93, %f91, %p66;
	selp.b32 	%r159, %r158, %r157, %p66;
	add.s64 	%rd187, %rd186, %rd180;
	ld.local.f32 	%f95, [%rd187];
	abs.f32 	%f96, %f95;
	setp.gt.f32 	%p67, %f96, %f94;
	add.s32 	%r160, %r146, 7;
	selp.f32 	%f342, %f96, %f94, %p67;
	selp.b32 	%r199, %r160, %r159, %p67;
	add.s64 	%rd323, %rd323, 8;
	add.s64 	%rd188, %rd323, %rd10;
	setp.ne.s64 	%p68, %rd188, %rd16;
	@%p68 bra 	$L__BB5_10;
$L__BB5_11:
	and.b64  	%rd189, %rd11, 7;
	setp.eq.s64 	%p69, %rd189, 0;
	@%p69 bra 	$L__BB5_19;
	setp.lt.u64 	%p70, %rd9, 3;
	@%p70 bra 	$L__BB5_14;
	mad.lo.s64 	%rd190, %rd323, %rd4, %rd321;
	shl.b64 	%rd191, %rd190, 2;
	add.s64 	%rd192, %rd2, %rd191;
	ld.local.f32 	%f97, [%rd192];
	abs.f32 	%f98, %f97;
	setp.gt.f32 	%p71, %f98, %f342;
	cvt.u32.u64 	%r162, %rd323;
	selp.f32 	%f99, %f98, %f342, %p71;
	selp.b32 	%r163, %r162, %r199, %p71;
	shl.b64 	%rd193, %rd4, 2;
	add.s64 	%rd194, %rd192, %rd193;
	ld.local.f32 	%f100, [%rd194];
	abs.f32 	%f101, %f100;
	setp.gt.f32 	%p72, %f101, %f99;
	add.s32 	%r164, %r162, 1;
	selp.f32 	%f102, %f101, %f99, %p72;
	selp.b32 	%r165, %r164, %r163, %p72;
	add.s64 	%rd195, %rd194, %rd193;
	ld.local.f32 	%f103, [%rd195];
	abs.f32 	%f104, %f103;
	setp.gt.f32 	%p73, %f104, %f102;
	add.s32 	%r166, %r162, 2;
	selp.f32 	%f105, %f104, %f102, %p73;
	selp.b32 	%r167, %r166, %r165, %p73;
	add.s64 	%rd196, %rd195, %rd193;
	ld.local.f32 	%f106, [%rd196];
	abs.f32 	%f107, %f106;
	setp.gt.f32 	%p74, %f107, %f105;
	add.s32 	%r168, %r162, 3;
	selp.f32 	%f342, %f107, %f105, %p74;
	selp.b32 	%r199, %r168, %r167, %p74;
	add.s64 	%rd323, %rd323, 4;
$L__BB5_14:
	and.b64  	%rd197, %rd8, 3;
	setp.eq.s64 	%p75, %rd197, 0;
	@%p75 bra 	$L__BB5_19;
	cvt.u16.u32 	%rs15, %r186;
	xor.b16  	%rs16, %rs15, 2;
	sub.s16 	%rs6, %rs16, %rs26;
	and.b16  	%rs17, %rs6, 3;
	setp.eq.s16 	%p76, %rs17, 1;
	@%p76 bra 	$L__BB5_17;
	mad.lo.s64 	%rd198, %rd323, %rd4, %rd321;
	shl.b64 	%rd199, %rd198, 2;
	add.s64 	%rd200, %rd2, %rd199;
	ld.local.f32 	%f108, [%rd200];
	abs.f32 	%f109, %f108;
	setp.gt.f32 	%p77, %f109, %f342;
	cvt.u32.u64 	%r170, %rd323;
	selp.f32 	%f110, %f109, %f342, %p77;
	selp.b32 	%r171, %r170, %r199, %p77;
	shl.b64 	%rd201, %rd4, 2;
	add.s64 	%rd202, %rd200, %rd201;
	ld.local.f32 	%f111, [%rd202];
	abs.f32 	%f112, %f111;
	setp.gt.f32 	%p78, %f112, %f110;
	add.s32 	%r172, %r170, 1;
	selp.f32 	%f342, %f112, %f110, %p78;
	selp.b32 	%r199, %r172, %r171, %p78;
	add.s64 	%rd323, %rd323, 2;
$L__BB5_17:
	and.b16  	%rs18, %rs6, 1;
	setp.eq.b16 	%p79, %rs18, 1;
	not.pred 	%p80, %p79;
	@%p80 bra 	$L__BB5_19;
	mad.lo.s64 	%rd203, %rd323, %rd4, %rd321;
	shl.b64 	%rd204, %rd203, 2;
	add.s64 	%rd205, %rd2, %rd204;
	ld.local.f32 	%f113, [%rd205];
	abs.f32 	%f114, %f113;
	setp.gt.f32 	%p81, %f114, %f342;
	cvt.u32.u64 	%r173, %rd323;
	selp.b32 	%r199, %r173, %r199, %p81;
$L__BB5_19:
	cvt.s64.s32 	%rd206, %r199;
	setp.eq.s64 	%p82, %rd321, %rd206;
	@%p82 bra 	$L__BB5_34;
	add.s32 	%r200, %r200, 1;
	setp.ge.u64 	%p83, %rd321, %rd4;
	@%p83 bra 	$L__BB5_34;
	mul.lo.s32 	%r174, %r199, %r58;
	cvt.s64.s32 	%rd24, %r174;
	sub.s64 	%rd207, %rd321, %rd4;
	setp.gt.u64 	%p84, %rd207, -16;
	mov.u64 	%rd328, %rd321;
	@%p84 bra 	$L__BB5_24;
	sub.s64 	%rd209, %rd4, %rd321;
	and.b64  	%rd25, %rd209, -16;
	mov.b64 	%rd327, 0;
	mov.u64 	%rd328, %rd321;
$L__BB5_23:
	.pragma "nounroll";
	add.s64 	%rd210, %rd328, %rd13;
	shl.b64 	%rd211, %rd210, 2;
	add.s64 	%rd212, %rd2, %rd211;
	ld.local.f32 	%f115, [%rd212];
	add.s64 	%rd213, %rd328, %rd24;
	shl.b64 	%rd214, %rd213, 2;
	add.s64 	%rd215, %rd2, %rd214;
	ld.local.f32 	%f116, [%rd215];
	st.local.f32 	[%rd212], %f116;
	st.local.f32 	[%rd215], %f115;
	ld.local.f32 	%f117, [%rd212+4];
	ld.local.f32 	%f118, [%rd215+4];
	st.local.f32 	[%rd212+4], %f118;
	st.local.f32 	[%rd215+4], %f117;
	ld.local.f32 	%f119, [%rd212+8];
	ld.local.f32 	%f120, [%rd215+8];
	st.local.f32 	[%rd212+8], %f120;
	st.local.f32 	[%rd215+8], %f119;
	ld.local.f32 	%f121, [%rd212+12];
	ld.local.f32 	%f122, [%rd215+12];
	st.local.f32 	[%rd212+12], %f122;
	st.local.f32 	[%rd215+12], %f121;
	ld.local.f32 	%f123, [%rd212+16];
	ld.local.f32 	%f124, [%rd215+16];
	st.local.f32 	[%rd212+16], %f124;
	st.local.f32 	[%rd215+16], %f123;
	ld.local.f32 	%f125, [%rd212+20];
	ld.local.f32 	%f126, [%rd215+20];
	st.local.f32 	[%rd212+20], %f126;
	st.local.f32 	[%rd215+20], %f125;
	ld.local.f32 	%f127, [%rd212+24];
	ld.local.f32 	%f128, [%rd215+24];
	st.local.f32 	[%rd212+24], %f128;
	st.local.f32 	[%rd215+24], %f127;
	ld.local.f32 	%f129, [%rd212+28];
	ld.local.f32 	%f130, [%rd215+28];
	st.local.f32 	[%rd212+28], %f130;
	st.local.f32 	[%rd215+28], %f129;
	ld.local.f32 	%f131, [%rd212+32];
	ld.local.f32 	%f132, [%rd215+32];
	st.local.f32 	[%rd212+32], %f132;
	st.local.f32 	[%rd215+32], %f131;
	ld.local.f32 	%f133, [%rd212+36];
	ld.local.f32 	%f134, [%rd215+36];
	st.local.f32 	[%rd212+36], %f134;
	st.local.f32 	[%rd215+36], %f133;
	ld.local.f32 	%f135, [%rd212+40];
	ld.local.f32 	%f136, [%rd215+40];
	st.local.f32 	[%rd212+40], %f136;
	st.local.f32 	[%rd215+40], %f135;
	ld.local.f32 	%f137, [%rd212+44];
	ld.local.f32 	%f138, [%rd215+44];
	st.local.f32 	[%rd212+44], %f138;
	st.local.f32 	[%rd215+44], %f137;
	ld.local.f32 	%f139, [%rd212+48];
	ld.local.f32 	%f140, [%rd215+48];
	st.local.f32 	[%rd212+48], %f140;
	st.local.f32 	[%rd215+48], %f139;
	ld.local.f32 	%f141, [%rd212+52];
	ld.local.f32 	%f142, [%rd215+52];
	st.local.f32 	[%rd212+52], %f142;
	st.local.f32 	[%rd215+52], %f141;
	ld.local.f32 	%f143, [%rd212+56];
	ld.local.f32 	%f144, [%rd215+56];
	st.local.f32 	[%rd212+56], %f144;
	st.local.f32 	[%rd215+56], %f143;
	ld.local.f32 	%f145, [%rd212+60];
	ld.local.f32 	%f146, [%rd215+60];
	st.local.f32 	[%rd212+60], %f146;
	st.local.f32 	[%rd215+60], %f145;
	add.s64 	%rd328, %rd328, 16;
	add.s64 	%rd327, %rd327, 16;
	setp.ne.s64 	%p85, %rd327, %rd25;
	@%p85 bra 	$L__BB5_23;
$L__BB5_24:
	sub.s64 	%rd216, %rd4, %rd321;
	and.b64  	%rd217, %rd216, 15;
	setp.eq.s64 	%p86, %rd217, 0;
	@%p86 bra 	$L__BB5_34;
	not.b16 	%rs19, %rs25;
	add.s16 	%rs20, %rs19, %rs1;
	cvt.u64.u16 	%rd218, %rs20;
	and.b64  	%rd31, %rd218, 15;
	add.s64 	%rd219, %rd31, -1;
	setp.lt.u64 	%p87, %rd219, 7;
	@%p87 bra 	$L__BB5_27;
	add.s64 	%rd220, %rd328, %rd13;
	shl.b64 	%rd221, %rd220, 2;
	add.s64 	%rd222, %rd2, %rd221;
	ld.local.f32 	%f147, [%rd222];
	add.s64 	%rd223, %rd328, %rd24;
	shl.b64 	%rd224, %rd223, 2;
	add.s64 	%rd225, %rd2, %rd224;
	ld.local.f32 	%f148, [%rd225];
	st.local.f32 	[%rd222], %f148;
	st.local.f32 	[%rd225], %f147;
	ld.local.f32 	%f149, [%rd222+4];
	ld.local.f32 	%f150, [%rd225+4];
	st.local.f32 	[%rd222+4], %f150;
	st.local.f32 	[%rd225+4], %f149;
	ld.local.f32 	%f151, [%rd222+8];
	ld.local.f32 	%f152, [%rd225+8];
	st.local.f32 	[%rd222+8], %f152;
	st.local.f32 	[%rd225+8], %f151;
	ld.local.f32 	%f153, [%rd222+12];
	ld.local.f32 	%f154, [%rd225+12];
	st.local.f32 	[%rd222+12], %f154;
	st.local.f32 	[%rd225+12], %f153;
	ld.local.f32 	%f155, [%rd222+16];
	ld.local.f32 	%f156, [%rd225+16];
	st.local.f32 	[%rd222+16], %f156;
	st.local.f32 	[%rd225+16], %f155;
	ld.local.f32 	%f157, [%rd222+20];
	ld.local.f32 	%f158, [%rd225+20];
	st.local.f32 	[%rd222+20], %f158;
	st.local.f32 	[%rd225+20], %f157;
	ld.local.f32 	%f159, [%rd222+24];
	ld.local.f32 	%f160, [%rd225+24];
	st.local.f32 	[%rd222+24], %f160;
	st.local.f32 	[%rd225+24], %f159;
	ld.local.f32 	%f161, [%rd222+28];
	ld.local.f32 	%f162, [%rd225+28];
	st.local.f32 	[%rd222+28], %f162;
	st.local.f32 	[%rd225+28], %f161;
	add.s64 	%rd328, %rd328, 8;
$L__BB5_27:
	and.b64  	%rd226, %rd31, 7;
	setp.eq.s64 	%p88, %rd226, 0;
	@%p88 bra 	$L__BB5_34;
	not.b16 	%rs21, %rs27;
	add.s16 	%rs22, %rs21, %rs1;
	cvt.u64.u16 	%rd227, %rs22;
	and.b64  	%rd228, %rd227, 7;
	and.b64  	%rd34, %rd227, 3;
	add.s64 	%rd229, %rd228, -1;
	setp.lt.u64 	%p89, %rd229, 3;
	@%p89 bra 	$L__BB5_30;
	add.s64 	%rd230, %rd328, %rd13;
	shl.b64 	%rd231, %rd230, 2;
	add.s64 	%rd232, %rd2, %rd231;
	ld.local.f32 	%f163, [%rd232];
	add.s64 	%rd233, %rd328, %rd24;
	shl.b64 	%rd234, %rd233, 2;
	add.s64 	%rd235, %rd2, %rd234;
	ld.local.f32 	%f164, [%rd235];
	st.local.f32 	[%rd232], %f164;
	st.local.f32 	[%rd235], %f163;
	ld.local.f32 	%f165, [%rd232+4];
	ld.local.f32 	%f166, [%rd235+4];
	st.local.f32 	[%rd232+4], %f166;
	st.local.f32 	[%rd235+4], %f165;
	ld.local.f32 	%f167, [%rd232+8];
	ld.local.f32 	%f168, [%rd235+8];
	st.local.f32 	[%rd232+8], %f168;
	st.local.f32 	[%rd235+8], %f167;
	ld.local.f32 	%f169, [%rd232+12];
	ld.local.f32 	%f170, [%rd235+12];
	st.local.f32 	[%rd232+12], %f170;
	st.local.f32 	[%rd235+12], %f169;
	add.s64 	%rd328, %rd328, 4;
$L__BB5_30:
	setp.eq.s64 	%p90, %rd34, 0;
	@%p90 bra 	$L__BB5_34;
	add.s64 	%rd236, %rd328, %rd13;
	shl.b64 	%rd237, %rd236, 2;
	add.s64 	%rd37, %rd2, %rd237;
	ld.local.f32 	%f171, [%rd37];
	add.s64 	%rd238, %rd328, %rd24;
	shl.b64 	%rd239, %rd238, 2;
	add.s64 	%rd38, %rd2, %rd239;
	ld.local.f32 	%f172, [%rd38];
	st.local.f32 	[%rd37], %f172;
	st.local.f32 	[%rd38], %f171;
	setp.eq.s64 	%p91, %rd34, 1;
	@%p91 bra 	$L__BB5_34;
	ld.local.f32 	%f173, [%rd37+4];
	ld.local.f32 	%f174, [%rd38+4];
	st.local.f32 	[%rd37+4], %f174;
	st.local.f32 	[%rd38+4], %f173;
	setp.eq.s64 	%p92, %rd34, 2;
	@%p92 bra 	$L__BB5_34;
	ld.local.f32 	%f175, [%rd37+8];
	ld.local.f32 	%f176, [%rd38+8];
	st.local.f32 	[%rd37+8], %f176;
	st.local.f32 	[%rd38+8], %f175;
$L__BB5_34:
	add.s64 	%rd39, %rd321, 1;
	setp.ge.u64 	%p93, %rd39, %rd4;
	@%p93 bra 	$L__BB5_50;
	sub.s16 	%rs23, %rs1, %rs25;
	add.s16 	%rs24, %rs23, 14;
	cvt.u64.u16 	%rd240, %rs24;
	and.b64  	%rd241, %rd240, 15;
	and.b64  	%rd40, %rd11, 15;
	and.b64  	%rd41, %rd11, -16;
	and.b64  	%rd42, %rd240, 7;
	and.b64  	%rd43, %rd8, 3;
	add.s64 	%rd44, %rd241, -1;
	mov.u64 	%rd331, %rd39;
$L__BB5_36:
	setp.lt.u64 	%p94, %rd12, 15;
	mul.lo.s64 	%rd46, %rd331, %rd4;
	add.s64 	%rd242, %rd46, %rd321;
	shl.b64 	%rd243, %rd242, 2;
	add.s64 	%rd244, %rd2, %rd243;
	ld.local.f32 	%f177, [%rd244];
	neg.f32 	%f178, %f177;
	ld.local.f32 	%f179, [%rd14];
	div.rn.f32 	%f10, %f178, %f179;
	mov.u64 	%rd333, %rd39;
	@%p94 bra 	$L__BB5_39;
	mov.u64 	%rd333, %rd39;
$L__BB5_38:
	.pragma "nounroll";
	add.s64 	%rd245, %rd333, %rd46;
	shl.b64 	%rd246, %rd245, 2;
	add.s64 	%rd247, %rd2, %rd246;
	ld.local.f32 	%f180, [%rd247];
	add.s64 	%rd248, %rd333, %rd13;
	shl.b64 	%rd249, %rd248, 2;
	add.s64 	%rd250, %rd2, %rd249;
	ld.local.f32 	%f181, [%rd250];
	fma.rn.f32 	%f182, %f10, %f181, %f180;
	st.local.f32 	[%rd247], %f182;
	ld.local.f32 	%f183, [%rd247+4];
	ld.local.f32 	%f184, [%rd250+4];
	fma.rn.f32 	%f185, %f10, %f184, %f183;
	st.local.f32 	[%rd247+4], %f185;
	ld.local.f32 	%f186, [%rd247+8];
	ld.local.f32 	%f187, [%rd250+8];
	fma.rn.f32 	%f188, %f10, %f187, %f186;
	st.local.f32 	[%rd247+8], %f188;
	ld.local.f32 	%f189, [%rd247+12];
	ld.local.f32 	%f190, [%rd250+12];
	fma.rn.f32 	%f191, %f10, %f190, %f189;
	st.local.f32 	[%rd247+12], %f191;
	ld.local.f32 	%f192, [%rd247+16];
	ld.local.f32 	%f193, [%rd250+16];
	fma.rn.f32 	%f194, %f10, %f193, %f192;
	st.local.f32 	[%rd247+16], %f194;
	ld.local.f32 	%f195, [%rd247+20];
	ld.local.f32 	%f196, [%rd250+20];
	fma.rn.f32 	%f197, %f10, %f196, %f195;
	st.local.f32 	[%rd247+20], %f197;
	ld.local.f32 	%f198, [%rd247+24];
	ld.local.f32 	%f199, [%rd250+24];
	fma.rn.f32 	%f200, %f10, %f199, %f198;
	st.local.f32 	[%rd247+24], %f200;
	ld.local.f32 	%f201, [%rd247+28];
	ld.local.f32 	%f202, [%rd250+28];
	fma.rn.f32 	%f203, %f10, %f202, %f201;
	st.local.f32 	[%rd247+28], %f203;
	ld.local.f32 	%f204, [%rd247+32];
	ld.local.f32 	%f205, [%rd250+32];
	fma.rn.f32 	%f206, %f10, %f205, %f204;
	st.local.f32 	[%rd247+32], %f206;
	ld.local.f32 	%f207, [%rd247+36];
	ld.local.f32 	%f208, [%rd250+36];
	fma.rn.f32 	%f209, %f10, %f208, %f207;
	st.local.f32 	[%rd247+36], %f209;
	ld.local.f32 	%f210, [%rd247+40];
	ld.local.f32 	%f211, [%rd250+40];
	fma.rn.f32 	%f212, %f10, %f211, %f210;
	st.local.f32 	[%rd247+40], %f212;
	ld.local.f32 	%f213, [%rd247+44];
	ld.local.f32 	%f214, [%rd250+44];
	fma.rn.f32 	%f215, %f10, %f214, %f213;
	st.local.f32 	[%rd247+44], %f215;
	ld.local.f32 	%f216, [%rd247+48];
	ld.local.f32 	%f217, [%rd250+48];
	fma.rn.f32 	%f218, %f10, %f217, %f216;
	st.local.f32 	[%rd247+48], %f218;
	ld.local.f32 	%f219, [%rd247+52];
	ld.local.f32 	%f220, [%rd250+52];
	fma.rn.f32 	%f221, %f10, %f220, %f219;
	st.local.f32 	[%rd247+52], %f221;
	ld.local.f32 	%f222, [%rd247+56];
	ld.local.f32 	%f223, [%rd250+56];
	fma.rn.f32 	%f224, %f10, %f223, %f222;
	st.local.f32 	[%rd247+56], %f224;
	ld.local.f32 	%f225, [%rd247+60];
	ld.local.f32 	%f226, [%rd250+60];
	fma.rn.f32 	%f227, %f10, %f226, %f225;
	st.local.f32 	[%rd247+60], %f227;
	add.s64 	%rd333, %rd333, 16;
	add.s64 	%rd251, %rd333, %rd10;
	setp.ne.s64 	%p95, %rd251, %rd41;
	@%p95 bra 	$L__BB5_38;
$L__BB5_39:
	setp.eq.s64 	%p96, %rd40, 0;
	@%p96 bra 	$L__BB5_49;
	setp.lt.u64 	%p97, %rd44, 7;
	@%p97 bra 	$L__BB5_42;
	add.s64 	%rd252, %rd333, %rd46;
	shl.b64 	%rd253, %rd252, 2;
	add.s64 	%rd254, %rd2, %rd253;
	ld.local.f32 	%f228, [%rd254];
	add.s64 	%rd255, %rd333, %rd13;
	shl.b64 	%rd256, %rd255, 2;
	add.s64 	%rd257, %rd2, %rd256;
	ld.local.f32 	%f229, [%rd257];
	fma.rn.f32 	%f230, %f10, %f229, %f228;
	st.local.f32 	[%rd254], %f230;
	ld.local.f32 	%f231, [%rd254+4];
	ld.local.f32 	%f232, [%rd257+4];
	fma.rn.f32 	%f233, %f10, %f232, %f231;
	st.local.f32 	[%rd254+4], %f233;
	ld.local.f32 	%f234, [%rd254+8];
	ld.local.f32 	%f235, [%rd257+8];
	fma.rn.f32 	%f236, %f10, %f235, %f234;
	st.local.f32 	[%rd254+8], %f236;
	ld.local.f32 	%f237, [%rd254+12];
	ld.local.f32 	%f238, [%rd257+12];
	fma.rn.f32 	%f239, %f10, %f238, %f237;
	st.local.f32 	[%rd254+12], %f239;
	ld.local.f32 	%f240, [%rd254+16];
	ld.local.f32 	%f241, [%rd257+16];
	fma.rn.f32 	%f242, %f10, %f241, %f240;
	st.local.f32 	[%rd254+16], %f242;
	ld.local.f32 	%f243, [%rd254+20];
	ld.local.f32 	%f244, [%rd257+20];
	fma.rn.f32 	%f245, %f10, %f244, %f243;
	st.local.f32 	[%rd254+20], %f245;
	ld.local.f32 	%f246, [%rd254+24];
	ld.local.f32 	%f247, [%rd257+24];
	fma.rn.f32 	%f248, %f10, %f247, %f246;
	st.local.f32 	[%rd254+24], %f248;
	ld.local.f32 	%f249, [%rd254+28];
	ld.local.f32 	%f250, [%rd257+28];
	fma.rn.f32 	%f251, %f10, %f250, %f249;
	st.local.f32 	[%rd254+28], %f251;
	add.s64 	%rd333, %rd333, 8;
$L__BB5_42:
	setp.eq.s64 	%p98, %rd42, 0;
	@%p98 bra 	$L__BB5_49;
	setp.lt.u64 	%p99, %rd9, 3;
	@%p99 bra 	$L__BB5_45;
	add.s64 	%rd258, %rd333, %rd46;
	shl.b64 	%rd259, %rd258, 2;
	add.s64 	%rd260, %rd2, %rd259;
	ld.local.f32 	%f252, [%rd260];
	add.s64 	%rd261, %rd333, %rd13;
	shl.b64 	%rd262, %rd261, 2;
	add.s64 	%rd263, %rd2, %rd262;
	ld.local.f32 	%f253, [%rd263];
	fma.rn.f32 	%f254, %f10, %f253, %f252;
	st.local.f32 	[%rd260], %f254;
	ld.local.f32 	%f255, [%rd260+4];
	ld.local.f32 	%f256, [%rd263+4];
	fma.rn.f32 	%f257, %f10, %f256, %f255;
	st.local.f32 	[%rd260+4], %f257;
	ld.local.f32 	%f258, [%rd260+8];
	ld.local.f32 	%f259, [%rd263+8];
	fma.rn.f32 	%f260, %f10, %f259, %f258;
	st.local.f32 	[%rd260+8], %f260;
	ld.local.f32 	%f261, [%rd260+12];
	ld.local.f32 	%f262, [%rd263+12];
	fma.rn.f32 	%f263, %f10, %f262, %f261;
	st.local.f32 	[%rd260+12], %f263;
	add.s64 	%rd333, %rd333, 4;
$L__BB5_45:
	setp.eq.s64 	%p100, %rd43, 0;
	@%p100 bra 	$L__BB5_49;
	setp.eq.s64 	%p101, %rd43, 1;
	add.s64 	%rd264, %rd333, %rd46;
	shl.b64 	%rd265, %rd264, 2;
	add.s64 	%rd54, %rd2, %rd265;
	ld.local.f32 	%f264, [%rd54];
	add.s64 	%rd266, %rd333, %rd13;
	shl.b64 	%rd267, %rd266, 2;
	add.s64 	%rd55, %rd2, %rd267;
	ld.local.f32 	%f265, [%rd55];
	fma.rn.f32 	%f266, %f10, %f265, %f264;
	st.local.f32 	[%rd54], %f266;
	@%p101 bra 	$L__BB5_49;
	setp.eq.s64 	%p102, %rd43, 2;
	ld.local.f32 	%f267, [%rd54+4];
	ld.local.f32 	%f268, [%rd55+4];
	fma.rn.f32 	%f269, %f10, %f268, %f267;
	st.local.f32 	[%rd54+4], %f269;
	@%p102 bra 	$L__BB5_49;
	ld.local.f32 	%f270, [%rd54+8];
	ld.local.f32 	%f271, [%rd55+8];
	fma.rn.f32 	%f272, %f10, %f271, %f270;
	st.local.f32 	[%rd54+8], %f272;
$L__BB5_49:
	add.s64 	%rd331, %rd331, 1;
	setp.lt.u64 	%p103, %rd331, %rd4;
	@%p103 bra 	$L__BB5_36;
$L__BB5_50:
	add.s32 	%r175, %r186, -2;
	cvt.s64.s32 	%rd268, %r175;
	setp.eq.s64 	%p104, %rd39, %rd268;
	add.s16 	%rs27, %rs27, 1;
	add.s16 	%rs26, %rs26, 1;
	add.s16 	%rs25, %rs25, 1;
	mov.u64 	%rd321, %rd39;
	@%p104 bra 	$L__BB5_51;
	bra.uni 	$L__BB5_6;
$L__BB5_51:
	and.b32  	%r176, %r200, 1;
	setp.eq.b32 	%p105, %r176, 1;
	not.pred 	%p118, %p105;
$L__BB5_52:
	cvt.s64.s32 	%rd5, %r58;
	setp.eq.s32 	%p106, %r58, 0;
	mov.f32 	%f352, 0f3F800000;
	@%p106 bra 	$L__BB5_66;
	setp.lt.u32 	%p107, %r186, 17;
	mov.f32 	%f352, 0f3F800000;
	mov.b64 	%rd337, 0;
	@%p107 bra 	$L__BB5_56;
	and.b64  	%rd337, %rd5, -16;
	mov.f32 	%f352, 0f3F800000;
	mov.b64 	%rd336, 0;
$L__BB5_55:
	.pragma "nounroll";
	mad.lo.s64 	%rd271, %rd336, %rd5, %rd336;
	shl.b64 	%rd272, %rd271, 2;
	add.s64 	%rd273, %rd2, %rd272;
	ld.local.f32 	%f277, [%rd273];
	mul.f32 	%f278, %f352, %f277;
	shl.b64 	%rd274, %rd5, 2;
	add.s64 	%rd275, %rd273, %rd274;
	ld.local.f32 	%f279, [%rd275+4];
	mul.f32 	%f280, %f278, %f279;
	add.s64 	%rd276, %rd275, %rd274;
	ld.local.f32 	%f281, [%rd276+8];
	mul.f32 	%f282, %f280, %f281;
	add.s64 	%rd277, %rd276, %rd274;
	ld.local.f32 	%f283, [%rd277+12];
	mul.f32 	%f284, %f282, %f283;
	add.s64 	%rd278, %rd277, %rd274;
	ld.local.f32 	%f285, [%rd278+16];
	mul.f32 	%f286, %f284, %f285;
	add.s64 	%rd279, %rd278, %rd274;
	ld.local.f32 	%f287, [%rd279+20];
	mul.f32 	%f288, %f286, %f287;
	add.s64 	%rd280, %rd279, %rd274;
	ld.local.f32 	%f289, [%rd280+24];
	mul.f32 	%f290, %f288, %f289;
	add.s64 	%rd281, %rd280, %rd274;
	ld.local.f32 	%f291, [%rd281+28];
	mul.f32 	%f292, %f290, %f291;
	add.s64 	%rd282, %rd281, %rd274;
	ld.local.f32 	%f293, [%rd282+32];
	mul.f32 	%f294, %f292, %f293;
	add.s64 	%rd283, %rd282, %rd274;
	ld.local.f32 	%f295, [%rd283+36];
	mul.f32 	%f296, %f294, %f295;
	add.s64 	%rd284, %rd283, %rd274;
	ld.local.f32 	%f297, [%rd284+40];
	mul.f32 	%f298, %f296, %f297;
	add.s64 	%rd285, %rd284, %rd274;
	ld.local.f32 	%f299, [%rd285+44];
	mul.f32 	%f300, %f298, %f299;
	add.s64 	%rd286, %rd285, %rd274;
	ld.local.f32 	%f301, [%rd286+48];
	mul.f32 	%f302, %f300, %f301;
	add.s64 	%rd287, %rd286, %rd274;
	ld.local.f32 	%f303, [%rd287+52];
	mul.f32 	%f304, %f302, %f303;
	add.s64 	%rd288, %rd287, %rd274;
	ld.local.f32 	%f305, [%rd288+56];
	mul.f32 	%f306, %f304, %f305;
	add.s64 	%rd289, %rd288, %rd274;
	ld.local.f32 	%f307, [%rd289+60];
	mul.f32 	%f352, %f306, %f307;
	add.s64 	%rd336, %rd336, 16;
	setp.ne.s64 	%p108, %rd336, %rd337;
	@%p108 bra 	$L__BB5_55;
$L__BB5_56:
	and.b32  	%r177, %r58, 15;
	setp.eq.s32 	%p109, %r177, 0;
	@%p109 bra 	$L__BB5_66;
	and.b64  	%rd290, %rd5, 15;
	add.s64 	%rd291, %rd290, -1;
	setp.lt.u64 	%p110, %rd291, 7;
	@%p110 bra 	$L__BB5_59;
	mad.lo.s64 	%rd292, %rd337, %rd5, %rd337;
	shl.b64 	%rd293, %rd292, 2;
	add.s64 	%rd294, %rd2, %rd293;
	ld.local.f32 	%f309, [%rd294];
	mul.f32 	%f310, %f352, %f309;
	shl.b64 	%rd295, %rd5, 2;
	add.s64 	%rd296, %rd294, %rd295;
	ld.local.f32 	%f311, [%rd296+4];
	mul.f32 	%f312, %f310, %f311;
	add.s64 	%rd297, %rd296, %rd295;
	ld.local.f32 	%f313, [%rd297+8];
	mul.f32 	%f314, %f312, %f313;
	add.s64 	%rd298, %rd297, %rd295;
	ld.local.f32 	%f315, [%rd298+12];
	mul.f32 	%f316, %f314, %f315;
	add.s64 	%rd299, %rd298, %rd295;
	ld.local.f32 	%f317, [%rd299+16];
	mul.f32 	%f318, %f316, %f317;
	add.s64 	%rd300, %rd299, %rd295;
	ld.local.f32 	%f319, [%rd300+20];
	mul.f32 	%f320, %f318, %f319;
	add.s64 	%rd301, %rd300, %rd295;
	ld.local.f32 	%f321, [%rd301+24];
	mul.f32 	%f322, %f320, %f321;
	add.s64 	%rd302, %rd301, %rd295;
	ld.local.f32 	%f323, [%rd302+28];
	mul.f32 	%f352, %f322, %f323;
	add.s64 	%rd337, %rd337, 8;
$L__BB5_59:
	and.b32  	%r178, %r58, 7;
	setp.eq.s32 	%p111, %r178, 0;
	@%p111 bra 	$L__BB5_66;
	and.b64  	%rd303, %rd5, 7;
	add.s64 	%rd304, %rd303, -1;
	setp.lt.u64 	%p112, %rd304, 3;
	@%p112 bra 	$L__BB5_62;
	mad.lo.s64 	%rd305, %rd337, %rd5, %rd337;
	shl.b64 	%rd306, %rd305, 2;
	add.s64 	%rd307, %rd2, %rd306;
	ld.local.f32 	%f325, [%rd307];
	mul.f32 	%f326, %f352, %f325;
	shl.b64 	%rd308, %rd5, 2;
	add.s64 	%rd309, %rd307, %rd308;
	ld.local.f32 	%f327, [%rd309+4];
	mul.f32 	%f328, %f326, %f327;
	add.s64 	%rd310, %rd309, %rd308;
	ld.local.f32 	%f329, [%rd310+8];
	mul.f32 	%f330, %f328, %f329;
	add.s64 	%rd311, %rd310, %rd308;
	ld.local.f32 	%f331, [%rd311+12];
	mul.f32 	%f352, %f330, %f331;
	add.s64 	%rd337, %rd337, 4;
$L__BB5_62:
	and.b32  	%r75, %r58, 3;
	setp.eq.s32 	%p113, %r75, 0;
	@%p113 bra 	$L__BB5_66;
	mad.lo.s64 	%rd312, %rd337, %rd5, %rd337;
	shl.b64 	%rd313, %rd312, 2;
	add.s64 	%rd64, %rd2, %rd313;
	ld.local.f32 	%f332, [%rd64];
	mul.f32 	%f352, %f352, %f332;
	setp.eq.s32 	%p114, %r75, 1;
	@%p114 bra 	$L__BB5_66;
	shl.b64 	%rd65, %rd5, 2;
	add.s64 	%rd66, %rd64, %rd65;
	ld.local.f32 	%f333, [%rd66+4];
	mul.f32 	%f352, %f352, %f333;
	setp.eq.s32 	%p115, %r75, 2;
	@%p115 bra 	$L__BB5_66;
	add.s64 	%rd314, %rd66, %rd65;
	ld.local.f32 	%f334, [%rd314+8];
	mul.f32 	%f352, %f352, %f334;
$L__BB5_66:
	ld.param.u64 	%rd320, [_Z36InverseCofactor_DetGauss_GPU_2_minorPfPiS_S__param_3];
	ld.param.u64 	%rd319, [_Z36InverseCofactor_DetGauss_GPU_2_minorPfPiS_S__param_2];
	neg.f32 	%f335, %f352;
	selp.f32 	%f336, %f352, %f335, %p118;
	add.s32 	%r179, %r188, %r189;
	and.b32  	%r180, %r179, 1;
	setp.eq.b32 	%p116, %r180, 1;
	selp.b32 	%r181, -1, 1, %p116;
	cvt.rn.f32.s32 	%f337, %r181;
	mul.f32 	%f338, %f336, %f337;
	cvta.to.global.u64 	%rd315, %rd319;
	ld.global.f32 	%f339, [%rd315];
	div.rn.f32 	%f340, %f338, %f339;
	mad.lo.s32 	%r182, %r186, %r189, %r188;
	cvta.to.global.u64 	%rd316, %rd320;
	mul.wide.s32 	%rd317, %r182, 4;
	add.s64 	%rd318, %rd316, %rd317;
	st.global.f32 	[%rd318], %f340;
	add.s32 	%r187, %r187, %r6;
	ld.global.u32 	%r186, [%rd1];
	div.s32 	%r188, %r187, %r186;
	mul.lo.s32 	%r183, %r188, %r186;
	sub.s32 	%r189, %r187, %r183;
	max.s32 	%r185, %r188, %r189;
	setp.lt.s32 	%p117, %r185, 50;
	@%p117 bra 	$L__BB5_2;
$L__BB5_67:
	ret;

}


// ===== COMPILED SASS (sm_100) =====

	.target	sm_100

	.elftype	@"ET_EXEC"


//--------------------- .note.nv.tkinfo           --------------------------
	.section	.note.nv.tkinfo,"",@"SHT_NOTE"
	.sectionflags	@"SHF_NOTE_NV_TKINFO"
	.tkinfo
        /*0018*/ 	.word	0x00000002
        /*0030*/ 	.string	""
        /*0030*/ 	.string	"ptxas"
        /*0030*/ 	.string	"Cuda compilation tools, release 13.0, V13.0.88"
        /*0030*/ 	.string	"Build cuda_13.0.r13.0/compiler.36424714_0"
        /*0030*/ 	.string	"-arch sm_100 -m 64 "



//--------------------- .note.nv.cuinfo           --------------------------
	.section	.note.nv.cuinfo,"",@"SHT_NOTE"
	.sectionflags	@"SHF_NOTE_NV_CUINFO"
        /*0018*/ 	.short	0x0002
        /*001a*/ 	.short	0x0064
        /*001c*/ 	.short	0x0082
	.zero		2


//--------------------- .nv.info                  --------------------------
	.section	.nv.info,"",@"SHT_CUDA_INFO"
	.align	4


	//----- nvinfo : EIATTR_REGCOUNT
	.align		4
        /*0000*/ 	.byte	0x04, 0x2f
        /*0002*/ 	.short	(.L_1 - .L_0)
	.align		4
.L_0:
        /*0004*/ 	.word	index@(_Z19InverseCofactor_GPUPfPiS_S_)
        /*0008*/ 	.word	0x00000036


	//----- nvinfo : EIATTR_FRAME_SIZE
	.align		4
.L_1:
        /*000c*/ 	.byte	0x04, 0x11
        /*000e*/ 	.short	(.L_3 - .L_2)
	.align		4
.L_2:
        /*0010*/ 	.word	index@($__internal_4_$__cuda_sm3x_div_rn_noftz_f32_slowpath)
        /*0014*/ 	.word	0x00002588


	//----- nvinfo : EIATTR_FRAME_SIZE
	.align		4
.L_3:
        /*0018*/ 	.byte	0x04, 0x11
        /*001a*/ 	.short	(.L_5 - .L_4)
	.align		4
.L_4:
        /*001c*/ 	.word	index@($_Z19InverseCofactor_GPUPfPiS_S_$_Z10detMat_GPUPfiS_)
        /*0020*/ 	.word	0x00002588


	//----- nvinfo : EIATTR_FRAME_SIZE
	.align		4
.L_5:
        /*0024*/ 	.byte	0x04, 0x11
        /*0026*/ 	.short	(.L_7 - .L_6)
	.align		4
.L_6:
        /*0028*/ 	.word	index@(_Z19InverseCofactor_GPUPfPiS_S_)
        /*002c*/ 	.word	0x00002588


	//----- nvinfo : EIATTR_REGCOUNT
	.align		4
.L_7:
        /*0030*/ 	.byte	0x04, 0x2f
        /*0032*/ 	.short	(.L_9 - .L_8)
	.align		4
.L_8:
        /*0034*/ 	.word	index@(_Z28InverseCofactor_DetGauss_GPUPfPiS_S_)
        /*0038*/ 	.word	0x00000020


	//----- nvinfo : EIATTR_FRAME_SIZE
	.align		4
.L_9:
        /*003c*/ 	.byte	0x04, 0x11
        /*003e*/ 	.short	(.L_11 - .L_10)
	.align		4
.L_10:
        /*0040*/ 	.word	index@($__internal_3_$__cuda_sm3x_div_rn_noftz_f32_slowpath)
        /*0044*/ 	.word	0x00002588


	//----- nvinfo : EIATTR_FRAME_SIZE
	.align		4
.L_11:
        /*0048*/ 	.byte	0x04, 0x11
        /*004a*/ 	.short	(.L_13 - .L_12)
	.align		4
.L_12:
        /*004c*/ 	.word	index@(_Z28InverseCofactor_DetGauss_GPUPfPiS_S_)
        /*0050*/ 	.word	0x00002588


	//----- nvinfo : EIATTR_REGCOUNT
	.align		4
.L_13:
        /*0054*/ 	.byte	0x04, 0x2f
        /*0056*/ 	.short	(.L_15 - .L_14)
	.align		4
.L_14:
        /*0058*/ 	.word	index@(_Z30InverseCofactor_DetGauss_GPU_2PfPiS_S_)
        /*005c*/ 	.word	0x00000020


	//----- nvinfo : EIATTR_FRAME_SIZE
	.align		4
.L_15:
        /*0060*/ 	.byte	0x04, 0x11
        /*0062*/ 	.short	(.L_17 - .L_16)
	.align		4
.L_16:
        /*0064*/ 	.word	index@($__internal_2_$__cuda_sm3x_div_rn_noftz_f32_slowpath)
        /*0068*/ 	.word	0x00002588


	//----- nvinfo : EIATTR_FRAME_SIZE
	.align		4
.L_17:
        /*006c*/ 	.byte	0x04, 0x11
        /*006e*/ 	.short	(.L_19 - .L_18)
	.align		4
.L_18:
        /*0070*/ 	.word	index@(_Z30InverseCofactor_DetGauss_GPU_2PfPiS_S_)
        /*0074*/ 	.word	0x00002588


	//----- nvinfo : EIATTR_REGCOUNT
	.align		4
.L_19:
        /*0078*/ 	.byte	0x04, 0x2f
        /*007a*/ 	.short	(.L_21 - .L_20)
	.align		4
.L_20:
        /*007c*/ 	.word	index@(_Z34InverseCofactor_DetGauss_GPU_minorPfPiS_S_)
        /*0080*/ 	.word	0x00000060


	//----- nvinfo : EIATTR_FRAME_SIZE
	.align		4
.L_21:
        /*0084*/ 	.byte	0x04, 0x11
        /*0086*/ 	.short	(.L_23 - .L_22)
	.align		4
.L_22:
        /*0088*/ 	.word	index@($__internal_1_$__cuda_sm3x_div_rn_noftz_f32_slowpath)
        /*008c*/ 	.word	0x00002588


	//----- nvinfo : EIATTR_FRAME_SIZE
	.align		4
.L_23:
        /*0090*/ 	.byte	0x04, 0x11
        /*0092*/ 	.short	(.L_25 - .L_24)
	.align		4
.L_24:
        /*0094*/ 	.word	index@(_Z34InverseCofactor_DetGauss_GPU_minorPfPiS_S_)
        /*0098*/ 	.word	0x00002588


	//----- nvinfo : EIATTR_REGCOUNT
	.align		4
.L_25:
        /*009c*/ 	.byte	0x04, 0x2f
        /*009e*/ 	.short	(.L_27 - .L_26)
	.align		4
.L_26:
        /*00a0*/ 	.word	index@(_Z36InverseCofactor_DetGauss_GPU_2_minorPfPiS_S_)
        /*00a4*/ 	.word	0x00000060


	//----- nvinfo : EIATTR_FRAME_SIZE
	.align		4
.L_27:
        /*00a8*/ 	.byte	0x04, 0x11
        /*00aa*/ 	.short	(.L_29 - .L_28)
	.align		4
.L_28:
        /*00ac*/ 	.word	index@($__internal_0_$__cuda_sm3x_div_rn_noftz_f32_slowpath)
        /*00b0*/ 	.word	0x00002588


	//----- nvinfo : EIATTR_FRAME_SIZE
	.align		4
.L_29:
        /*00b4*/ 	.byte	0x04, 0x11
        /*00b6*/ 	.short	(.L_31 - .L_30)
	.align		4
.L_30:
        /*00b8*/ 	.word	index@(_Z36InverseCofactor_DetGauss_GPU_2_minorPfPiS_S_)
        /*00bc*/ 	.word	0x00002588


	//----- nvinfo : EIATTR_MIN_STACK_SIZE
	.align		4
.L_31:
        /*00c0*/ 	.byte	0x04, 0x12
        /*00c2*/ 	.short	(.L_33 - .L_32)
	.align		4
.L_32:
        /*00c4*/ 	.word	index@(_Z36InverseCofactor_DetGauss_GPU_2_minorPfPiS_S_)
        /*00c8*/ 	.word	0x00002588


	//----- nvinfo : EIATTR_MIN_STACK_SIZE
	.align		4
.L_33:
        /*00cc*/ 	.byte	0x04, 0x12
        /*00ce*/ 	.short	(.L_35 - .L_34)
	.align		4
.L_34:
        /*00d0*/ 	.word	index@(_Z34InverseCofactor_DetGauss_GPU_minorPfPiS_S_)
        /*00d4*/ 	.word	0x00002588


	//----- nvinfo : EIATTR_MIN_STACK_SIZE
	.align		4
.L_35:
        /*00d8*/ 	.byte	0x04, 0x12
        /*00da*/ 	.short	(.L_37 - .L_36)
	.align		4
.L_36:
        /*00dc*/ 	.word	index@(_Z30InverseCofactor_DetGauss_GPU_2PfPiS_S_)
        /*00e0*/ 	.word	0x00002588


	//----- nvinfo : EIATTR_MIN_STACK_SIZE
	.align		4
.L_37:
        /*00e4*/ 	.byte	0x04, 0x12
        /*00e6*/ 	.short	(.L_39 - .L_38)
	.align		4
.L_38:
        /*00e8*/ 	.word	index@(_Z28InverseCofactor_DetGauss_GPUPfPiS_S_)
        /*00ec*/ 	.word	0x00002588


	//----- nvinfo : EIATTR_MIN_STACK_SIZE
	.align		4
.L_39:
        /*00f0*/ 	.byte	0x04, 0x12
        /*00f2*/ 	.short	(.L_41 - .L_40)
	.align		4
.L_40:
        /*00f4*/ 	.word	index@(_Z19InverseCofactor_GPUPfPiS_S_)
        /*00f8*/ 	.word	0x00002588
.L_41:


//--------------------- .nv.compat                --------------------------
	.section	.nv.compat,"",@"SHT_CUDA_COMPAT_INFO"
	.align	4
        /*0000*/ 	.byte	0x02, 0x09, 0x00, 0x00, 0x02, 0x02, 0x01, 0x00, 0x02, 0x05, 0x05, 0x00, 0x03, 0x07, 0x01, 0x01
        /*0010*/ 	.byte	0x02, 0x03, 0x00, 0x00, 0x02, 0x06, 0x01, 0x00, 0x04, 0x0b, 0x08, 0x00, 0x01, 0x00, 0x00, 0x00
        /*0020*/ 	.byte	0x00, 0x00, 0x00, 0x00


//--------------------- .nv.info._Z36InverseCofactor_DetGauss_GPU_2_minorPfPiS_S_ --------------------------
	.section	.nv.info._Z36InverseCofactor_DetGauss_GPU_2_minorPfPiS_S_,"",@"SHT_CUDA_INFO"
	.sectionflags	@""
	.align	4


	//----- nvinfo : EIATTR_CUDA_API_VERSION
	.align		4
        /*0000*/ 	.byte	0x04, 0x37
        /*0002*/ 	.short	(.L_43 - .L_42)
.L_42:
        /*0004*/ 	.word	0x00000082


	//----- nvinfo : EIATTR_KPARAM_INFO
	.align		4
.L_43:
        /*0008*/ 	.byte	0x04, 0x17
        /*000a*/ 	.short	(.L_45 - .L_44)
.L_44:
        /*000c*/ 	.word	0x00000000
        /*0010*/ 	.short	0x0003
        /*0012*/ 	.short	0x0018
        /*0014*/ 	.byte	0x00, 0xf5, 0x21, 0x00


	//----- nvinfo : EIATTR_KPARAM_INFO
	.align		4
.L_45:
        /*0018*/ 	.byte	0x04, 0x17
        /*001a*/ 	.short	(.L_47 - .L_46)
.L_46:
        /*001c*/ 	.word	0x00000000
        /*0020*/ 	.short	0x0002
        /*0022*/ 	.short	0x0010
        /*0024*/ 	.byte	0x00, 0xf5, 0x21, 0x00


	//----- nvinfo : EIATTR_KPARAM_INFO
	.align		4
.L_47:
        /*0028*/ 	.byte	0x04, 0x17
        /*002a*/ 	.short	(.L_49 - .L_48)
.L_48:
        /*002c*/ 	.word	0x00000000
        /*0030*/ 	.short	0x0001
        /*0032*/ 	.short	0x0008
        /*0034*/ 	.byte	0x00, 0xf5, 0x21, 0x00


	//----- nvinfo : EIATTR_KPARAM_INFO
	.align		4
.L_49:
        /*0038*/ 	.byte	0x04, 0x17
        /*003a*/ 	.short	(.L_51 - .L_50)
.L_50:
        /*003c*/ 	.word	0x00000000
        /*0040*/ 	.short	0x0000
        /*0042*/ 	.short	0x0000
        /*0044*/ 	.byte	0x00, 0xf5, 0x21, 0x00


	//----- nvinfo : EIATTR_SPARSE_MMA_MASK
	.align		4
.L_51:
        /*0048*/ 	.byte	0x03, 0x50
        /*004a*/ 	.short	0x0000


	//----- nvinfo : EIATTR_MAXREG_COUNT
	.align		4
        /*004c*/ 	.byte	0x03, 0x1b
        /*004e*/ 	.short	0x00ff


	//----- nvinfo : EIATTR_MERCURY_ISA_VERSION
	.align		4
        /*0050*/ 	.byte	0x03, 0x5f
        /*0052*/ 	.short	0x0101


	//----- nvinfo : EIATTR_VRC_CTA_INIT_COUNT
	.align		4
        /*0054*/ 	.byte	0x02, 0x4a
	.zero		1
	.zero		1


	//----- nvinfo : EIATTR_EXIT_INSTR_OFFSETS
	.align		4
        /*0058*/ 	.byte	0x04, 0x1c
        /*005a*/ 	.short	(.L_53 - .L_52)


	//   ....[0]....
.L_52:
        /*005c*/ 	.word	0x00000260


	//   ....[1]....
        /*0060*/ 	.word	0x00004db0


	//----- nvinfo : EIATTR_CRS_STACK_SIZE
	.align		4
.L_53:
        /*0064*/ 	.byte	0x04, 0x1e
        /*0066*/ 	.short	(.L_55 - .L_54)
.L_54:
        /*0068*/ 	.word	0x00000000


	//----- nvinfo : EIATTR_CBANK_PARAM_SIZE
	.align		4
.L_55:
        /*006c*/ 	.byte	0x03, 0x19
        /*006e*/ 	.short	0x0020


	//----- nvinfo : EIATTR_PARAM_CBANK
	.align		4
        /*0070*/ 	.byte	0x04, 0x0a
        /*0072*/ 	.short	(.L_57 - .L_56)
	.align		4
.L_56:
        /*0074*/ 	.word	index@(.nv.constant0._Z36InverseCofactor_DetGauss_GPU_2_minorPfPiS_S_)
        /*0078*/ 	.short	0x0380
        /*007a*/ 	.short	0x0020


	//----- nvinfo : EIATTR_SW_WAR
	.align		4
.L_57:
        /*007c*/ 	.byte	0x04, 0x36
        /*007e*/ 	.short	(.L_59 - .L_58)
.L_58:
        /*0080*/ 	.word	0x00000008
.L_59:


//--------------------- .nv.info._Z34InverseCofactor_DetGauss_GPU_minorPfPiS_S_ --------------------------
	.section	.nv.info._Z34InverseCofactor_DetGauss_GPU_minorPfPiS_S_,"",@"SHT_CUDA_INFO"
	.sectionflags	@""
	.align	4


	//----- nvinfo : EIATTR_CUDA_API_VERSION
	.align		4
        /*0000*/ 	.byte	0x04, 0x37
        /*0002*/ 	.short	(.L_61 - .L_60)
.L_60:
        /*0004*/ 	.word	0x00000082


	//----- nvinfo : EIATTR_KPARAM_INFO
	.align		4
.L_61:
        /*0008*/ 	.byte	0x04, 0x17
        /*000a*/ 	.short	(.L_63 - .L_62)
.L_62:
        /*000c*/ 	.word	0x00000000
        /*0010*/ 	.short	0x0003
        /*0012*/ 	.short	0x0018
        /*0014*/ 	.byte	0x00, 0xf5, 0x21, 0x00


	//----- nvinfo : EIATTR_KPARAM_INFO
	.align		4
.L_63:
        /*0018*/ 	.byte	0x04, 0x17
        /*001a*/ 	.short	(.L_65 - .L_64)
.L_64:
        /*001c*/ 	.word	0x00000000
        /*0020*/ 	.short	0x0002
        /*0022*/ 	.short	0x0010
        /*0024*/ 	.byte	0x00, 0xf5, 0x21, 0x00


	//----- nvinfo : EIATTR_KPARAM_INFO
	.align		4
.L_65:
        /*0028*/ 	.byte	0x04, 0x17
        /*002a*/ 	.short	(.L_67 - .L_66)
.L_66:
        /*002c*/ 	.word	0x00000000
        /*0030*/ 	.short	0x0001
        /*0032*/ 	.short	0x0008
        /*0034*/ 	.byte	0x00, 0xf5, 0x21, 0x00


	//----- nvinfo : EIATTR_KPARAM_INFO
	.align		4
.L_67:
        /*0038*/ 	.byte	0x04, 0x17
        /*003a*/ 	.short	(.L_69 - .L_68)
.L_68:
        /*003c*/ 	.word	0x00000000
        /*0040*/ 	.short	0x0000
        /*0042*/ 	.short	0x0000
        /*0044*/ 	.byte	0x00, 0xf5, 0x21, 0x00


	//----- nvinfo : EIATTR_SPARSE_MMA_MASK
	.align		4
.L_69:
        /*0048*/ 	.byte	0x03, 0x50
        /*004a*/ 	.short	0x0000


	//----- nvinfo : EIATTR_MAXREG_COUNT
	.align		4
        /*004c*/ 	.byte	0x03, 0x1b
        /*004e*/ 	.short	0x00ff


	//----- nvinfo : EIATTR_MERCURY_ISA_VERSION
	.align		4
        /*0050*/ 	.byte	0x03, 0x5f
        /*0052*/ 	.short	0x0101


	//----- nvinfo : EIATTR_VRC_CTA_INIT_COUNT
	.align		4
        /*0054*/ 	.byte	0x02, 0x4a
	.zero		1
	.zero		1


	//----- nvinfo : EIATTR_EXIT_INSTR_OFFSETS
	.align		4
        /*0058*/ 	.byte	0x04, 0x1c
        /*005a*/ 	.short	(.L_71 - .L_70)


	//   ....[0]....
.L_70:
        /*005c*/ 	.word	0x00000260


	//   ....[1]....
        /*0060*/ 	.word	0x00004db0


	//----- nvinfo : EIATTR_CRS_STACK_SIZE
	.align		4
.L_71:
        /*0064*/ 	.byte	0x04, 0x1e
        /*0066*/ 	.short	(.L_73 - .L_72)
.L_72:
        /*0068*/ 	.word	0x00000000


	//----- nvinfo : EIATTR_CBANK_PARAM_SIZE
	.align		4
.L_73:
        /*006c*/ 	.byte	0x03, 0x19
        /*006e*/ 	.short	0x0020


	//----- nvinfo : EIATTR_PARAM_CBANK
	.align		4
        /*0070*/ 	.byte	0x04, 0x0a
        /*0072*/ 	.short	(.L_75 - .L_74)
	.align		4
.L_74:
        /*0074*/ 	.word	index@(.nv.constant0._Z34InverseCofactor_DetGauss_GPU_minorPfPiS_S_)
        /*0078*/ 	.short	0x0380
        /*007a*/ 	.short	0x0020


	//----- nvinfo : EIATTR_SW_WAR
	.align		4
.L_75:
        /*007c*/ 	.byte	0x04, 0x36
        /*007e*/ 	.short	(.L_77 - .L_76)
.L_76:
        /*0080*/ 	.word	0x00000008
.L_77:


//--------------------- .nv.info._Z30InverseCofactor_DetGauss_GPU_2PfPiS_S_ --------------------------
	.section	.nv.info._Z30InverseCofactor_DetGauss_GPU_2PfPiS_S_,"",@"SHT_CUDA_INFO"
	.sectionflags	@""
	.align	4


	//----- nvinfo : EIATTR_CUDA_API_VERSION
	.align		4
        /*0000*/ 	.byte	0x04, 0x37
        /*0002*/ 	.short	(.L_79 - .L_78)
.L_78:
        /*0004*/ 	.word	0x00000082


	//----- nvinfo : EIATTR_KPARAM_INFO
	.align		4
.L_79:
        /*0008*/ 	.byte	0x04, 0x17
        /*000a*/ 	.short	(.L_81 - .L_80)
.L_80:
        /*000c*/ 	.word	0x00000000
        /*0010*/ 	.short	0x0003
        /*0012*/ 	.short	0x0018
        /*0014*/ 	.byte	0x00, 0xf5, 0x21, 0x00


	//----- nvinfo : EIATTR_KPARAM_INFO
	.align		4
.L_81:
        /*0018*/ 	.byte	0x04, 0x17
        /*001a*/ 	.short	(.L_83 - .L_82)
.L_82:
        /*001c*/ 	.word	0x00000000
        /*0020*/ 	.short	0x0002
        /*0022*/ 	.short	0x0010
        /*0024*/ 	.byte	0x00, 0xf5, 0x21, 0x00


	//----- nvinfo : EIATTR_KPARAM_INFO
	.align		4
.L_83:
        /*0028*/ 	.byte	0x04, 0x17
        /*002a*/ 	.short	(.L_85 - .L_84)
.L_84:
        /*002c*/ 	.word	0x00000000
        /*0030*/ 	.short	0x0001
        /*0032*/ 	.short	0x0008
        /*0034*/ 	.byte	0x00, 0xf5, 0x21, 0x00


	//----- nvinfo : EIATTR_KPARAM_INFO
	.align		4
.L_85:
        /*0038*/ 	.byte	0x04, 0x17
        /*003a*/ 	.short	(.L_87 - .L_86)
.L_86:
        /*003c*/ 	.word	0x00000000
        /*0040*/ 	.short	0x0000
        /*0042*/ 	.short	0x0000
        /*0044*/ 	.byte	0x00, 0xf5, 0x21, 0x00


	//----- nvinfo : EIATTR_SPARSE_MMA_MASK
	.align		4
.L_87:
        /*0048*/ 	.byte	0x03, 0x50
        /*004a*/ 	.short	0x0000


	//----- nvinfo : EIATTR_MAXREG_COUNT
	.align		4
        /*004c*/ 	.byte	0x03, 0x1b
        /*004e*/ 	.short	0x00ff


	//----- nvinfo : EIATTR_MERCURY_ISA_VERSION
	.align		4
        /*0050*/ 	.byte	0x03, 0x5f
        /*0052*/ 	.short	0x0101


	//----- nvinfo : EIATTR_VRC_CTA_INIT_COUNT
	.align		4
        /*0054*/ 	.byte	0x02, 0x4a
	.zero		1
	.zero		1


	//----- nvinfo : EIATTR_EXIT_INSTR_OFFSETS
	.align		4
        /*0058*/ 	.byte	0x04, 0x1c
        /*005a*/ 	.short	(.L_89 - .L_88)


	//   ....[0]....
.L_88:
        /*005c*/ 	.word	0x000000e0


	//   ....[1]....
        /*0060*/ 	.word	0x00004970


	//----- nvinfo : EIATTR_CRS_STACK_SIZE
	.align		4
.L_89:
        /*0064*/ 	.byte	0x04, 0x1e
        /*0066*/ 	.short	(.L_91 - .L_90)
.L_90:
        /*0068*/ 	.word	0x00000000


	//----- nvinfo : EIATTR_CBANK_PARAM_SIZE
	.align		4
.L_91:
        /*006c*/ 	.byte	0x03, 0x19
        /*006e*/ 	.short	0x0020


	//----- nvinfo : EIATTR_PARAM_CBANK
	.align		4
        /*0070*/ 	.byte	0x04, 0x0a
        /*0072*/ 	.short	(.L_93 - .L_92)
	.align		4
.L_92:
        /*0074*/ 	.word	index@(.nv.constant0._Z30InverseCofactor_DetGauss_GPU_2PfPiS_S_)
        /*0078*/ 	.short	0x0380
        /*007a*/ 	.short	0x0020


	//----- nvinfo : EIATTR_SW_WAR
	.align		4
.L_93:
        /*007c*/ 	.byte	0x04, 0x36
        /*007e*/ 	.short	(.L_95 - .L_94)
.L_94:
        /*0080*/ 	.word	0x00000008
.L_95:


//--------------------- .nv.info._Z28InverseCofactor_DetGauss_GPUPfPiS_S_ --------------------------
	.section	.nv.info._Z28InverseCofactor_DetGauss_GPUPfPiS_S_,"",@"SHT_CUDA_INFO"
	.sectionflags	@""
	.align	4


	//----- nvinfo : EIATTR_CUDA_API_VERSION
	.align		4
        /*0000*/ 	.byte	0x04, 0x37
        /*0002*/ 	.short	(.L_97 - .L_96)
.L_96:
        /*0004*/ 	.word	0x00000082


	//----- nvinfo : EIATTR_KPARAM_INFO
	.align		4
.L_97:
        /*0008*/ 	.byte	0x04, 0x17
        /*000a*/ 	.short	(.L_99 - .L_98)
.L_98:
        /*000c*/ 	.word	0x00000000
        /*0010*/ 	.short	0x0003
        /*0012*/ 	.short	0x0018
        /*0014*/ 	.byte	0x00, 0xf5, 0x21, 0x00


	//----- nvinfo : EIATTR_KPARAM_INFO
	.align		4
.L_99:
        /*0018*/ 	.byte	0x04, 0x17
        /*001a*/ 	.short	(.L_101 - .L_100)
.L_100:
        /*001c*/ 	.word	0x00000000
        /*0020*/ 	.short	0x0002
        /*0022*/ 	.short	0x0010
        /*0024*/ 	.byte	0x00, 0xf5, 0x21, 0x00


	//----- nvinfo : EIATTR_KPARAM_INFO
	.align		4
.L_101:
        /*0028*/ 	.byte	0x04, 0x17
        /*002a*/ 	.short	(.L_103 - .L_102)
.L_102:
        /*002c*/ 	.word	0x00000000
        /*0030*/ 	.short	0x0001
        /*0032*/ 	.short	0x0008
        /*0034*/ 	.byte	0x00, 0xf5, 0x21, 0x00


	//----- nvinfo : EIATTR_KPARAM_INFO
	.align		4
.L_103:
        /*0038*/ 	.byte	0x04, 0x17
        /*003a*/ 	.short	(.L_105 - .L_104)
.L_104:
        /*003c*/ 	.word	0x00000000
        /*0040*/ 	.short	0x0000
        /*0042*/ 	.short	0x0000
        /*0044*/ 	.byte	0x00, 0xf5, 0x21, 0x00


	//----- nvinfo : EIATTR_SPARSE_MMA_MASK
	.align		4
.L_105:
        /*0048*/ 	.byte	0x03, 0x50
        /*004a*/ 	.short	0x0000


	//----- nvinfo : EIATTR_MAXREG_COUNT
	.align		4
        /*004c*/ 	.byte	0x03, 0x1b
        /*004e*/ 	.short	0x00ff


	//----- nvinfo : EIATTR_MERCURY_ISA_VERSION
	.align		4
        /*0050*/ 	.byte	0x03, 0x5f
        /*0052*/ 	.short	0x0101


	//----- nvinfo : EIATTR_VRC_CTA_INIT_COUNT
	.align		4
        /*0054*/ 	.byte	0x02, 0x4a
	.zero		1
	.zero		1


	//----- nvinfo : EIATTR_EXIT_INSTR_OFFSETS
	.align		4
        /*0058*/ 	.byte	0x04, 0x1c
        /*005a*/ 	.short	(.L_107 - .L_106)


	//   ....[0]....
.L_106:
        /*005c*/ 	.word	0x000000e0


	//   ....[1]....
        /*0060*/ 	.word	0x00004950


	//----- nvinfo : EIATTR_CRS_STACK_SIZE
	.align		4
.L_107:
        /*0064*/ 	.byte	0x04, 0x1e
        /*0066*/ 	.short	(.L_109 - .L_108)
.L_108:
        /*0068*/ 	.word	0x00000000


	//----- nvinfo : EIATTR_CBANK_PARAM_SIZE
	.align		4
.L_109:
        /*006c*/ 	.byte	0x03, 0x19
        /*006e*/ 	.short	0x0020


	//----- nvinfo : EIATTR_PARAM_CBANK
	.align		4
        /*0070*/ 	.byte	0x04, 0x0a
        /*0072*/ 	.short	(.L_111 - .L_110)
	.align		4
.L_110:
        /*0074*/ 	.word	index@(.nv.constant0._Z28InverseCofactor_DetGauss_GPUPfPiS_S_)
        /*0078*/ 	.short	0x0380
        /*007a*/ 	.short	0x0020


	//----- nvinfo : EIATTR_SW_WAR
	.align		4
.L_111:
        /*007c*/ 	.byte	0x04, 0x36
        /*007e*/ 	.short	(.L_113 - .L_112)
.L_112:
        /*0080*/ 	.word	0x00000008
.L_113:


//--------------------- .nv.info._Z19InverseCofactor_GPUPfPiS_S_ --------------------------
	.section	.nv.info._Z19InverseCofactor_GPUPfPiS_S_,"",@"SHT_CUDA_INFO"
	.sectionflags	@""
	.align	4


	//----- nvinfo : EIATTR_CUDA_API_VERSION
	.align		4
        /*0000*/ 	.byte	0x04, 0x37
        /*0002*/ 	.short	(.L_115 - .L_114)
.L_114:
        /*0004*/ 	.word	0x00000082


	//----- nvinfo : EIATTR_KPARAM_INFO
	.align		4
.L_115:
        /*0008*/ 	.byte	0x04, 0x17
        /*000a*/ 	.short	(.L_117 - .L_116)
.L_116:
        /*000c*/ 	.word	0x00000000
        /*0010*/ 	.short	0x0003
        /*0012*/ 	.short	0x0018
        /*0014*/ 	.byte	0x00, 0xf5, 0x21, 0x00


	//----- nvinfo : EIATTR_KPARAM_INFO
	.align		4
.L_117:
        /*0018*/ 	.byte	0x04, 0x17
        /*001a*/ 	.short	(.L_119 - .L_118)
.L_118:
        /*001c*/ 	.word	0x00000000
        /*0020*/ 	.short	0x0002
        /*0022*/ 	.short	0x0010
        /*0024*/ 	.byte	0x00, 0xf5, 0x21, 0x00


	//----- nvinfo : EIATTR_KPARAM_INFO
	.align		4
.L_119:
        /*0028*/ 	.byte	0x04, 0x17
        /*002a*/ 	.short	(.L_121 - .L_120)
.L_120:
        /*002c*/ 	.word	0x00000000
        /*0030*/ 	.short	0x0001
        /*0032*/ 	.short	0x0008
        /*0034*/ 	.byte	0x00, 0xf5, 0x21, 0x00


	//----- nvinfo : EIATTR_KPARAM_INFO
	.align		4
.L_121:
        /*0038*/ 	.byte	0x04, 0x17
        /*003a*/ 	.short	(.L_123 - .L_122)
.L_122:
        /*003c*/ 	.word	0x00000000
        /*0040*/ 	.short	0x0000
        /*0042*/ 	.short	0x0000
        /*0044*/ 	.byte	0x00, 0xf5, 0x21, 0x00


	//----- nvinfo : EIATTR_SPARSE_MMA_MASK
	.align		4
.L_123:
        /*0048*/ 	.byte	0x03, 0x50
        /*004a*/ 	.short	0x0000


	//----- nvinfo : EIATTR_MAXREG_COUNT
	.align		4
        /*004c*/ 	.byte	0x03, 0x1b
        /*004e*/ 	.short	0x00ff


	//----- nvinfo : EIATTR_NUM_BARRIERS
	.align		4
        /*0050*/ 	.byte	0x02, 0x4c
        /*0052*/ 	.byte	0x01
	.zero		1


	//----- nvinfo : EIATTR_EXTERNS
	.align		4
        /*0054*/ 	.byte	0x04, 0x0f
        /*0056*/ 	.short	(.L_125 - .L_124)


	//   ....[0]....
	.align		4
.L_124:
        /*0058*/ 	.word	index@(malloc)


	//   ....[1]....
	.align		4
        /*005c*/ 	.word	index@(free)


	//----- nvinfo : EIATTR_MERCURY_ISA_VERSION
	.align		4
.L_125:
        /*0060*/ 	.byte	0x03, 0x5f
        /*0062*/ 	.short	0x0101


	//----- nvinfo : EIATTR_VRC_CTA_INIT_COUNT
	.align		4
        /*0064*/ 	.byte	0x02, 0x4a
	.zero		1
	.zero		1


	//----- nvinfo : EIATTR_SYSCALL_OFFSETS
	.align		4
        /*0068*/ 	.byte	0x04, 0x46
        /*006a*/ 	.short	(.L_127 - .L_126)


	//   ....[0]....
.L_126:
        /*006c*/ 	.word	0x00001fc0


	//   ....[1]....
        /*0070*/ 	.word	0x000028d0


	//----- nvinfo : EIATTR_EXIT_INSTR_OFFSETS
	.align		4
.L_127:
        /*0074*/ 	.byte	0x04, 0x1c
        /*0076*/ 	.short	(.L_129 - .L_128)


	//   ....[0]....
.L_128:
        /*0078*/ 	.word	0x00001b40


	//----- nvinfo : EIATTR_CRS_STACK_SIZE
	.align		4
.L_129:
        /*007c*/ 	.byte	0x04, 0x1e
        /*007e*/ 	.short	(.L_131 - .L_130)
.L_130:
        /*0080*/ 	.word	0x00000000


	//----- nvinfo : EIATTR_CBANK_PARAM_SIZE
	.align		4
.L_131:
        /*0084*/ 	.byte	0x03, 0x19
        /*0086*/ 	.short	0x0020


	//----- nvinfo : EIATTR_PARAM_CBANK
	.align		4
        /*0088*/ 	.byte	0x04, 0x0a
        /*008a*/ 	.short	(.L_133 - .L_132)
	.align		4
.L_132:
        /*008c*/ 	.word	index@(.nv.constant0._Z19InverseCofactor_GPUPfPiS_S_)
        /*0090*/ 	.short	0x0380
        /*0092*/ 	.short	0x0020


	//----- nvinfo : EIATTR_SW_WAR
	.align		4
.L_133:
        /*0094*/ 	.byte	0x04, 0x36
        /*0096*/ 	.short	(.L_135 - .L_134)
.L_134:
        /*0098*/ 	.word	0x00000008
.L_135:


//--------------------- .nv.callgraph             --------------------------
	.section	.nv.callgraph,"",@"SHT_CUDA_CALLGRAPH"
	.align	4
	.sectionentsize	8
	.align		4
        /*0000*/ 	.word	0x00000000
	.align		4
        /*0004*/ 	.word	0xffffffff
	.align		4
        /*0008*/ 	.word	index@(_Z19InverseCofactor_GPUPfPiS_S_)
	.align		4
        /*000c*/ 	.word	index@(free)
	.align		4
        /*0010*/ 	.word	index@(_Z19InverseCofactor_GPUPfPiS_S_)
	.align		4
        /*0014*/ 	.word	index@(malloc)
	.align		4
        /*0018*/ 	.word	0x00000000
	.align		4
        /*001c*/ 	.word	0xfffffffe
	.align		4
        /*0020*/ 	.word	0x00000000
	.align		4
        /*0024*/ 	.word	0xfffffffd
	.align		4
        /*0028*/ 	.word	0x00000000
	.align		4
        /*002c*/ 	.word	0xfffffffc


//--------------------- .nv.constant4             --------------------------
	.section	.nv.constant4,"a",@progbits
	.align	8
	.align		8
.nv.constant4:
        /*0000*/ 	.dword	malloc
	.align		8
        /*0008*/ 	.dword	free


//--------------------- .text._Z36InverseCofactor_DetGauss_GPU_2_minorPfPiS_S_ --------------------------
	.section	.text._Z36InverseCofactor_DetGauss_GPU_2_minorPfPiS_S_,"ax",@progbits
	.align	128
        .global         _Z36InverseCofactor_DetGauss_GPU_2_minorPfPiS_S_
        .type           _Z36InverseCofactor_DetGauss_GPU_2_minorPfPiS_S_,@function
        .size           _Z36InverseCofactor_DetGauss_GPU_2_minorPfPiS_S_,(.L_x_240 - _Z36InverseCofactor_DetGauss_GPU_2_minorPfPiS_S_)
        .other          _Z36InverseCofactor_DetGauss_GPU_2_minorPfPiS_S_,@"STO_CUDA_ENTRY STV_DEFAULT"
_Z36InverseCofactor_DetGauss_GPU_2_minorPfPiS_S_:
.text._Z36InverseCofactor_DetGauss_GPU_2_minorPfPiS_S_:
[----:B------:R-:W0:Y:S08]  /*0000*/  LDC R1, c[0x0][0x37c] ;  /* 0x0000df00ff017b82 */ /* 0x000e300000000800 */
[----:B------:R-:W1:Y:S01]  /*0010*/  LDC.64 R2, c[0x0][0x388] ;  /* 0x0000e200ff027b82 */ /* 0x000e620000000a00 */
[----:B------:R-:W1:Y:S01]  /*0020*/  LDCU.64 UR6, c[0x0][0x358] ;  /* 0x00006b00ff0677ac */ /* 0x000e620008000a00 */
[----:B0-----:R-:W-:Y:S01]  /*0030*/  VIADD R1, R1, 0xffffda78 ;  /* 0xffffda7801017836 */ /* 0x001fe20000000000 */
[----:B-1----:R0:W2:Y:S01]  /*0040*/  LDG.E R0, desc[UR6][R2.64] ;  /* 0x0000000602007981 */ /* 0x0020a2000c1e1900 */
[----:B------:R-:W0:Y:S01]  /*0050*/  LDCU UR4, c[0x0][0x360] ;  /* 0x00006c00ff0477ac */ /* 0x000e220008000800 */
[----:B------:R-:W0:Y:S01]  /*0060*/  S2R R7, SR_TID.X ;  /* 0x0000000000077919 */ /* 0x000e220000002100 */
[----:B------:R-:W0:Y:S02]  /*0070*/  S2R R8, SR_CTAID.X ;  /* 0x0000000000087919 */ /* 0x000e240000002500 */
[----:B0-----:R-:W-:-:S05]  /*0080*/  IMAD R3, R8, UR4, R7 ;  /* 0x0000000408037c24 */ /* 0x001fca000f8e0207 */
[----:B------:R-:W-:Y:S02]  /*0090*/  IABS R8, R3 ;  /* 0x0000000300087213 */ /* 0x000fe40000000000 */
[----:B--2---:R-:W-:-:S04]  /*00a0*/  IABS R9, R0 ;  /* 0x0000000000097213 */ /* 0x004fc80000000000 */
[----:B------:R-:W0:Y:S08]  /*00b0*/  I2F.RP R6, R9 ;  /* 0x0000000900067306 */ /* 0x000e300000209400 */
[----:B0-----:R-:W0:Y:S02]  /*00c0*/  MUFU.RCP R6, R6 ;  /* 0x0000000600067308 */ /* 0x001e240000001000 */
[----:B0-----:R-:W-:Y:S01]  /*00d0*/  VIADD R4, R6, 0xffffffe ;  /* 0x0ffffffe06047836 */ /* 0x001fe20000000000 */
[----:B------:R-:W-:-:S05]  /*00e0*/  IABS R6, R0 ;  /* 0x0000000000067213 */ /* 0x000fca0000000000 */
[----:B------:R0:W1:Y:S02]  /*00f0*/  F2I.FTZ.U32.TRUNC.NTZ R5, R4 ;  /* 0x0000000400057305 */ /* 0x000064000021f000 */
[----:B0-----:R-:W-:Y:S02]  /*0100*/  IMAD.MOV.U32 R4, RZ, RZ, RZ ;  /* 0x000000ffff047224 */ /* 0x001fe400078e00ff */
[----:B-1----:R-:W-:-:S04]  /*0110*/  IMAD.MOV R2, RZ, RZ, -R5 ;  /* 0x000000ffff027224 */ /* 0x002fc800078e0a05 */
[----:B------:R-:W-:Y:S02]  /*0120*/  IMAD R7, R2, R9, RZ ;  /* 0x0000000902077224 */ /* 0x000fe400078e02ff */
[----:B------:R-:W-:Y:S02]  /*0130*/  IMAD.MOV.U32 R2, RZ, RZ, R8 ;  /* 0x000000ffff027224 */ /* 0x000fe400078e0008 */
[----:B------:R-:W-:-:S04]  /*0140*/  IMAD.HI.U32 R5, R5, R7, R4 ;  /* 0x0000000705057227 */ /* 0x000fc800078e0004 */
[----:B------:R-:W-:Y:S02]  /*0150*/  IMAD.MOV R4, RZ, RZ, -R6 ;  /* 0x000000ffff047224 */ /* 0x000fe400078e0a06 */
[----:B------:R-:W-:-:S04]  /*0160*/  IMAD.HI.U32 R5, R5, R2, RZ ;  /* 0x0000000205057227 */ /* 0x000fc800078e00ff */
[----:B------:R-:W-:-:S05]  /*0170*/  IMAD R2, R5, R4, R2 ;  /* 0x0000000405027224 */ /* 0x000fca00078e0202 */
[----:B------:R-:W-:-:S13]  /*0180*/  ISETP.GT.U32.AND P1, PT, R9, R2, PT ;  /* 0x000000020900720c */ /* 0x000fda0003f24070 */
[-C--:B------:R-:W-:Y:S01]  /*0190*/  @!P1 IADD3 R2, PT, PT, R2, -R9.reuse, RZ ;  /* 0x8000000902029210 */ /* 0x080fe20007ffe0ff */
[----:B------:R-:W-:Y:S01]  /*01a0*/  @!P1 VIADD R5, R5, 0x1 ;  /* 0x0000000105059836 */ /* 0x000fe20000000000 */
[----:B------:R-:W-:Y:S02]  /*01b0*/  ISETP.NE.AND P1, PT, R0, RZ, PT ;  /* 0x000000ff0000720c */ /* 0x000fe40003f25270 */
[----:B------:R-:W-:Y:S02]  /*01c0*/  ISETP.GE.U32.AND P0, PT, R2, R9, PT ;  /* 0x000000090200720c */ /* 0x000fe40003f06070 */
[----:B------:R-:W-:-:S04]  /*01d0*/  LOP3.LUT R2, R3, R0, RZ, 0x3c, !PT ;  /* 0x0000000003027212 */ /* 0x000fc800078e3cff */
[----:B------:R-:W-:-:S07]  /*01e0*/  ISETP.GE.AND P2, PT, R2, RZ, PT ;  /* 0x000000ff0200720c */ /* 0x000fce0003f46270 */
[----:B------:R-:W-:-:S06]  /*01f0*/  @P0 VIADD R5, R5, 0x1 ;  /* 0x0000000105050836 */ /* 0x000fcc0000000000 */
[----:B------:R-:W-:Y:S01]  /*0200*/  @!P2 IMAD.MOV R5, RZ, RZ, -R5 ;  /* 0x000000ffff05a224 */ /* 0x000fe200078e0a05 */
[----:B------:R-:W-:-:S05]  /*0210*/  @!P1 LOP3.LUT R5, RZ, R0, RZ, 0x33, !PT ;  /* 0x00000000ff059212 */ /* 0x000fca00078e33ff */
[----:B------:R-:W-:-:S04]  /*0220*/  IMAD.MOV R2, RZ, RZ, -R5 ;  /* 0x000000ffff027224 */ /* 0x000fc800078e0a05 */
[----:B------:R-:W-:-:S05]  /*0230*/  IMAD R2, R0, R2, R3 ;  /* 0x0000000200027224 */ /* 0x000fca00078e0203 */
[----:B------:R-:W-:-:S04]  /*0240*/  VIMNMX R4, PT, PT, R5, R2, !PT ;  /* 0x0000000205047248 */ /* 0x000fc80007fe0100 */
[----:B------:R-:W-:-:S13]  /*0250*/  ISETP.GT.AND P0, PT, R4, 0x31, PT ;  /* 0x000000310400780c */ /* 0x000fda0003f04270 */
[----:B------:R-:W-:Y:S05]  /*0260*/  @P0 EXIT ;  /* 0x000000000000094d */ /* 0x000fea0003800000 */
[----:B------:R-:W0:Y:S02]  /*0270*/  LDCU UR5, c[0x0][0x370] ;  /* 0x00006e00ff0577ac */ /* 0x000e240008000800 */
[----:B0-----:R-:W-:-:S12]  /*0280*/  UIMAD UR4, UR4, UR5, URZ ;  /* 0x00000005040472a4 */ /* 0x001fd8000f8e02ff */
.L_x_46:
[C---:B------:R-:W-:Y:S01]  /*0290*/  ISETP.GE.AND P0, PT, R2.reuse, 0x1, PT ;  /* 0x000000010200780c */ /* 0x040fe20003f06270 */
[----:B------:R-:W0:Y:S01]  /*02a0*/  LDC.64 R44, c[0x0][0x380] ;  /* 0x0000e000ff2c7b82 */ /* 0x000e220000000a00 */
[C---:B------:R-:W-:Y:S01]  /*02b0*/  ISETP.GE.AND P2, PT, R2.reuse, 0x2, PT ;  /* 0x000000020200780c */ /* 0x040fe20003f46270 */
[----:B------:R-:W-:Y:S01]  /*02c0*/  IMAD.MOV.U32 R70, RZ, RZ, RZ ;  /* 0x000000ffff467224 */ /* 0x000fe200078e00ff */
[----:B------:R-:W-:Y:S02]  /*02d0*/  ISETP.GE.AND P1, PT, R2, 0x3, PT ;  /* 0x000000030200780c */ /* 0x000fe40003f26270 */
[----:B------:R-:W-:Y:S02]  /*02e0*/  P2R R4, PR, RZ, 0x1 ;  /* 0x00000001ff047803 */ /* 0x000fe40000000000 */
[----:B------:R-:W-:Y:S02]  /*02f0*/  P2R R6, PR, RZ, 0x4 ;  /* 0x00000004ff067803 */ /* 0x000fe40000000000 */
[----:B------:R-:W-:-:S02]  /*0300*/  P2R R7, PR, RZ, 0x2 ;  /* 0x00000002ff077803 */ /* 0x000fc40000000000 */
[C---:B------:R-:W-:Y:S02]  /*0310*/  ISETP.GE.AND P0, PT, R2.reuse, 0x4, PT ;  /* 0x000000040200780c */ /* 0x040fe40003f06270 */
[C---:B------:R-:W-:Y:S02]  /*0320*/  ISETP.GE.AND P2, PT, R2.reuse, 0x6, PT ;  /* 0x000000060200780c */ /* 0x040fe40003f46270 */
        /* <DEDUP_REMOVED lines=72> */
[C---:B------:R-:W-:Y:S02]  /*07b0*/  ISETP.GE.AND P2, PT, R2.reuse, 0x2e, PT ;  /* 0x0000002e0200780c */ /* 0x040fe40003f46270 */
[C---:B------:R-:W-:Y:S02]  /*07c0*/  ISETP.GE.AND P3, PT, R2.reuse, 0x2f, PT ;  /* 0x0000002f0200780c */ /* 0x040fe40003f66270 */
[C---:B------:R-:W-:Y:S02]  /*07d0*/  ISETP.GE.AND P4, PT, R2.reuse, 0x30, PT ;  /* 0x000000300200780c */ /* 0x040fe40003f86270 */
[----:B01----:R-:W-:-:S13]  /*07e0*/  ISETP.GE.AND P5, PT, R2, 0x31, PT ;  /* 0x000000310200780c */ /* 0x003fda0003fa6270 */
.L_x_0:
[C---:B------:R-:W-:Y:S01]  /*07f0*/  ISETP.GE.AND P6, PT, R70.reuse, R5, PT ;  /* 0x000000054600720c */ /* 0x040fe20003fc6270 */
[----:B------:R-:W-:Y:S01]  /*0800*/  VIADD R10, R70, 0x1 ;  /* 0x00000001460a7836 */ /* 0x000fe20000000000 */
[----:B------:R-:W-:Y:S02]  /*0810*/  P2R R58, PR, RZ, 0x20 ;  /* 0x00000020ff3a7803 */ /* 0x000fe40000000000 */
[----:B------:R-:W-:Y:S02]  /*0820*/  P2R R60, PR, RZ, 0x4 ;  /* 0x00000004ff3c7803 */ /* 0x000fe40000000000 */
[----:B-1----:R-:W-:Y:S02]  /*0830*/  MOV R47, R10 ;  /* 0x0000000a002f7202 */ /* 0x002fe40000000f00 */
[----:B------:R-:W-:Y:S02]  /*0840*/  ISETP.NE.AND P5, PT, R7, RZ, PT ;  /* 0x000000ff0700720c */ /* 0x000fe40003fa5270 */
[----:B------:R-:W-:-:S02]  /*0850*/  ISETP.NE.AND P2, PT, R6, RZ, PT ;  /* 0x000000ff0600720c */ /* 0x000fc40003f45270 */
[----:B------:R-:W-:Y:S01]  /*0860*/  P2R R62, PR, RZ, 0x8 ;  /* 0x00000008ff3e7803 */ /* 0x000fe20000000000 */
[----:B------:R-:W-:Y:S01]  /*0870*/  @!P6 IMAD.MOV R47, RZ, RZ, R70 ;  /* 0x000000ffff2fe224 */ /* 0x000fe200078e0246 */
[----:B------:R-:W-:Y:S02]  /*0880*/  ISETP.GE.AND P6, PT, R2, 0x5, PT ;  /* 0x000000050200780c */ /* 0x000fe40003fc6270 */
[----:B------:R-:W-:Y:S01]  /*0890*/  ISETP.NE.AND P3, PT, R9, RZ, PT ;  /* 0x000000ff0900720c */ /* 0x000fe20003f65270 */
[----:B------:R-:W-:Y:S01]  /*08a0*/  IMAD R57, R0, R47, RZ ;  /* 0x0000002f00397224 */ /* 0x000fe200078e02ff */
[----:B------:R-:W-:Y:S02]  /*08b0*/  P2R R64, PR, RZ, 0x10 ;  /* 0x00000010ff407803 */ /* 0x000fe40000000000 */
[----:B------:R-:W-:Y:S01]  /*08c0*/  ISETP.NE.AND P4, PT, R8, RZ, PT ;  /* 0x000000ff0800720c */ /* 0x000fe20003f85270 */
[C---:B------:R-:W-:Y:S01]  /*08d0*/  VIADD R79, R57.reuse, 0x5 ;  /* 0x00000005394f7836 */ /* 0x040fe20000000000 */
[C---:B------:R-:W-:Y:S01]  /*08e0*/  IADD3 R83, PT, PT, R57.reuse, 0x3, RZ ;  /* 0x0000000339537810 */ /* 0x040fe20007ffe0ff */
[----:B------:R-:W-:-:S02]  /*08f0*/  VIADD R49, R57, 0xd ;  /* 0x0000000d39317836 */ /* 0x000fc40000000000 */
[C---:B------:R-:W-:Y:S02]  /*0900*/  VIADD R50, R57.reuse, 0x1c ;  /* 0x0000001c39327836 */ /* 0x040fe40000000000 */
[C---:B------:R-:W-:Y:S01]  /*0910*/  @P6 VIADD R79, R57.reuse, 0x4 ;  /* 0x00000004394f6836 */ /* 0x040fe20000000000 */
[----:B------:R-:W-:Y:S01]  /*0920*/  ISETP.GE.AND P6, PT, R2, 0xd, PT ;  /* 0x0000000d0200780c */ /* 0x000fe20003fc6270 */
[C---:B------:R-:W-:Y:S02]  /*0930*/  VIADD R51, R57.reuse, 0x1d ;  /* 0x0000001d39337836 */ /* 0x040fe40000000000 */
[C---:B------:R-:W-:Y:S02]  /*0940*/  VIADD R85, R57.reuse, 0x2 ;  /* 0x0000000239557836 */ /* 0x040fe40000000000 */
[C---:B------:R-:W-:Y:S02]  /*0950*/  @P5 VIADD R83, R57.reuse, 0x2 ;  /* 0x0000000239535836 */ /* 0x040fe40000000000 */
[----:B------:R-:W-:Y:S01]  /*0960*/  @P2 VIADD R85, R57, 0x1 ;  /* 0x0000000139552836 */ /* 0x000fe20000000000 */
[----:B------:R-:W-:Y:S01]  /*0970*/  ISETP.NE.AND P2, PT, R11, RZ, PT ;  /* 0x000000ff0b00720c */ /* 0x000fe20003f45270 */
[----:B------:R-:W-:-:S02]  /*0980*/  VIADD R75, R57, 0x6 ;  /* 0x00000006394b7836 */ /* 0x000fc40000000000 */
[C---:B------:R-:W-:Y:S02]  /*0990*/  VIADD R87, R57.reuse, 0x1 ;  /* 0x0000000139577836 */ /* 0x040fe40000000000 */
[----:B------:R-:W-:Y:S01]  /*09a0*/  @P6 VIADD R49, R57, 0xc ;  /* 0x0000000c39316836 */ /* 0x000fe20000000000 */
[----:B------:R-:W-:Y:S01]  /*09b0*/  ISETP.GE.AND P6, PT, R2, 0x1c, PT ;  /* 0x0000001c0200780c */ /* 0x000fe20003fc6270 */
[----:B------:R-:W-:Y:S01]  /*09c0*/  IMAD.WIDE R82, R83, 0x4, R44 ;  /* 0x0000000453527825 */ /* 0x000fe200078e022c */
[----:B------:R-:W-:-:S03]  /*09d0*/  ISETP.NE.AND P5, PT, R13, RZ, PT ;  /* 0x000000ff0d00720c */ /* 0x000fc60003fa5270 */
[C---:B------:R-:W-:Y:S02]  /*09e0*/  @P3 VIADD R75, R57.reuse, 0x5 ;  /* 0x00000005394b3836 */ /* 0x040fe40000000000 */
[----:B------:R-:W2:Y:S01]  /*09f0*/  LDG.E R82, desc[UR6][R82.64] ;  /* 0x0000000652527981 */ /* 0x000ea2000c1e1900 */
[C---:B------:R-:W-:Y:S01]  /*0a00*/  VIADD R77, R57.reuse, 0x4 ;  /* 0x00000004394d7836 */ /* 0x040fe20000000000 */
[----:B------:R-:W-:Y:S01]  /*0a10*/  IADD3 R73, PT, PT, R57, 0x7, RZ ;  /* 0x0000000739497810 */ /* 0x000fe20007ffe0ff */
[----:B------:R-:W-:-:S03]  /*0a20*/  IMAD.WIDE R84, R85, 0x4, R44 ;  /* 0x0000000455547825 */ /* 0x000fc600078e022c */
[C---:B------:R-:W-:Y:S02]  /*0a30*/  @P6 IADD3 R50, PT, PT, R57.reuse, 0x1b, RZ ;  /* 0x0000001b39326810 */ /* 0x040fe40007ffe0ff */
[----:B------:R-:W-:Y:S01]  /*0a40*/  ISETP.GE.AND P6, PT, R2, 0x1d, PT ;  /* 0x0000001d0200780c */ /* 0x000fe20003fc6270 */
[----:B------:R-:W-:Y:S01]  /*0a50*/  @P4 VIADD R77, R57, 0x3 ;  /* 0x00000003394d4836 */ /* 0x000fe20000000000 */
[----:B------:R-:W-:Y:S01]  /*0a60*/  ISETP.NE.AND P3, PT, R15, RZ, PT ;  /* 0x000000ff0f00720c */ /* 0x000fe20003f65270 */
[C---:B------:R-:W-:Y:S01]  /*0a70*/  @P2 VIADD R73, R57.reuse, 0x6 ;  /* 0x0000000639492836 */ /* 0x040fe20000000000 */
[----:B------:R-:W3:Y:S09]  /*0a80*/  LDG.E R84, desc[UR6][R84.64] ;  /* 0x0000000654547981 */ /* 0x000ef2000c1e1900 */
[----:B------:R-:W-:Y:S01]  /*0a90*/  @P6 VIADD R51, R57, 0x1c ;  /* 0x0000001c39336836 */ /* 0x000fe20000000000 */
[----:B------:R-:W-:-:S02]  /*0aa0*/  ISETP.NE.AND P6, PT, R4, RZ, PT ;  /* 0x000000ff0400720c */ /* 0x000fc40003fc5270 */
[----:B------:R-:W-:Y:S01]  /*0ab0*/  ISETP.NE.AND P4, PT, R14, RZ, PT ;  /* 0x000000ff0e00720c */ /* 0x000fe20003f85270 */
[----:B------:R-:W-:Y:S01]  /*0ac0*/  IMAD.WIDE R72, R73, 0x4, R44 ;  /* 0x0000000449487825 */ /* 0x000fe200078e022c */
[----:B------:R-:W-:-:S03]  /*0ad0*/  ISETP.NE.AND P2, PT, R16, RZ, PT ;  /* 0x000000ff1000720c */ /* 0x000fc60003f45270 */
[----:B------:R-:W-:Y:S02]  /*0ae0*/  IMAD.WIDE R74, R75, 0x4, R44 ;  /* 0x000000044b4a7825 */ /* 0x000fe400078e022c */
[----:B------:R-:W4:Y:S04]  /*0af0*/  LDG.E R72, desc[UR6][R72.64] ;  /* 0x0000000648487981 */ /* 0x000f28000c1e1900 */
[----:B------:R-:W-:Y:S01]  /*0b00*/  @P6 IMAD.MOV R87, RZ, RZ, R57 ;  /* 0x000000ffff576224 */ /* 0x000fe200078e0239 */
[----:B------:R-:W-:Y:S01]  /*0b10*/  ISETP.NE.AND P6, PT, R12, RZ, PT ;  /* 0x000000ff0c00720c */ /* 0x000fe20003fc5270 */
[--C-:B------:R-:W-:Y:S01]  /*0b20*/  IMAD.WIDE R76, R77, 0x4, R44.reuse ;  /* 0x000000044d4c7825 */ /* 0x100fe200078e022c */
[----:B------:R-:W5:Y:S03]  /*0b30*/  LDG.E R74, desc[UR6][R74.64] ;  /* 0x000000064a4a7981 */ /* 0x000f66000c1e1900 */
[----:B------:R-:W-:-:S02]  /*0b40*/  IMAD.WIDE R86, R87, 0x4, R44 ;  /* 0x0000000457567825 */ /* 0x000fc400078e022c */
[----:B------:R-:W5:Y:S02]  /*0b50*/  LDG.E R76, desc[UR6][R76.64] ;  /* 0x000000064c4c7981 */ /* 0x000f64000c1e1900 */
[C---:B------:R-:W-:Y:S02]  /*0b60*/  VIADD R67, R57.reuse, 0x9 ;  /* 0x0000000939437836 */ /* 0x040fe40000000000 */
[C---:B------:R-:W-:Y:S01]  /*0b70*/  VIADD R47, R57.reuse, 0xb ;  /* 0x0000000b392f7836 */ /* 0x040fe20000000000 */
[----:B------:R-:W5:Y:S01]  /*0b80*/  LDG.E R86, desc[UR6][R86.64] ;  /* 0x0000000656567981 */ /* 0x000f62000c1e1900 */
[C---:B------:R-:W-:Y:S01]  /*0b90*/  VIADD R81, R57.reuse, 0x8 ;  /* 0x0000000839517836 */ /* 0x040fe20000000000 */
[C---:B------:R-:W-:Y:S01]  /*0ba0*/  @P6 IADD3 R81, PT, PT, R57.reuse, 0x7, RZ ;  /* 0x0000000739516810 */ /* 0x040fe20007ffe0ff */
[----:B------:R-:W-:Y:S01]  /*0bb0*/  @P5 VIADD R67, R57, 0x8 ;  /* 0x0000000839435836 */ /* 0x000fe20000000000 */
[----:B------:R-:W-:Y:S01]  /*0bc0*/  ISETP.NE.AND P5, PT, R17, RZ, PT ;  /* 0x000000ff1100720c */ /* 0x000fe20003fa5270 */
[----:B------:R-:W-:Y:S01]  /*0bd0*/  @P3 VIADD R47, R57, 0xa ;  /* 0x0000000a392f3836 */ /* 0x000fe20000000000 */
[----:B------:R-:W-:Y:S01]  /*0be0*/  ISETP.NE.AND P3, PT, R19, RZ, PT ;  /* 0x000000ff1300720c */ /* 0x000fe20003f65270 */
[----:B------:R-:W-:-:S02]  /*0bf0*/  VIADD R53, R57, 0xa ;  /* 0x0000000a39357836 */ /* 0x000fc40000000000 */
[----:B------:R-:W-:Y:S01]  /*0c00*/  @P4 VIADD R53, R57, 0x9 ;  /* 0x0000000939354836 */ /* 0x000fe20000000000 */
[----:B------:R-:W-:Y:S01]  /*0c10*/  ISETP.NE.AND P4, PT, R18, RZ, PT ;  /* 0x000000ff1200720c */ /* 0x000fe20003f85270 */
[----:B------:R-:W-:-:S04]  /*0c20*/  IMAD.WIDE R78, R79, 0x4, R44 ;  /* 0x000000044f4e7825 */ /* 0x000fc800078e022c */
[--C-:B------:R-:W-:Y:S02]  /*0c30*/  IMAD.WIDE R80, R81, 0x4, R44.reuse ;  /* 0x0000000451507825 */ /* 0x100fe400078e022c */
[----:B------:R-:W5:Y:S02]  /*0c40*/  LDG.E R78, desc[UR6][R78.64] ;  /* 0x000000064e4e7981 */ /* 0x000f64000c1e1900 */
[--C-:B------:R-:W-:Y:S02]  /*0c50*/  IMAD.WIDE R46, R47, 0x4, R44.reuse ;  /* 0x000000042f2e7825 */ /* 0x100fe400078e022c */
[----:B------:R-:W5:Y:S02]  /*0c60*/  LDG.E R73, desc[UR6][R80.64] ;  /* 0x0000000650497981 */ /* 0x000f64000c1e1900 */
[C---:B------:R-:W-:Y:S01]  /*0c70*/  VIADD R69, R57.reuse, 0xc ;  /* 0x0000000c39457836 */ /* 0x040fe20000000000 */
[----:B------:R-:W-:Y:S01]  /*0c80*/  @P2 IADD3 R69, PT, PT, R57, 0xb, RZ ;  /* 0x0000000b39452810 */ /* 0x000fe20007ffe0ff */
[----:B------:R-:W5:Y:S01]  /*0c90*/  LDG.E R71, desc[UR6][R46.64] ;  /* 0x000000062e477981 */ /* 0x000f62000c1e1900 */
[----:B------:R-:W-:-:S04]  /*0ca0*/  IMAD.WIDE R66, R67, 0x4, R44 ;  /* 0x0000000443427825 */ /* 0x000fc800078e022c */
[--C-:B------:R-:W-:Y:S01]  /*0cb0*/  IMAD.WIDE R68, R69, 0x4, R44.reuse ;  /* 0x0000000445447825 */ /* 0x100fe200078e022c */
[----:B------:R0:W5:Y:S03]  /*0cc0*/  LDG.E R75, desc[UR6][R66.64] ;  /* 0x00000006424b7981 */ /* 0x000166000c1e1900 */
[C---:B------:R-:W-:Y:S01]  /*0cd0*/  VIADD R55, R57.reuse, 0xe ;  /* 0x0000000e39377836 */ /* 0x040fe20000000000 */
[----:B------:R-:W5:Y:S01]  /*0ce0*/  LDG.E R91, desc[UR6][R68.64] ;  /* 0x00000006445b7981 */ /* 0x000f62000c1e1900 */
[C---:B------:R-:W-:Y:S01]  /*0cf0*/  VIADD R61, R57.reuse, 0x10 ;  /* 0x00000010393d7836 */ /* 0x040fe20000000000 */
[----:B------:R-:W-:Y:S01]  /*0d00*/  @P3 IADD3 R61, PT, PT, R57, 0xf, RZ ;  /* 0x0000000f393d3810 */ /* 0x000fe20007ffe0ff */
[----:B------:R-:W-:-:S04]  /*0d10*/  IMAD.WIDE R52, R53, 0x4, R44 ;  /* 0x0000000435347825 */ /* 0x000fc800078e022c */
[C---:B------:R-:W-:Y:S01]  /*0d20*/  @P5 VIADD R55, R57.reuse, 0xd ;  /* 0x0000000d39375836 */ /* 0x040fe20000000000 */
[----:B------:R1:W5:Y:S01]  /*0d30*/  LDG.E R93, desc[UR6][R52.64] ;  /* 0x00000006345d7981 */ /* 0x000362000c1e1900 */
[C---:B------:R-:W-:Y:S02]  /*0d40*/  VIADD R59, R57.reuse, 0xf ;  /* 0x0000000f393b7836 */ /* 0x040fe40000000000 */
[----:B------:R-:W-:Y:S02]  /*0d50*/  @P4 VIADD R59, R57, 0xe ;  /* 0x0000000e393b4836 */ /* 0x000fe40000000000 */
[----:B------:R-:W-:-:S04]  /*0d60*/  IMAD.WIDE R48, R49, 0x4, R44 ;  /* 0x0000000431307825 */ /* 0x000fc800078e022c */
[--C-:B0-----:R-:W-:Y:S01]  /*0d70*/  IMAD.WIDE R66, R55, 0x4, R44.reuse ;  /* 0x0000000437427825 */ /* 0x101fe200078e022c */
[----:B------:R0:W5:Y:S03]  /*0d80*/  LDG.E R89, desc[UR6][R48.64] ;  /* 0x0000000630597981 */ /* 0x000166000c1e1900 */
[--C-:B------:R-:W-:Y:S02]  /*0d90*/  IMAD.WIDE R46, R61, 0x4, R44.reuse ;  /* 0x000000043d2e7825 */ /* 0x100fe400078e022c */
[----:B------:R-:W5:Y:S02]  /*0da0*/  LDG.E R67, desc[UR6][R66.64] ;  /* 0x0000000642437981 */ /* 0x000f64000c1e1900 */
[----:B-1----:R-:W-:Y:S02]  /*0db0*/  IMAD.WIDE R52, R59, 0x4, R44 ;  /* 0x000000043b347825 */ /* 0x002fe400078e022c */
[----:B------:R1:W5:Y:S04]  /*0dc0*/  LDG.E R65, desc[UR6][R46.64] ;  /* 0x000000062e417981 */ /* 0x000368000c1e1900 */
[----:B------:R1:W5:Y:S01]  /*0dd0*/  LDG.E R69, desc[UR6][R52.64] ;  /* 0x0000000634457981 */ /* 0x000362000c1e1900 */
[----:B------:R-:W-:-:S02]  /*0de0*/  ISETP.NE.AND P2, PT, R20, RZ, PT ;  /* 0x000000ff1400720c */ /* 0x000fc40003f45270 */
[----:B------:R-:W-:Y:S01]  /*0df0*/  ISETP.NE.AND P6, PT, R21, RZ, PT ;  /* 0x000000ff1500720c */ /* 0x000fe20003fc5270 */
[----:B0-----:R-:W-:Y:S01]  /*0e00*/  VIADD R49, R57, 0x11 ;  /* 0x0000001139317836 */ /* 0x001fe20000000000 */
[----:B------:R-:W-:Y:S01]  /*0e10*/  ISETP.NE.AND P4, PT, R23, RZ, PT ;  /* 0x000000ff1700720c */ /* 0x000fe20003f85270 */
[----:B------:R-:W-:-:S08]  /*0e20*/  VIADD R59, R57, 0x12 ;  /* 0x00000012393b7836 */ /* 0x000fd00000000000 */
[----:B------:R-:W-:Y:S01]  /*0e30*/  @P2 VIADD R49, R57, 0x10 ;  /* 0x0000001039312836 */ /* 0x000fe20000000000 */
[----:B------:R-:W-:Y:S01]  /*0e40*/  ISETP.NE.AND P2, PT, R25, RZ, PT ;  /* 0x000000ff1900720c */ /* 0x000fe20003f45270 */
[----:B------:R-:W-:Y:S01]  /*0e50*/  @P6 VIADD R59, R57, 0x11 ;  /* 0x00000011393b6836 */ /* 0x000fe20000000000 */
[----:B------:R-:W-:Y:S02]  /*0e60*/  ISETP.NE.AND P3, PT, R24, RZ, PT ;  /* 0x000000ff1800720c */ /* 0x000fe40003f65270 */
[----:B------:R-:W-:Y:S01]  /*0e70*/  ISETP.NE.AND P5, PT, R22, RZ, PT ;  /* 0x000000ff1600720c */ /* 0x000fe20003fa5270 */
[----:B-1----:R-:W-:-:S04]  /*0e80*/  IMAD.WIDE R46, R59, 0x4, R44 ;  /* 0x000000043b2e7825 */ /* 0x002fc800078e022c */
[C---:B------:R-:W-:Y:S01]  /*0e90*/  VIADD R59, R57.reuse, 0x16 ;  /* 0x00000016393b7836 */ /* 0x040fe20000000000 */
[----:B------:R-:W-:Y:S01]  /*0ea0*/  ISETP.NE.AND P6, PT, R26, RZ, PT ;  /* 0x000000ff1a00720c */ /* 0x000fe20003fc5270 */
[C---:B------:R-:W-:Y:S02]  /*0eb0*/  VIADD R81, R57.reuse, 0x14 ;  /* 0x0000001439517836 */ /* 0x040fe40000000000 */
[C---:B------:R-:W-:Y:S01]  /*0ec0*/  VIADD R63, R57.reuse, 0x15 ;  /* 0x00000015393f7836 */ /* 0x040fe20000000000 */
[C---:B------:R-:W-:Y:S01]  /*0ed0*/  IADD3 R53, PT, PT, R57.reuse, 0x13, RZ ;  /* 0x0000001339357810 */ /* 0x040fe20007ffe0ff */
[----:B------:R-:W-:Y:S01]  /*0ee0*/  @P2 VIADD R59, R57, 0x15 ;  /* 0x00000015393b2836 */ /* 0x000fe20000000000 */
[----:B------:R-:W-:Y:S01]  /*0ef0*/  ISETP.NE.AND P2, PT, R29, RZ, PT ;  /* 0x000000ff1d00720c */ /* 0x000fe20003f45270 */
[C---:B------:R-:W-:Y:S01]  /*0f00*/  @P4 VIADD R81, R57.reuse, 0x13 ;  /* 0x0000001339514836 */ /* 0x040fe20000000000 */
[----:B------:R-:W-:Y:S01]  /*0f10*/  @P3 IADD3 R63, PT, PT, R57, 0x14, RZ ;  /* 0x00000014393f3810 */ /* 0x000fe20007ffe0ff */
[----:B------:R-:W-:Y:S01]  /*0f20*/  IMAD.WIDE R48, R49, 0x4, R44 ;  /* 0x0000000431307825 */ /* 0x000fe200078e022c */
[----:B------:R-:W-:Y:S01]  /*0f30*/  ISETP.NE.AND P4, PT, R27, RZ, PT ;  /* 0x000000ff1b00720c */ /* 0x000fe20003f85270 */
[----:B------:R-:W5:Y:S01]  /*0f40*/  LDG.E R61, desc[UR6][R46.64] ;  /* 0x000000062e3d7981 */ /* 0x000f62000c1e1900 */
[----:B------:R-:W-:Y:S01]  /*0f50*/  ISETP.NE.AND P3, PT, R28, RZ, PT ;  /* 0x000000ff1c00720c */ /* 0x000fe20003f65270 */
[C---:B------:R-:W-:Y:S01]  /*0f60*/  @P5 VIADD R53, R57.reuse, 0x12 ;  /* 0x0000001239355836 */ /* 0x040fe20000000000 */
[C---:B------:R-:W-:Y:S01]  /*0f70*/  IADD3 R68, PT, PT, R57.reuse, 0x1a, RZ ;  /* 0x0000001a39447810 */ /* 0x040fe20007ffe0ff */
[----:B------:R0:W5:Y:S01]  /*0f80*/  LDG.E R55, desc[UR6][R48.64] ;  /* 0x0000000630377981 */ /* 0x000162000c1e1900 */
[----:B------:R-:W-:Y:S01]  /*0f90*/  ISETP.NE.AND P5, PT, R30, RZ, PT ;  /* 0x000000ff1e00720c */ /* 0x000fe20003fa5270 */
[----:B------:R-:W-:-:S02]  /*0fa0*/  VIADD R77, R57, 0x17 ;  /* 0x00000017394d7836 */ /* 0x000fc40000000000 */
[----:B------:R-:W-:Y:S01]  /*0fb0*/  @P2 VIADD R68, R57, 0x19 ;  /* 0x0000001939442836 */ /* 0x000fe20000000000 */
[----:B------:R-:W-:Y:S01]  /*0fc0*/  ISETP.NE.AND P2, PT, R33, RZ, PT ;  /* 0x000000ff2100720c */ /* 0x000fe20003f45270 */
[----:B------:R-:W-:Y:S02]  /*0fd0*/  @P6 VIADD R77, R57, 0x16 ;  /* 0x00000016394d6836 */ /* 0x000fe40000000000 */
[----:B0-----:R-:W-:Y:S01]  /*0fe0*/  IMAD.WIDE R48, R53, 0x4, R44 ;  /* 0x0000000435307825 */ /* 0x001fe200078e022c */
[----:B------:R-:W-:-:S03]  /*0ff0*/  ISETP.NE.AND P6, PT, R34, RZ, PT ;  /* 0x000000ff2200720c */ /* 0x000fc60003fc5270 */
[----:B------:R-:W-:-:S04]  /*1000*/  IMAD.WIDE R52, R63, 0x4, R44 ;  /* 0x000000043f347825 */ /* 0x000fc800078e022c */
[--C-:B------:R-:W-:Y:S01]  /*1010*/  IMAD.WIDE R46, R59, 0x4, R44.reuse ;  /* 0x000000043b2e7825 */ /* 0x100fe200078e022c */
[----:B------:R0:W5:Y:S03]  /*1020*/  LDG.E R87, desc[UR6][R52.64] ;  /* 0x0000000634577981 */ /* 0x000166000c1e1900 */
[C---:B------:R-:W-:Y:S01]  /*1030*/  VIADD R79, R57.reuse, 0x18 ;  /* 0x00000018394f7836 */ /* 0x040fe20000000000 */
[----:B------:R1:W5:Y:S01]  /*1040*/  LDG.E R59, desc[UR6][R48.64] ;  /* 0x00000006303b7981 */ /* 0x000362000c1e1900 */
[C---:B------:R-:W-:Y:S02]  /*1050*/  VIADD R66, R57.reuse, 0x19 ;  /* 0x0000001939427836 */ /* 0x040fe40000000000 */
[----:B------:R-:W-:Y:S01]  /*1060*/  @P4 VIADD R79, R57, 0x17 ;  /* 0x00000017394f4836 */ /* 0x000fe20000000000 */
[----:B------:R-:W-:Y:S01]  /*1070*/  ISETP.NE.AND P4, PT, R31, RZ, PT ;  /* 0x000000ff1f00720c */ /* 0x000fe20003f85270 */
[----:B------:R-:W-:Y:S01]  /*1080*/  @P3 VIADD R66, R57, 0x18 ;  /* 0x0000001839423836 */ /* 0x000fe20000000000 */
[----:B------:R1:W5:Y:S01]  /*1090*/  LDG.E R85, desc[UR6][R46.64] ;  /* 0x000000062e557981 */ /* 0x000362000c1e1900 */
[----:B0-----:R-:W-:-:S04]  /*10a0*/  IMAD.WIDE R52, R68, 0x4, R44 ;  /* 0x0000000444347825 */ /* 0x001fc800078e022c */
[--C-:B-1----:R-:W-:Y:S01]  /*10b0*/  IMAD.WIDE R48, R77, 0x4, R44.reuse ;  /* 0x000000044d307825 */ /* 0x102fe200078e022c */
[----:B------:R-:W-:Y:S01]  /*10c0*/  ISETP.NE.AND P3, PT, R32, RZ, PT ;  /* 0x000000ff2000720c */ /* 0x000fe20003f65270 */
[----:B------:R-:W5:Y:S02]  /*10d0*/  LDG.E R77, desc[UR6][R52.64] ;  /* 0x00000006344d7981 */ /* 0x000f64000c1e1900 */
[--C-:B------:R-:W-:Y:S02]  /*10e0*/  IMAD.WIDE R80, R81, 0x4, R44.reuse ;  /* 0x0000000451507825 */ /* 0x100fe400078e022c */
[----:B------:R0:W5:Y:S02]  /*10f0*/  LDG.E R83, desc[UR6][R48.64] ;  /* 0x0000000630537981 */ /* 0x000164000c1e1900 */
[----:B------:R-:W-:Y:S02]  /*1100*/  IMAD R56, R70, 0x31, RZ ;  /* 0x0000003146387824 */ /* 0x000fe400078e02ff */
[----:B------:R-:W-:Y:S01]  /*1110*/  VIADD R70, R57, 0x1b ;  /* 0x0000001b39467836 */ /* 0x000fe20000000000 */
[----:B------:R1:W5:Y:S01]  /*1120*/  LDG.E R63, desc[UR6][R80.64] ;  /* 0x00000006503f7981 */ /* 0x000362000c1e1900 */
[----:B------:R-:W-:-:S04]  /*1130*/  IMAD.WIDE R46, R66, 0x4, R44 ;  /* 0x00000004422e7825 */ /* 0x000fc800078e022c */
[----:B------:R-:W-:Y:S02]  /*1140*/  @P5 VIADD R70, R57, 0x1a ;  /* 0x0000001a39465836 */ /* 0x000fe40000000000 */
[----:B0-----:R-:W-:-:S04]  /*1150*/  IMAD.WIDE R48, R50, 0x4, R44 ;  /* 0x0000000432307825 */ /* 0x001fc800078e022c */
[C---:B------:R-:W-:Y:S01]  /*1160*/  VIADD R53, R57.reuse, 0x20 ;  /* 0x0000002039357836 */ /* 0x040fe20000000000 */
[----:B------:R-:W-:Y:S01]  /*1170*/  @P2 IADD3 R53, PT, PT, R57, 0x1f, RZ ;  /* 0x0000001f39352810 */ /* 0x000fe20007ffe0ff */
[--C-:B------:R-:W-:Y:S01]  /*1180*/  IMAD.WIDE R50, R51, 0x4, R44.reuse ;  /* 0x0000000433327825 */ /* 0x100fe200078e022c */
[----:B------:R-:W-:Y:S01]  /*1190*/  ISETP.NE.AND P2, PT, R38, RZ, PT ;  /* 0x000000ff2600720c */ /* 0x000fe20003f45270 */
[----:B------:R-:W5:Y:S02]  /*11a0*/  LDG.E R68, desc[UR6][R48.64] ;  /* 0x0000000630447981 */ /* 0x000f64000c1e1900 */
[----:B-1----:R-:W-:Y:S02]  /*11b0*/  IMAD.WIDE R80, R79, 0x4, R44 ;  /* 0x000000044f507825 */ /* 0x002fe400078e022c */
[----:B------:R0:W5:Y:S02]  /*11c0*/  LDG.E R79, desc[UR6][R46.64] ;  /* 0x000000062e4f7981 */ /* 0x000164000c1e1900 */
[----:B------:R-:W-:-:S02]  /*11d0*/  VIADD R52, R57, 0x21 ;  /* 0x0000002139347836 */ /* 0x000fc40000000000 */
[C---:B------:R-:W-:Y:S01]  /*11e0*/  @P6 VIADD R52, R57.reuse, 0x20 ;  /* 0x0000002039346836 */ /* 0x040fe20000000000 */
[----:B------:R-:W-:Y:S01]  /*11f0*/  IADD3 R88, PT, PT, R57, 0x1e, RZ ;  /* 0x0000001e39587810 */ /* 0x000fe20007ffe0ff */
[----:B------:R-:W-:Y:S01]  /*1200*/  IMAD R56, R56, 0x4, R1 ;  /* 0x0000000438387824 */ /* 0x000fe200078e0201 */
[----:B------:R1:W5:Y:S01]  /*1210*/  LDG.E R81, desc[UR6][R80.64] ;  /* 0x0000000650517981 */ /* 0x000362000c1e1900 */
[----:B0-----:R-:W-:-:S03]  /*1220*/  IMAD.WIDE R46, R70, 0x4, R44 ;  /* 0x00000004462e7825 */ /* 0x001fc600078e022c */
[----:B------:R0:W5:Y:S01]  /*1230*/  LDG.E R70, desc[UR6][R50.64] ;  /* 0x0000000632467981 */ /* 0x000162000c1e1900 */
[C---:B------:R-:W-:Y:S01]  /*1240*/  @P4 VIADD R88, R57.reuse, 0x1d ;  /* 0x0000001d39584836 */ /* 0x040fe20000000000 */
[----:B------:R-:W-:Y:S02]  /*1250*/  ISETP.NE.AND P4, PT, R36, RZ, PT ;  /* 0x000000ff2400720c */ /* 0x000fe40003f85270 */
[----:B------:R0:W5:Y:S01]  /*1260*/  LDG.E R66, desc[UR6][R46.64] ;  /* 0x000000062e427981 */ /* 0x000162000c1e1900 */
[----:B-1----:R-:W-:Y:S01]  /*1270*/  VIADD R80, R57, 0x1f ;  /* 0x0000001f39507836 */ /* 0x002fe20000000000 */
[----:B------:R-:W-:Y:S01]  /*1280*/  ISETP.NE.AND P5, PT, R35, RZ, PT ;  /* 0x000000ff2300720c */ /* 0x000fe20003fa5270 */
[----:B0-----:R-:W-:-:S04]  /*1290*/  IMAD.WIDE R50, R53, 0x4, R44 ;  /* 0x0000000435327825 */ /* 0x001fc800078e022c */
[----:B------:R-:W-:-:S04]  /*12a0*/  IMAD.WIDE R52, R52, 0x4, R44 ;  /* 0x0000000434347825 */ /* 0x000fc800078e022c */
[----:B------:R-:W-:Y:S01]  /*12b0*/  @P3 VIADD R80, R57, 0x1e ;  /* 0x0000001e39503836 */ /* 0x000fe20000000000 */
[----:B------:R-:W-:Y:S01]  /*12c0*/  ISETP.NE.AND P3, PT, R37, RZ, PT ;  /* 0x000000ff2500720c */ /* 0x000fe20003f65270 */
[C---:B------:R-:W-:Y:S01]  /*12d0*/  VIADD R90, R57.reuse, 0x23 ;  /* 0x00000023395a7836 */ /* 0x040fe20000000000 */
[----:B------:R-:W-:Y:S01]  /*12e0*/  ISETP.NE.AND P6, PT, R40, RZ, PT ;  /* 0x000000ff2800720c */ /* 0x000fe20003fc5270 */
[--C-:B------:R-:W-:Y:S01]  /*12f0*/  IMAD.WIDE R48, R80, 0x4, R44.reuse ;  /* 0x0000000450307825 */ /* 0x100fe200078e022c */
[----:B------:R-:W-:Y:S02]  /*1300*/  @P4 IADD3 R90, PT, PT, R57, 0x22, RZ ;  /* 0x00000022395a4810 */ /* 0x000fe40007ffe0ff */
[----:B------:R-:W-:Y:S01]  /*1310*/  ISETP.NE.AND P4, PT, R42, RZ, PT ;  /* 0x000000ff2a00720c */ /* 0x000fe20003f85270 */
[----:B------:R-:W-:-:S04]  /*1320*/  IMAD.WIDE R46, R88, 0x4, R44 ;  /* 0x00000004582e7825 */ /* 0x000fc800078e022c */
[C---:B------:R-:W-:Y:S01]  /*1330*/  VIADD R88, R57.reuse, 0x22 ;  /* 0x0000002239587836 */ /* 0x040fe20000000000 */
[----:B------:R0:W5:Y:S01]  /*1340*/  LDG.E R80, desc[UR6][R46.64] ;  /* 0x000000062e507981 */ /* 0x000162000c1e1900 */
[C---:B------:R-:W-:Y:S02]  /*1350*/  @P5 VIADD R88, R57.reuse, 0x21 ;  /* 0x0000002139585836 */ /* 0x040fe40000000000 */
[----:B------:R-:W-:Y:S01]  /*1360*/  VIADD R92, R57, 0x24 ;  /* 0x00000024395c7836 */ /* 0x000fe20000000000 */
[----:B------:R-:W-:Y:S01]  /*1370*/  ISETP.NE.AND P5, PT, R43, RZ, PT ;  /* 0x000000ff2b00720c */ /* 0x000fe20003fa5270 */
[----:B------:R-:W-:Y:S01]  /*1380*/  @P3 VIADD R92, R57, 0x23 ;  /* 0x00000023395c3836 */ /* 0x000fe20000000000 */
[----:B------:R-:W-:Y:S01]  /*1390*/  ISETP.NE.AND P3, PT, R41, RZ, PT ;  /* 0x000000ff2900720c */ /* 0x000fe20003f65270 */
[----:B0-----:R-:W-:Y:S01]  /*13a0*/  IMAD.WIDE R46, R88, 0x4, R44 ;  /* 0x00000004582e7825 */ /* 0x001fe200078e022c */
[----:B--2---:R0:W-:Y:S04]  /*13b0*/  STL [R56+0x8], R82 ;  /* 0x0000085238007387 */ /* 0x0041e80000100800 */
[----:B0-----:R0:W2:Y:S02]  /*13c0*/  LDG.E R82, desc[UR6][R52.64] ;  /* 0x0000000634527981 */ /* 0x0010a4000c1e1900 */
[----:B0-----:R-:W-:-:S02]  /*13d0*/  VIADD R53, R57, 0x25 ;  /* 0x0000002539357836 */ /* 0x001fc40000000000 */
[----:B------:R-:W-:Y:S01]  /*13e0*/  @P2 VIADD R53, R57, 0x24 ;  /* 0x0000002439352836 */ /* 0x000fe20000000000 */
[----:B------:R-:W-:Y:S01]  /*13f0*/  ISETP.NE.AND P2, PT, R39, RZ, PT ;  /* 0x000000ff2700720c */ /* 0x000fe20003f45270 */
[----:B---3--:R0:W-:Y:S02]  /*1400*/  STL [R56+0x4], R84 ;  /* 0x0000045438007387 */ /* 0x0081e40000100800 */
[----:B------:R-:W-:Y:S02]  /*1410*/  IMAD.WIDE R52, R53, 0x4, R44 ;  /* 0x0000000435347825 */ /* 0x000fe400078e022c */
[----:B----4-:R1:W-:Y:S04]  /*1420*/  STL [R56+0x18], R72 ;  /* 0x0000184838007387 */ /* 0x0103e80000100800 */
[----:B0-----:R0:W3:Y:S04]  /*1430*/  LDG.E R84, desc[UR6][R48.64] ;  /* 0x0000000630547981 */ /* 0x0010e8000c1e1900 */
[----:B-----5:R4:W-:Y:S01]  /*1440*/  STL [R56+0x14], R74 ;  /* 0x0000144a38007387 */ /* 0x0209e20000100800 */
[C---:B-1----:R-:W-:Y:S01]  /*1450*/  VIADD R72, R57.reuse, 0x26 ;  /* 0x0000002639487836 */ /* 0x042fe20000000000 */
[----:B------:R-:W-:-:S02]  /*1460*/  @P2 IADD3 R72, PT, PT, R57, 0x25, RZ ;  /* 0x0000002539482810 */ /* 0x000fc40007ffe0ff */
[----:B------:R1:W-:Y:S01]  /*1470*/  STL [R56+0xc], R76 ;  /* 0x00000c4c38007387 */ /* 0x0003e20000100800 */
[----:B0-----:R-:W-:-:S03]  /*1480*/  IMAD.WIDE R48, R90, 0x4, R44 ;  /* 0x000000045a307825 */ /* 0x001fc600078e022c */
[----:B------:R0:W-:Y:S01]  /*1490*/  STL [R56], R86 ;  /* 0x0000005638007387 */ /* 0x0001e20000100800 */
[----:B------:R-:W-:-:S03]  /*14a0*/  ISETP.NE.AND P2, PT, R60, RZ, PT ;  /* 0x000000ff3c00720c */ /* 0x000fc60003f45270 */
[----:B----4-:R4:W5:Y:S04]  /*14b0*/  LDG.E R74, desc[UR6][R48.64] ;  /* 0x00000006304a7981 */ /* 0x010968000c1e1900 */
[----:B-1----:R1:W5:Y:S04]  /*14c0*/  LDG.E R76, desc[UR6][R46.64] ;  /* 0x000000062e4c7981 */ /* 0x002368000c1e1900 */
[----:B0-----:R0:W5:Y:S01]  /*14d0*/  LDG.E R86, desc[UR6][R50.64] ;  /* 0x0000000632567981 */ /* 0x001162000c1e1900 */
[----:B----4-:R-:W-:-:S03]  /*14e0*/  VIADD R49, R57, 0x27 ;  /* 0x0000002739317836 */ /* 0x010fc60000000000 */
[----:B------:R4:W5:Y:S01]  /*14f0*/  LDG.E R88, desc[UR6][R52.64] ;  /* 0x0000000634587981 */ /* 0x000962000c1e1900 */
[----:B------:R-:W-:Y:S01]  /*1500*/  @P6 VIADD R49, R57, 0x26 ;  /* 0x0000002639316836 */ /* 0x000fe20000000000 */
[----:B------:R-:W-:Y:S01]  /*1510*/  ISETP.NE.AND P6, PT, R54, RZ, PT ;  /* 0x000000ff3600720c */ /* 0x000fe20003fc5270 */
[----:B-1----:R-:W-:-:S04]  /*1520*/  IMAD.WIDE R46, R72, 0x4, R44 ;  /* 0x00000004482e7825 */ /* 0x002fc800078e022c */
[--C-:B0-----:R-:W-:Y:S01]  /*1530*/  IMAD.WIDE R50, R92, 0x4, R44.reuse ;  /* 0x000000045c327825 */ /* 0x101fe200078e022c */
[----:B------:R0:W-:Y:S03]  /*1540*/  STL [R56+0x10], R78 ;  /* 0x0000104e38007387 */ /* 0x0001e60000100800 */
[C---:B----4-:R-:W-:Y:S01]  /*1550*/  VIADD R53, R57.reuse, 0x29 ;  /* 0x0000002939357836 */ /* 0x050fe20000000000 */
[----:B------:R-:W-:Y:S01]  /*1560*/  @P4 IADD3 R53, PT, PT, R57, 0x28, RZ ;  /* 0x0000002839354810 */ /* 0x000fe20007ffe0ff */
[----:B------:R1:W-:Y:S01]  /*1570*/  STL [R56+0x1c], R73 ;  /* 0x00001c4938007387 */ /* 0x0003e20000100800 */
[----:B------:R-:W-:-:S03]  /*1580*/  IMAD.WIDE R48, R49, 0x4, R44 ;  /* 0x0000000431307825 */ /* 0x000fc600078e022c */
[----:B------:R4:W-:Y:S01]  /*1590*/  STL [R56+0x28], R71 ;  /* 0x0000284738007387 */ /* 0x0009e20000100800 */
[----:B------:R-:W-:-:S03]  /*15a0*/  ISETP.NE.AND P4, PT, R64, RZ, PT ;  /* 0x000000ff4000720c */ /* 0x000fc60003f85270 */
[----:B0-----:R0:W5:Y:S01]  /*15b0*/  LDG.E R78, desc[UR6][R50.64] ;  /* 0x00000006324e7981 */ /* 0x001162000c1e1900 */
[C---:B-1----:R-:W-:Y:S02]  /*15c0*/  VIADD R73, R57.reuse, 0x2a ;  /* 0x0000002a39497836 */ /* 0x042fe40000000000 */
[----:B------:R-:W-:Y:S01]  /*15d0*/  @P5 VIADD R73, R57, 0x29 ;  /* 0x0000002939495836 */ /* 0x000fe20000000000 */
[----:B----4-:R1:W4:Y:S01]  /*15e0*/  LDG.E R71, desc[UR6][R46.64] ;  /* 0x000000062e477981 */ /* 0x010322000c1e1900 */
[----:B------:R-:W-:Y:S01]  /*15f0*/  ISETP.NE.AND P5, PT, R58, RZ, PT ;  /* 0x000000ff3a00720c */ /* 0x000fe20003fa5270 */
[----:B------:R-:W-:-:S04]  /*1600*/  IMAD.WIDE R52, R53, 0x4, R44 ;  /* 0x0000000435347825 */ /* 0x000fc800078e022c */
[C---:B0-----:R-:W-:Y:S02]  /*1610*/  VIADD R51, R57.reuse, 0x28 ;  /* 0x0000002839337836 */ /* 0x041fe40000000000 */
[C---:B------:R-:W-:Y:S01]  /*1620*/  @P3 VIADD R51, R57.reuse, 0x27 ;  /* 0x0000002739333836 */ /* 0x040fe20000000000 */
[----:B------:R-:W-:Y:S01]  /*1630*/  ISETP.NE.AND P3, PT, R62, RZ, PT ;  /* 0x000000ff3e00720c */ /* 0x000fe20003f65270 */
[C---:B-1----:R-:W-:Y:S01]  /*1640*/  VIADD R47, R57.reuse, 0x2c ;  /* 0x0000002c392f7836 */ /* 0x042fe20000000000 */
[C---:B------:R-:W-:Y:S01]  /*1650*/  @P0 IADD3 R47, PT, PT, R57.reuse, 0x2b, RZ ;  /* 0x0000002b392f0810 */ /* 0x040fe20007ffe0ff */
[C---:B------:R-:W-:Y:S01]  /*1660*/  VIADD R46, R57.reuse, 0x2d ;  /* 0x0000002d392e7836 */ /* 0x040fe20000000000 */
[----:B------:R0:W-:Y:S01]  /*1670*/  STL [R56+0x20], R75 ;  /* 0x0000204b38007387 */ /* 0x0001e20000100800 */
[----:B------:R-:W-:Y:S02]  /*1680*/  @P1 VIADD R46, R57, 0x2c ;  /* 0x0000002c392e1836 */ /* 0x000fe40000000000 */
[----:B------:R-:W-:Y:S01]  /*1690*/  IMAD.WIDE R50, R51, 0x4, R44 ;  /* 0x0000000433327825 */ /* 0x000fe200078e022c */
[----:B------:R1:W-:Y:S04]  /*16a0*/  STL [R56+0x2c], R91 ;  /* 0x00002c5b38007387 */ /* 0x0003e80000100800 */
[----:B------:R1:W-:Y:S04]  /*16b0*/  STL [R56+0x24], R93 ;  /* 0x0000245d38007387 */ /* 0x0003e80000100800 */
[----:B0-----:R0:W4:Y:S04]  /*16c0*/  LDG.E R75, desc[UR6][R48.64] ;  /* 0x00000006304b7981 */ /* 0x001128000c1e1900 */
[----:B-1----:R1:W4:Y:S01]  /*16d0*/  LDG.E R91, desc[UR6][R52.64] ;  /* 0x00000006345b7981 */ /* 0x002322000c1e1900 */
[----:B------:R-:W-:-:S02]  /*16e0*/  VIADD R93, R57, 0x2b ;  /* 0x0000002b395d7836 */ /* 0x000fc40000000000 */
[----:B------:R-:W-:Y:S02]  /*16f0*/  @P6 VIADD R93, R57, 0x2a ;  /* 0x0000002a395d6836 */ /* 0x000fe40000000000 */
[--C-:B0-----:R-:W-:Y:S01]  /*1700*/  IMAD.WIDE R48, R47, 0x4, R44.reuse ;  /* 0x000000042f307825 */ /* 0x101fe200078e022c */
[----:B------:R0:W-:Y:S03]  /*1710*/  STL [R56+0x30], R89 ;  /* 0x0000305938007387 */ /* 0x0001e60000100800 */
[C---:B-1----:R-:W-:Y:S02]  /*1720*/  VIADD R53, R57.reuse, 0x2e ;  /* 0x0000002e39357836 */ /* 0x042fe40000000000 */
[--C-:B------:R-:W-:Y:S01]  /*1730*/  IMAD.WIDE R46, R46, 0x4, R44.reuse ;  /* 0x000000042e2e7825 */ /* 0x100fe200078e022c */
[----:B------:R1:W-:Y:S03]  /*1740*/  STL [R56+0x34], R67 ;  /* 0x0000344338007387 */ /* 0x0003e60000100800 */
[----:B------:R-:W-:Y:S01]  /*1750*/  @P2 VIADD R53, R57, 0x2d ;  /* 0x0000002d39352836 */ /* 0x000fe20000000000 */
[----:B0-----:R0:W4:Y:S04]  /*1760*/  LDG.E R89, desc[UR6][R50.64] ;  /* 0x0000000632597981 */ /* 0x001128000c1e1900 */
[----:B------:R1:W-:Y:S04]  /*1770*/  STL [R56+0x3c], R65 ;  /* 0x00003c4138007387 */ /* 0x0003e80000100800 */
[----:B------:R1:W-:Y:S01]  /*1780*/  STL [R56+0x38], R69 ;  /* 0x0000384538007387 */ /* 0x0003e20000100800 */
[----:B0-----:R-:W-:-:S03]  /*1790*/  IMAD.WIDE R50, R93, 0x4, R44 ;  /* 0x000000045d327825 */ /* 0x001fc600078e022c */
[----:B-1----:R0:W4:Y:S01]  /*17a0*/  LDG.E R67, desc[UR6][R46.64] ;  /* 0x000000062e437981 */ /* 0x002122000c1e1900 */
[----:B------:R-:W-:-:S03]  /*17b0*/  IMAD.WIDE R64, R53, 0x4, R44 ;  /* 0x0000000435407825 */ /* 0x000fc600078e022c */
[----:B------:R1:W4:Y:S01]  /*17c0*/  LDG.E R93, desc[UR6][R50.64] ;  /* 0x00000006325d7981 */ /* 0x000322000c1e1900 */
[C---:B------:R-:W-:Y:S01]  /*17d0*/  VIADD R53, R57.reuse, 0x2f ;  /* 0x0000002f39357836 */ /* 0x040fe20000000000 */
[C---:B------:R-:W-:Y:S01]  /*17e0*/  IADD3 R69, PT, PT, R57.reuse, 0x30, RZ ;  /* 0x0000003039457810 */ /* 0x040fe20007ffe0ff */
[C---:B------:R-:W-:Y:S01]  /*17f0*/  @P3 VIADD R53, R57.reuse, 0x2e ;  /* 0x0000002e39353836 */ /* 0x040fe20000000000 */
[----:B------:R-:W4:Y:S01]  /*1800*/  LDG.E R49, desc[UR6][R48.64] ;  /* 0x0000000630317981 */ /* 0x000f22000c1e1900 */
[C---:B0-----:R-:W-:Y:S02]  /*1810*/  VIADD R47, R57.reuse, 0x31 ;  /* 0x00000031392f7836 */ /* 0x041fe40000000000 */
[C---:B------:R-:W-:Y:S01]  /*1820*/  @P4 VIADD R69, R57.reuse, 0x2f ;  /* 0x0000002f39454836 */ /* 0x040fe20000000000 */
[----:B------:R-:W4:Y:S01]  /*1830*/  LDG.E R65, desc[UR6][R64.64] ;  /* 0x0000000640417981 */ /* 0x000f22000c1e1900 */
[----:B------:R-:W-:Y:S02]  /*1840*/  @P5 VIADD R47, R57, 0x30 ;  /* 0x00000030392f5836 */ /* 0x000fe40000000000 */
[----:B------:R-:W-:-:S04]  /*1850*/  IMAD.WIDE R72, R73, 0x4, R44 ;  /* 0x0000000449487825 */ /* 0x000fc800078e022c */
[--C-:B------:R-:W-:Y:S02]  /*1860*/  IMAD.WIDE R52, R53, 0x4, R44.reuse ;  /* 0x0000000435347825 */ /* 0x100fe400078e022c */
[----:B------:R-:W4:Y:S02]  /*1870*/  LDG.E R73, desc[UR6][R72.64] ;  /* 0x0000000648497981 */ /* 0x000f24000c1e1900 */
[--C-:B-1----:R-:W-:Y:S02]  /*1880*/  IMAD.WIDE R50, R69, 0x4, R44.reuse ;  /* 0x0000000445327825 */ /* 0x102fe400078e022c */
[----:B------:R-:W4:Y:S02]  /*1890*/  LDG.E R53, desc[UR6][R52.64] ;  /* 0x0000000634357981 */ /* 0x000f24000c1e1900 */
[----:B------:R-:W-:Y:S02]  /*18a0*/  IMAD.WIDE R46, R47, 0x4, R44 ;  /* 0x000000042f2e7825 */ /* 0x000fe400078e022c */
[----:B------:R-:W4:Y:S04]  /*18b0*/  LDG.E R51, desc[UR6][R50.64] ;  /* 0x0000000632337981 */ /* 0x000f28000c1e1900 */
[----:B------:R-:W4:Y:S04]  /*18c0*/  LDG.E R47, desc[UR6][R46.64] ;  /* 0x000000062e2f7981 */ /* 0x000f28000c1e1900 */
[----:B------:R-:W-:Y:S04]  /*18d0*/  STL [R56+0x40], R55 ;  /* 0x0000403738007387 */ /* 0x000fe80000100800 */
        /* <DEDUP_REMOVED lines=9> */
[----:B------:R-:W-:Y:S01]  /*1970*/  STL [R56+0x5c], R81 ;  /* 0x00005c5138007387 */ /* 0x000fe20000100800 */
[----:B------:R-:W-:-:S03]  /*1980*/  ISETP.NE.AND P6, PT, R10, 0x31, PT ;  /* 0x000000310a00780c */ /* 0x000fc60003fc5270 */
[----:B------:R-:W-:Y:S04]  /*1990*/  STL [R56+0x68], R66 ;  /* 0x0000684238007387 */ /* 0x000fe80000100800 */
[----:B------:R0:W-:Y:S04]  /*19a0*/  STL [R56+0x70], R70 ;  /* 0x0000704638007387 */ /* 0x0001e80000100800 */
[----:B------:R1:W-:Y:S01]  /*19b0*/  STL [R56+0x74], R80 ;  /* 0x0000745038007387 */ /* 0x0003e20000100800 */
[----:B0-----:R-:W-:-:S03]  /*19c0*/  IMAD.MOV.U32 R70, RZ, RZ, R10 ;  /* 0x000000ffff467224 */ /* 0x001fc600078e000a */
[----:B--2---:R1:W-:Y:S04]  /*19d0*/  STL [R56+0x80], R82 ;  /* 0x0000805238007387 */ /* 0x0043e80000100800 */
[----:B---3--:R1:W-:Y:S04]  /*19e0*/  STL [R56+0x78], R84 ;  /* 0x0000785438007387 */ /* 0x0083e80000100800 */
[----:B-----5:R1:W-:Y:S04]  /*19f0*/  STL [R56+0x88], R74 ;  /* 0x0000884a38007387 */ /* 0x0203e80000100800 */
[----:B------:R1:W-:Y:S04]  /*1a00*/  STL [R56+0x84], R76 ;  /* 0x0000844c38007387 */ /* 0x0003e80000100800 */
[----:B------:R1:W-:Y:S04]  /*1a10*/  STL [R56+0x7c], R86 ;  /* 0x00007c5638007387 */ /* 0x0003e80000100800 */
[----:B------:R1:W-:Y:S04]  /*1a20*/  STL [R56+0x90], R88 ;  /* 0x0000905838007387 */ /* 0x0003e80000100800 */
[----:B------:R1:W-:Y:S04]  /*1a30*/  STL [R56+0x8c], R78 ;  /* 0x00008c4e38007387 */ /* 0x0003e80000100800 */
[----:B----4-:R1:W-:Y:S04]  /*1a40*/  STL [R56+0x94], R71 ;  /* 0x0000944738007387 */ /* 0x0103e80000100800 */
[----:B------:R1:W-:Y:S04]  /*1a50*/  STL [R56+0x98], R75 ;  /* 0x0000984b38007387 */ /* 0x0003e80000100800 */
        /* <DEDUP_REMOVED lines=9> */
[----:B------:R1:W-:Y:S01]  /*1af0*/  STL [R56+0xc0], R47 ;  /* 0x0000c02f38007387 */ /* 0x0003e20000100800 */
[----:B------:R-:W-:Y:S05]  /*1b00*/  @P6 BRA `(.L_x_0) ;  /* 0xffffffec00386947 */ /* 0x000fea000383ffff */
[C---:B------:R-:W-:Y:S01]  /*1b10*/  ISETP.NE.AND P1, PT, R0.reuse, 0x2, PT ;  /* 0x000000020000780c */ /* 0x040fe20003f25270 */
[----:B------:R-:W-:Y:S01]  /*1b20*/  BSSY.RECONVERGENT B1, `(.L_x_1) ;  /* 0x0000256000017945 */ /* 0x000fe20003800200 */
[----:B------:R-:W-:Y:S01]  /*1b30*/  PLOP3.LUT P0, PT, PT, PT, PT, 0x80, 0x8 ;  /* 0x000000000008781c */ /* 0x000fe20003f0f070 */
[----:B------:R-:W-:-:S10]  /*1b40*/  VIADD R8, R0, 0xffffffff ;  /* 0xffffffff00087836 */ /* 0x000fd40000000000 */
[----:B------:R-:W-:Y:S05]  /*1b50*/  @!P1 BRA `(.L_x_2) ;  /* 0x0000002400489947 */ /* 0x000fea0003800000 */
[----:B------:R-:W-:Y:S01]  /*1b60*/  HFMA2 R14, -RZ, RZ, 0, 0 ;  /* 0x00000000ff0e7431 */ /* 0x000fe200000001ff */
[----:B------:R-:W-:Y:S01]  /*1b70*/  BSSY.RECONVERGENT B0, `(.L_x_3) ;  /* 0x000024e000007945 */ /* 0x000fe20003800200 */
[----:B------:R-:W-:Y:S01]  /*1b80*/  SHF.R.S32.HI R15, RZ, 0x1f, R8 ;  /* 0x0000001fff0f7819 */ /* 0x000fe20000011408 */
[----:B------:R-:W-:Y:S01]  /*1b90*/  IMAD.MOV.U32 R13, RZ, RZ, RZ ;  /* 0x000000ffff0d7224 */ /* 0x000fe200078e00ff */
[----:B------:R-:W-:Y:S01]  /*1ba0*/  PRMT R12, RZ, 0x7610, R12 ;  /* 0x00007610ff0c7816 */ /* 0x000fe2000000000c */
[----:B------:R-:W-:Y:S01]  /*1bb0*/  IMAD.MOV.U32 R24, RZ, RZ, RZ ;  /* 0x000000ffff187224 */ /* 0x000fe200078e00ff */
[----:B------:R-:W-:Y:S02]  /*1bc0*/  PRMT R11, RZ, 0x7610, R11 ;  /* 0x00007610ff0b7816 */ /* 0x000fe4000000000b */
[----:B------:R-:W-:-:S07]  /*1bd0*/  PRMT R10, RZ, 0x7610, R10 ;  /* 0x00007610ff0a7816 */ /* 0x000fce000000000a */
.L_x_34:
[----:B------:R-:W-:-:S04]  /*1be0*/  IMAD R9, R13, R8, RZ ;  /* 0x000000080d097224 */ /* 0x000fc800078e02ff */
[----:B------:R-:W-:-:S04]  /*1bf0*/  IMAD.IADD R4, R13, 0x1, R9 ;  /* 0x000000010d047824 */ /* 0x000fc800078e0209 */
[----:B------:R-:W-:-:S05]  /*1c00*/  IMAD.U32 R16, R4, 0x4, R1 ;  /* 0x0000000404107824 */ /* 0x000fca00078e0001 */
[----:B------:R-:W2:Y:S01]  /*1c10*/  LDL R23, [R16] ;  /* 0x0000000010177983 */ /* 0x000ea20000100800 */
[----:B------:R-:W-:Y:S01]  /*1c20*/  IMAD.MOV R7, RZ, RZ, -R10 ;  /* 0x000000ffff077224 */ /* 0x000fe200078e0a0a */
[----:B------:R-:W-:Y:S01]  /*1c30*/  LOP3.LUT R17, RZ, R13, RZ, 0x33, !PT ;  /* 0x0000000dff117212 */ /* 0x000fe200078e33ff */
[----:B------:R-:W-:Y:S01]  /*1c40*/  BSSY.RECONVERGENT B2, `(.L_x_4) ;  /* 0x0000156000027945 */ /* 0x000fe20003800200 */
[C---:B------:R-:W-:Y:S02]  /*1c50*/  IADD3 R18, P3, P4, R8.reuse, -0x2, -R13 ;  /* 0xfffffffe08127810 */ /* 0x040fe40007c7e80d */
[----:B------:R-:W-:Y:S02]  /*1c60*/  PRMT R7, R7, 0x7710, RZ ;  /* 0x0000771007077816 */ /* 0x000fe400000000ff */
[----:B------:R-:W-:Y:S02]  /*1c70*/  IADD3 R19, P2, PT, R8, R17, RZ ;  /* 0x0000001108137210 */ /* 0x000fe40007f5e0ff */
[----:B------:R-:W-:-:S02]  /*1c80*/  IADD3 R7, PT, PT, R0, 0x6, R7 ;  /* 0x0000000600077810 */ /* 0x000fc40007ffe007 */
[----:B------:R-:W-:Y:S02]  /*1c90*/  LOP3.LUT R22, RZ, R24, RZ, 0x33, !PT ;  /* 0x00000018ff167212 */ /* 0x000fe400078e33ff */
[----:B------:R-:W-:Y:S02]  /*1ca0*/  LOP3.LUT R7, R7, 0x7, RZ, 0xc0, !PT ;  /* 0x0000000707077812 */ /* 0x000fe400078ec0ff */
[----:B------:R-:W-:Y:S02]  /*1cb0*/  IADD3.X R36, PT, PT, R15, -0x1, ~R24, P3, P4 ;  /* 0xffffffff0f247810 */ /* 0x000fe40001fe8c18 */
[----:B------:R-:W-:Y:S02]  /*1cc0*/  IADD3 R20, P1, PT, R7, -0x1, RZ ;  /* 0xffffffff07147810 */ /* 0x000fe40007f3e0ff */
[----:B------:R-:W-:-:S03]  /*1cd0*/  IADD3.X R21, PT, PT, R15, R22, RZ, P2, !PT ;  /* 0x000000160f157210 */ /* 0x000fc600017fe4ff */
[----:B------:R-:W-:Y:S01]  /*1ce0*/  IMAD.X R38, RZ, RZ, -0x1, P1 ;  /* 0xffffffffff267424 */ /* 0x000fe200008e06ff */
[----:B--2---:R-:W-:-:S13]  /*1cf0*/  FSETP.NEU.AND P0, PT, R23, RZ, PT ;  /* 0x000000ff1700720b */ /* 0x004fda0003f0d000 */
[----:B------:R-:W-:Y:S05]  /*1d00*/  @P0 BRA `(.L_x_5) ;  /* 0x0000001400240947 */ /* 0x000fea0003800000 */
[----:B------:R-:W-:Y:S01]  /*1d10*/  IADD3 R39, P1, PT, R13, 0x1, RZ ;  /* 0x000000010d277810 */ /* 0x000fe20007f3e0ff */
[----:B------:R-:W-:Y:S01]  /*1d20*/  BSSY.RECONVERGENT B3, `(.L_x_6) ;  /* 0x0000079000037945 */ /* 0x000fe20003800200 */
[----:B------:R-:W-:Y:S02]  /*1d30*/  IMAD.MOV.U32 R6, RZ, RZ, R13 ;  /* 0x000000ffff067224 */ /* 0x000fe400078e000d */
[----:B------:R-:W-:Y:S01]  /*1d40*/  ISETP.GE.U32.AND P0, PT, R39, R8, PT ;  /* 0x000000082700720c */ /* 0x000fe20003f06070 */
[----:B------:R-:W-:-:S05]  /*1d50*/  IMAD.X R41, RZ, RZ, R24, P1 ;  /* 0x000000ffff297224 */ /* 0x000fca00008e0618 */
[----:B------:R-:W-:-:S13]  /*1d60*/  ISETP.GE.U32.AND.EX P0, PT, R41, R15, PT, P0 ;  /* 0x0000000f2900720c */ /* 0x000fda0003f06100 */
[----:B------:R-:W-:Y:S05]  /*1d70*/  @P0 BRA `(.L_x_7) ;  /* 0x0000000400cc0947 */ /* 0x000fea0003800000 */
[----:B------:R-:W-:Y:S01]  /*1d80*/  ISETP.GE.U32.AND P0, PT, R18, 0x7, PT ;  /* 0x000000071200780c */ /* 0x000fe20003f06070 */
[----:B------:R-:W-:Y:S01]  /*1d90*/  BSSY.RECONVERGENT B4, `(.L_x_8) ;  /* 0x0000037000047945 */ /* 0x000fe20003800200 */
[----:B------:R-:W-:Y:S01]  /*1da0*/  LOP3.LUT P1, RZ, R19, 0x7, RZ, 0xc0, !PT ;  /* 0x0000000713ff7812 */ /* 0x000fe2000782c0ff */
[----:B------:R-:W-:Y:S01]  /*1db0*/  FADD R23, |R23|, -RZ ;  /* 0x800000ff17177221 */ /* 0x000fe20000000200 */
[----:B------:R-:W-:-:S13]  /*1dc0*/  ISETP.GE.U32.AND.EX P0, PT, R36, RZ, PT, P0 ;  /* 0x000000ff2400720c */ /* 0x000fda0003f06100 */
[----:B------:R-:W-:Y:S05]  /*1dd0*/  @!P0 BRA `(.L_x_9) ;  /* 0x0000000000c88947 */ /* 0x000fea0003800000 */
[----:B------:R-:W-:Y:S01]  /*1de0*/  LOP3.LUT R40, R19, 0xfffffff8, RZ, 0xc0, !PT ;  /* 0xfffffff813287812 */ /* 0x000fe200078ec0ff */
[----:B------:R-:W-:-:S07]  /*1df0*/  IMAD.SHL.U32 R43, R8, 0x4, RZ ;  /* 0x00000004082b7824 */ /* 0x000fce00078e00ff */
.L_x_10:
[----:B------:R-:W-:-:S04]  /*1e00*/  IMAD R4, R8, R39, R13 ;  /* 0x0000002708047224 */ /* 0x000fc800078e020d */
[----:B------:R-:W-:-:S05]  /*1e10*/  IMAD.U32 R26, R4, 0x4, R1 ;  /* 0x00000004041a7824 */ /* 0x000fca00078e0001 */
[----:B------:R0:W2:Y:S01]  /*1e20*/  LDL R4, [R26] ;  /* 0x000000001a047983 */ /* 0x0000a20000100800 */
[----:B------:R-:W-:-:S05]  /*1e30*/  IADD3 R37, PT, PT, R43, R26, RZ ;  /* 0x0000001a2b257210 */ /* 0x000fca0007ffe0ff */
[----:B------:R3:W4:Y:S01]  /*1e40*/  LDL R25, [R37] ;  /* 0x0000000025197983 */ /* 0x0007220000100800 */
[----:B------:R-:W-:-:S05]  /*1e50*/  IMAD.IADD R34, R37, 0x1, R43 ;  /* 0x0000000125227824 */ /* 0x000fca00078e022b */
[----:B------:R-:W5:Y:S01]  /*1e60*/  LDL R27, [R34] ;  /* 0x00000000221b7983 */ /* 0x000f620000100800 */
[----:B------:R-:W-:-:S05]  /*1e70*/  IMAD.IADD R32, R34, 0x1, R43 ;  /* 0x0000000122207824 */ /* 0x000fca00078e022b */
[----:B------:R-:W5:Y:S01]  /*1e80*/  LDL R29, [R32] ;  /* 0x00000000201d7983 */ /* 0x000f620000100800 */
[----:B------:R-:W-:-:S05]  /*1e90*/  IMAD.IADD R30, R32, 0x1, R43 ;  /* 0x00000001201e7824 */ /* 0x000fca00078e022b */
[----:B------:R-:W5:Y:S01]  /*1ea0*/  LDL R31, [R30] ;  /* 0x000000001e1f7983 */ /* 0x000f620000100800 */
[----:B------:R-:W-:-:S05]  /*1eb0*/  IMAD.IADD R28, R30, 0x1, R43 ;  /* 0x000000011e1c7824 */ /* 0x000fca00078e022b */
[----:B------:R-:W5:Y:S01]  /*1ec0*/  LDL R33, [R28] ;  /* 0x000000001c217983 */ /* 0x000f620000100800 */
[----:B0-----:R-:W-:-:S05]  /*1ed0*/  IMAD.IADD R26, R28, 0x1, R43 ;  /* 0x000000011c1a7824 */ /* 0x001fca00078e022b */
[----:B------:R-:W5:Y:S01]  /*1ee0*/  LDL R35, [R26] ;  /* 0x000000001a237983 */ /* 0x000f620000100800 */
[----:B---3--:R-:W-:-:S06]  /*1ef0*/  IADD3 R37, PT, PT, R26, R43, RZ ;  /* 0x0000002b1a257210 */ /* 0x008fcc0007ffe0ff */
[----:B------:R-:W3:Y:S01]  /*1f00*/  LDL R37, [R37] ;  /* 0x0000000025257983 */ /* 0x000ee20000100800 */
[----:B--2---:R-:W-:-:S04]  /*1f10*/  FSETP.GT.AND P5, PT, |R4|, R23, PT ;  /* 0x000000170400720b */ /* 0x004fc80003fa4200 */
[----:B------:R-:W-:Y:S02]  /*1f20*/  FSEL R4, |R4|, R23, P5 ;  /* 0x0000001704047208 */ /* 0x000fe40002800200 */
[----:B------:R-:W-:Y:S02]  /*1f30*/  SEL R6, R39, R6, P5 ;  /* 0x0000000627067207 */ /* 0x000fe40002800000 */
[----:B----4-:R-:W-:-:S04]  /*1f40*/  FSETP.GT.AND P6, PT, |R25|, R4, PT ;  /* 0x000000041900720b */ /* 0x010fc80003fc4200 */
[----:B------:R-:W-:-:S04]  /*1f50*/  FSEL R4, |R25|, R4, P6 ;  /* 0x0000000419047208 */ /* 0x000fc80003000200 */
[----:B-----5:R-:W-:-:S04]  /*1f60*/  FSETP.GT.AND P4, PT, |R27|, R4, PT ;  /* 0x000000041b00720b */ /* 0x020fc80003f84200 */
[----:B------:R-:W-:Y:S01]  /*1f70*/  FSEL R4, |R27|, R4, P4 ;  /* 0x000000041b047208 */ /* 0x000fe20002000200 */
[----:B------:R-:W-:-:S03]  /*1f80*/  @P6 VIADD R6, R39, 0x1 ;  /* 0x0000000127066836 */ /* 0x000fc60000000000 */
[----:B------:R-:W-:-:S04]  /*1f90*/  FSETP.GT.AND P3, PT, |R29|, R4, PT ;  /* 0x000000041d00720b */ /* 0x000fc80003f64200 */
        /* <DEDUP_REMOVED lines=11> */
[----:B---3--:R-:W-:-:S05]  /*2050*/  FSETP.GT.AND P3, PT, |R37|, R4, PT ;  /* 0x000000042500720b */ /* 0x008fca0003f64200 */
[----:B------:R-:W-:-:S08]  /*2060*/  @P5 IADD3 R6, PT, PT, R39, 0x6, RZ ;  /* 0x0000000627065810 */ /* 0x000fd00007ffe0ff */
[C---:B------:R-:W-:Y:S01]  /*2070*/  @P3 VIADD R6, R39.reuse, 0x7 ;  /* 0x0000000727063836 */ /* 0x040fe20000000000 */
[----:B------:R-:W-:-:S04]  /*2080*/  IADD3 R39, P0, PT, R39, 0x8, RZ ;  /* 0x0000000827277810 */ /* 0x000fc80007f1e0ff */
[----:B------:R-:W-:Y:S01]  /*2090*/  IADD3 R23, P2, PT, R39, R17, RZ ;  /* 0x0000001127177210 */ /* 0x000fe20007f5e0ff */
[----:B------:R-:W-:-:S03]  /*20a0*/  IMAD.X R41, RZ, RZ, R41, P0 ;  /* 0x000000ffff297224 */ /* 0x000fc600000e0629 */
[----:B------:R-:W-:Y:S01]  /*20b0*/  ISETP.NE.U32.AND P0, PT, R23, R40, PT ;  /* 0x000000281700720c */ /* 0x000fe20003f05070 */
[----:B------:R-:W-:Y:S01]  /*20c0*/  IMAD.X R26, R41, 0x1, R22, P2 ;  /* 0x00000001291a7824 */ /* 0x000fe200010e0616 */
[----:B------:R-:W-:-:S04]  /*20d0*/  FSEL R23, |R37|, R4, P3 ;  /* 0x0000000425177208 */ /* 0x000fc80001800200 */
[----:B------:R-:W-:-:S13]  /*20e0*/  ISETP.NE.AND.EX P0, PT, R26, R21, PT, P0 ;  /* 0x000000151a00720c */ /* 0x000fda0003f05300 */
[----:B------:R-:W-:Y:S05]  /*20f0*/  @P0 BRA `(.L_x_10) ;  /* 0xfffffffc00400947 */ /* 0x000fea000383ffff */
.L_x_9:
[----:B------:R-:W-:Y:S05]  /*2100*/  BSYNC.RECONVERGENT B4 ;  /* 0x0000000000047941 */ /* 0x000fea0003800200 */
.L_x_8:
[----:B------:R-:W-:Y:S05]  /*2110*/  @!P1 BRA `(.L_x_7) ;  /* 0x0000000000e49947 */ /* 0x000fea0003800000 */
[----:B------:R-:W-:Y:S01]  /*2120*/  ISETP.GE.U32.AND P0, PT, R20, 0x3, PT ;  /* 0x000000031400780c */ /* 0x000fe20003f06070 */
[----:B------:R-:W-:Y:S01]  /*2130*/  BSSY.RECONVERGENT B4, `(.L_x_11) ;  /* 0x000001b000047945 */ /* 0x000fe20003800200 */
[----:B------:R-:W-:Y:S02]  /*2140*/  LOP3.LUT P4, RZ, R7, 0x3, RZ, 0xc0, !PT ;  /* 0x0000000307ff7812 */ /* 0x000fe4000788c0ff */
[----:B------:R-:W-:-:S13]  /*2150*/  ISETP.GE.U32.AND.EX P0, PT, R38, RZ, PT, P0 ;  /* 0x000000ff2600720c */ /* 0x000fda0003f06100 */
[----:B------:R-:W-:Y:S05]  /*2160*/  @!P0 BRA `(.L_x_12) ;  /* 0x00000000005c8947 */ /* 0x000fea0003800000 */
[C---:B------:R-:W-:Y:S02]  /*2170*/  IMAD R4, R8.reuse, R39, R13 ;  /* 0x0000002708047224 */ /* 0x040fe400078e020d */
[----:B------:R-:W-:Y:S02]  /*2180*/  IMAD.SHL.U32 R29, R8, 0x4, RZ ;  /* 0x00000004081d7824 */ /* 0x000fe400078e00ff */
[----:B------:R-:W-:-:S05]  /*2190*/  IMAD.U32 R30, R4, 0x4, R1 ;  /* 0x00000004041e7824 */ /* 0x000fca00078e0001 */
[----:B------:R-:W2:Y:S01]  /*21a0*/  LDL R4, [R30] ;  /* 0x000000001e047983 */ /* 0x000ea20000100800 */
[----:B------:R-:W-:-:S05]  /*21b0*/  IADD3 R28, PT, PT, R30, R29, RZ ;  /* 0x0000001d1e1c7210 */ /* 0x000fca0007ffe0ff */
[----:B------:R-:W3:Y:S01]  /*21c0*/  LDL R25, [R28] ;  /* 0x000000001c197983 */ /* 0x000ee20000100800 */
[----:B------:R-:W-:-:S05]  /*21d0*/  IMAD.IADD R26, R28, 0x1, R29 ;  /* 0x000000011c1a7824 */ /* 0x000fca00078e021d */
[----:B------:R-:W4:Y:S01]  /*21e0*/  LDL R27, [R26] ;  /* 0x000000001a1b7983 */ /* 0x000f220000100800 */
[----:B------:R-:W-:-:S06]  /*21f0*/  IMAD.IADD R29, R26, 0x1, R29 ;  /* 0x000000011a1d7824 */ /* 0x000fcc00078e021d */
[----:B------:R-:W5:Y:S01]  /*2200*/  LDL R29, [R29] ;  /* 0x000000001d1d7983 */ /* 0x000f620000100800 */
[----:B--2---:R-:W-:-:S04]  /*2210*/  FSETP.GT.AND P0, PT, |R4|, R23, PT ;  /* 0x000000170400720b */ /* 0x004fc80003f04200 */
[----:B------:R-:W-:Y:S02]  /*2220*/  FSEL R4, |R4|, R23, P0 ;  /* 0x0000001704047208 */ /* 0x000fe40000000200 */
[----:B------:R-:W-:Y:S02]  /*2230*/  SEL R6, R39, R6, P0 ;  /* 0x0000000627067207 */ /* 0x000fe40000000000 */
[----:B---3--:R-:W-:-:S04]  /*2240*/  FSETP.GT.AND P1, PT, |R25|, R4, PT ;  /* 0x000000041900720b */ /* 0x008fc80003f24200 */
[----:B------:R-:W-:-:S04]  /*2250*/  FSEL R4, |R25|, R4, P1 ;  /* 0x0000000419047208 */ /* 0x000fc80000800200 */
[----:B----4-:R-:W-:-:S04]  /*2260*/  FSETP.GT.AND P2, PT, |R27|, R4, PT ;  /* 0x000000041b00720b */ /* 0x010fc80003f44200 */
[----:B------:R-:W-:Y:S01]  /*2270*/  FSEL R4, |R27|, R4, P2 ;  /* 0x000000041b047208 */ /* 0x000fe20001000200 */
[----:B------:R-:W-:-:S03]  /*2280*/  @P1 VIADD R6, R39, 0x1 ;  /* 0x0000000127061836 */ /* 0x000fc60000000000 */
[----:B-----5:R-:W-:-:S04]  /*2290*/  FSETP.GT.AND P3, PT, |R29|, R4, PT ;  /* 0x000000041d00720b */ /* 0x020fc80003f64200 */
[----:B------:R-:W-:Y:S01]  /*22a0*/  FSEL R23, |R29|, R4, P3 ;  /* 0x000000041d177208 */ /* 0x000fe20001800200 */
[----:B------:R-:W-:-:S08]  /*22b0*/  @P2 VIADD R6, R39, 0x2 ;  /* 0x0000000227062836 */ /* 0x000fd00000000000 */
[C---:B------:R-:W-:Y:S01]  /*22c0*/  @P3 VIADD R6, R39.reuse, 0x3 ;  /* 0x0000000327063836 */ /* 0x040fe20000000000 */
[----:B------:R-:W-:-:S07]  /*22d0*/  IADD3 R39, PT, PT, R39, 0x4, RZ ;  /* 0x0000000427277810 */ /* 0x000fce0007ffe0ff */
.L_x_12:
[----:B------:R-:W-:Y:S05]  /*22e0*/  BSYNC.RECONVERGENT B4 ;  /* 0x0000000000047941 */ /* 0x000fea0003800200 */
.L_x_11:
[----:B------:R-:W-:Y:S05]  /*22f0*/  @!P4 BRA `(.L_x_7) ;  /* 0x00000000006cc947 */ /* 0x000fea0003800000 */
[----:B------:R-:W-:Y:S01]  /*2300*/  IMAD.MOV R25, RZ, RZ, -R11 ;  /* 0x000000ffff197224 */ /* 0x000fe200078e0a0b */
[----:B------:R-:W-:-:S04]  /*2310*/  LOP3.LUT R4, R0, 0x2, RZ, 0x3c, !PT ;  /* 0x0000000200047812 */ /* 0x000fc800078e3cff */
[----:B------:R-:W-:-:S05]  /*2320*/  PRMT R25, R25, 0x7710, RZ ;  /* 0x0000771019197816 */ /* 0x000fca00000000ff */
[----:B------:R-:W-:-:S05]  /*2330*/  IMAD.IADD R26, R4, 0x1, R25 ;  /* 0x00000001041a7824 */ /* 0x000fca00078e0219 */
[----:B------:R-:W-:-:S04]  /*2340*/  LOP3.LUT R4, R26, 0x3, RZ, 0xc0, !PT ;  /* 0x000000031a047812 */ /* 0x000fc800078ec0ff */
[----:B------:R-:W-:-:S13]  /*2350*/  ISETP.NE.AND P1, PT, R4, 0x1, PT ;  /* 0x000000010400780c */ /* 0x000fda0003f25270 */
[----:B------:R-:W-:-:S04]  /*2360*/  @P1 IMAD R4, R8, R39, R13 ;  /* 0x0000002708041224 */ /* 0x000fc800078e020d */
[----:B------:R-:W-:-:S05]  /*2370*/  @P1 IMAD.U32 R27, R4, 0x4, R1 ;  /* 0x00000004041b1824 */ /* 0x000fca00078e0001 */
[----:B------:R-:W2:Y:S01]  /*2380*/  @P1 LDL R4, [R27] ;  /* 0x000000001b041983 */ /* 0x000ea20000100800 */
[----:B------:R-:W-:-:S06]  /*2390*/  @P1 IMAD.U32 R25, R8, 0x4, R27 ;  /* 0x0000000408191824 */ /* 0x000fcc00078e001b */
[----:B------:R-:W3:Y:S01]  /*23a0*/  @P1 LDL R25, [R25] ;  /* 0x0000000019191983 */ /* 0x000ee20000100800 */
[----:B--2---:R-:W-:-:S04]  /*23b0*/  @P1 FSETP.GT.AND P0, PT, |R4|, R23, PT ;  /* 0x000000170400120b */ /* 0x004fc80003f04200 */
[----:B------:R-:W-:Y:S02]  /*23c0*/  @P1 FSEL R28, |R4|, R23, P0 ;  /* 0x00000017041c1208 */ /* 0x000fe40000000200 */
[----:B------:R-:W-:Y:S02]  /*23d0*/  LOP3.LUT R4, R26, 0x1, RZ, 0xc0, !PT ;  /* 0x000000011a047812 */ /* 0x000fe400078ec0ff */
[----:B---3--:R-:W-:Y:S02]  /*23e0*/  FSETP.GT.AND P3, PT, |R25|, R28, P1 ;  /* 0x0000001c1900720b */ /* 0x008fe40000f64200 */
[----:B------:R-:W-:Y:S02]  /*23f0*/  ISETP.NE.U32.AND P2, PT, R4, 0x1, PT ;  /* 0x000000010400780c */ /* 0x000fe40003f45070 */
[----:B------:R-:W-:-:S09]  /*2400*/  @P1 SEL R26, R39, R6, P0 ;  /* 0x00000006271a1207 */ /* 0x000fd20000000000 */
[C---:B------:R-:W-:Y:S01]  /*2410*/  @P3 VIADD R26, R39.reuse, 0x1 ;  /* 0x00000001271a3836 */ /* 0x040fe20000000000 */
[----:B------:R-:W-:-:S05]  /*2420*/  @P1 IADD3 R39, PT, PT, R39, 0x2, RZ ;  /* 0x0000000227271810 */ /* 0x000fca0007ffe0ff */
[----:B------:R-:W-:-:S04]  /*2430*/  @!P2 IMAD R4, R8, R39, R13 ;  /* 0x000000270804a224 */ /* 0x000fc800078e020d */
[----:B------:R-:W-:-:S06]  /*2440*/  @!P2 IMAD.U32 R4, R4, 0x4, R1 ;  /* 0x000000040404a824 */ /* 0x000fcc00078e0001 */
[----:B------:R-:W2:Y:S01]  /*2450*/  @!P2 LDL R4, [R4] ;  /* 0x000000000404a983 */ /* 0x000ea20000100800 */
[----:B------:R-:W-:Y:S01]  /*2460*/  @P1 FSETP.GT.AND P0, PT, |R25|, R28, PT ;  /* 0x0000001c1900120b */ /* 0x000fe20003f04200 */
[----:B------:R-:W-:-:S03]  /*2470*/  @P1 IMAD.MOV.U32 R6, RZ, RZ, R26 ;  /* 0x000000ffff061224 */ /* 0x000fc600078e001a */
[----:B------:R-:W-:-:S04]  /*2480*/  @P1 FSEL R23, |R25|, R28, P0 ;  /* 0x0000001c19171208 */ /* 0x000fc80000000200 */
[----:B--2---:R-:W-:-:S04]  /*2490*/  @!P2 FSETP.GT.AND P0, PT, |R4|, R23, PT ;  /* 0x000000170400a20b */ /* 0x004fc80003f04200 */
[----:B------:R-:W-:-:S09]  /*24a0*/  @!P2 SEL R6, R39, R6, P0 ;  /* 0x000000062706a207 */ /* 0x000fd20000000000 */
.L_x_7:
[----:B------:R-:W-:Y:S05]  /*24b0*/  BSYNC.RECONVERGENT B3 ;  /* 0x0000000000037941 */ /* 0x000fea0003800200 */
.L_x_6:
[----:B------:R-:W-:Y:S02]  /*24c0*/  ISETP.NE.U32.AND P0, PT, R13, R6, PT ;  /* 0x000000060d00720c */ /* 0x000fe40003f05070 */
[----:B------:R-:W-:-:S04]  /*24d0*/  SHF.R.S32.HI R23, RZ, 0x1f, R6 ;  /* 0x0000001fff177819 */ /* 0x000fc80000011406 */
[----:B------:R-:W-:-:S13]  /*24e0*/  ISETP.NE.AND.EX P0, PT, R24, R23, PT, P0 ;  /* 0x000000171800720c */ /* 0x000fda0003f05300 */
[----:B------:R-:W-:Y:S05]  /*24f0*/  @!P0 BRA `(.L_x_5) ;  /* 0x0000000c00288947 */ /* 0x000fea0003800000 */
[----:B------:R-:W-:Y:S01]  /*2500*/  ISETP.GE.U32.AND P0, PT, R13, R8, PT ;  /* 0x000000080d00720c */ /* 0x000fe20003f06070 */
[----:B------:R-:W-:-:S03]  /*2510*/  VIADD R14, R14, 0x1 ;  /* 0x000000010e0e7836 */ /* 0x000fc60000000000 */
[----:B------:R-:W-:-:S13]  /*2520*/  ISETP.GE.U32.AND.EX P0, PT, R24, R15, PT, P0 ;  /* 0x0000000f1800720c */ /* 0x000fda0003f06100 */
[----:B------:R-:W-:Y:S05]  /*2530*/  @P0 BRA `(.L_x_5) ;  /* 0x0000000c00180947 */ /* 0x000fea0003800000 */
[CC--:B------:R-:W-:Y:S01]  /*2540*/  IADD3 R4, P1, PT, -R8.reuse, R13.reuse, RZ ;  /* 0x0000000d08047210 */ /* 0x0c0fe20007f3e1ff */
[----:B------:R-:W-:Y:S01]  /*2550*/  IMAD.IADD R23, R8, 0x1, -R13 ;  /* 0x0000000108177824 */ /* 0x000fe200078e0a0d */
[----:B------:R-:W-:Y:S01]  /*2560*/  BSSY.RECONVERGENT B3, `(.L_x_13) ;  /* 0x0000057000037945 */ /* 0x000fe20003800200 */
[----:B------:R-:W-:Y:S02]  /*2570*/  MOV R26, R13 ;  /* 0x0000000d001a7202 */ /* 0x000fe40000000f00 */
[----:B------:R-:W-:Y:S01]  /*2580*/  ISETP.GT.U32.AND P0, PT, R4, -0x10, PT ;  /* 0xfffffff00400780c */ /* 0x000fe20003f04070 */
[----:B------:R-:W-:Y:S01]  /*2590*/  IMAD.X R4, R24, 0x1, ~R15, P1 ;  /* 0x0000000118047824 */ /* 0x000fe200008e0e0f */
[----:B------:R-:W-:Y:S01]  /*25a0*/  LOP3.LUT P1, RZ, R23, 0xf, RZ, 0xc0, !PT ;  /* 0x0000000f17ff7812 */ /* 0x000fe2000782c0ff */
[----:B------:R-:W-:-:S03]  /*25b0*/  IMAD R23, R8, R6, RZ ;  /* 0x0000000608177224 */ /* 0x000fc600078e02ff */
[----:B------:R-:W-:-:S13]  /*25c0*/  ISETP.GT.U32.AND.EX P0, PT, R4, -0x1, PT, P0 ;  /* 0xffffffff0400780c */ /* 0x000fda0003f04100 */
[----:B------:R-:W-:Y:S05]  /*25d0*/  @P0 BRA `(.L_x_14) ;  /* 0x00000004003c0947 */ /* 0x000fea0003800000 */
[----:B------:R-:W-:Y:S02]  /*25e0*/  IADD3 R4, P0, PT, R8, -R13, RZ ;  /* 0x8000000d08047210 */ /* 0x000fe40007f1e0ff */
[----:B------:R-:W-:Y:S01]  /*25f0*/  CS2R R34, SRZ ;  /* 0x0000000000227805 */ /* 0x000fe2000001ff00 */
[----:B------:R-:W-:Y:S01]  /*2600*/  IMAD.MOV.U32 R26, RZ, RZ, R13 ;  /* 0x000000ffff1a7224 */ /* 0x000fe200078e000d */
[----:B------:R-:W-:Y:S01]  /*2610*/  LOP3.LUT R37, R4, 0xfffffff0, RZ, 0xc0, !PT ;  /* 0xfffffff004257812 */ /* 0x000fe200078ec0ff */
[----:B------:R-:W-:-:S08]  /*2620*/  IMAD.X R40, R15, 0x1, ~R24, P0 ;  /* 0x000000010f287824 */ /* 0x000fd000000e0e18 */
.L_x_15:
[----:B---3--:R-:W-:Y:S02]  /*2630*/  IMAD.IADD R4, R23, 0x1, R26 ;  /* 0x0000000117047824 */ /* 0x008fe400078e021a */
[----:B------:R-:W-:Y:S02]  /*2640*/  IMAD.IADD R6, R26, 0x1, R9 ;  /* 0x000000011a067824 */ /* 0x000fe400078e0209 */
[----:B------:R-:W-:-:S03]  /*2650*/  IMAD.U32 R33, R4, 0x4, R1 ;  /* 0x0000000404217824 */ /* 0x000fc600078e0001 */
[----:B------:R-:W-:Y:S02]  /*2660*/  LEA R32, R6, R1, 0x2 ;  /* 0x0000000106207211 */ /* 0x000fe400078e10ff */
[----:B------:R-:W2:Y:S04]  /*2670*/  LDL R6, [R33] ;  /* 0x0000000021067983 */ /* 0x000ea80000100800 */
[----:B------:R-:W3:Y:S04]  /*2680*/  LDL R4, [R32] ;  /* 0x0000000020047983 */ /* 0x000ee80000100800 */
[----:B--2---:R0:W-:Y:S04]  /*2690*/  STL [R32], R6 ;  /* 0x0000000620007387 */ /* 0x0041e80000100800 */
[----:B---3--:R2:W-:Y:S04]  /*26a0*/  STL [R33], R4 ;  /* 0x0000000421007387 */ /* 0x0085e80000100800 */
[----:B------:R-:W3:Y:S04]  /*26b0*/  LDL R27, [R33+0x4] ;  /* 0x00000400211b7983 */ /* 0x000ee80000100800 */
[----:B------:R-:W4:Y:S04]  /*26c0*/  LDL R25, [R32+0x4] ;  /* 0x0000040020197983 */ /* 0x000f280000100800 */
[----:B---3--:R3:W-:Y:S04]  /*26d0*/  STL [R32+0x4], R27 ;  /* 0x0000041b20007387 */ /* 0x0087e80000100800 */
[----:B----4-:R4:W-:Y:S04]  /*26e0*/  STL [R33+0x4], R25 ;  /* 0x0000041921007387 */ /* 0x0109e80000100800 */
[----:B------:R-:W5:Y:S04]  /*26f0*/  LDL R29, [R33+0x8] ;  /* 0x00000800211d7983 */ /* 0x000f680000100800 */
[----:B------:R-:W2:Y:S04]  /*2700*/  LDL R28, [R32+0x8] ;  /* 0x00000800201c7983 */ /* 0x000ea80000100800 */
[----:B-----5:R5:W-:Y:S04]  /*2710*/  STL [R32+0x8], R29 ;  /* 0x0000081d20007387 */ /* 0x020be80000100800 */
[----:B--2---:R2:W-:Y:S04]  /*2720*/  STL [R33+0x8], R28 ;  /* 0x0000081c21007387 */ /* 0x0045e80000100800 */
[----:B------:R-:W3:Y:S04]  /*2730*/  LDL R30, [R33+0xc] ;  /* 0x00000c00211e7983 */ /* 0x000ee80000100800 */
[----:B0-----:R-:W4:Y:S04]  /*2740*/  LDL R6, [R32+0xc] ;  /* 0x00000c0020067983 */ /* 0x001f280000100800 */
[----:B---3--:R0:W-:Y:S04]  /*2750*/  STL [R32+0xc], R30 ;  /* 0x00000c1e20007387 */ /* 0x0081e80000100800 */
[----:B----4-:R3:W-:Y:S04]  /*2760*/  STL [R33+0xc], R6 ;  /* 0x00000c0621007387 */ /* 0x0107e80000100800 */
[----:B------:R-:W4:Y:S04]  /*2770*/  LDL R31, [R33+0x10] ;  /* 0x00001000211f7983 */ /* 0x000f280000100800 */
[----:B------:R-:W5:Y:S04]  /*2780*/  LDL R4, [R32+0x10] ;  /* 0x0000100020047983 */ /* 0x000f680000100800 */
[----:B----4-:R4:W-:Y:S04]  /*2790*/  STL [R32+0x10], R31 ;  /* 0x0000101f20007387 */ /* 0x0109e80000100800 */
[----:B-----5:R5:W-:Y:S04]  /*27a0*/  STL [R33+0x10], R4 ;  /* 0x0000100421007387 */ /* 0x020be80000100800 */
[----:B------:R-:W2:Y:S04]  /*27b0*/  LDL R27, [R33+0x14] ;  /* 0x00001400211b7983 */ /* 0x000ea80000100800 */
[----:B------:R-:W3:Y:S04]  /*27c0*/  LDL R25, [R32+0x14] ;  /* 0x0000140020197983 */ /* 0x000ee80000100800 */
[----:B--2---:R2:W-:Y:S04]  /*27d0*/  STL [R32+0x14], R27 ;  /* 0x0000141b20007387 */ /* 0x0045e80000100800 */
[----:B---3--:R3:W-:Y:S04]  /*27e0*/  STL [R33+0x14], R25 ;  /* 0x0000141921007387 */ /* 0x0087e80000100800 */
[----:B------:R-:W4:Y:S04]  /*27f0*/  LDL R29, [R33+0x18] ;  /* 0x00001800211d7983 */ /* 0x000f280000100800 */
[----:B------:R-:W5:Y:S04]  /*2800*/  LDL R28, [R32+0x18] ;  /* 0x00001800201c7983 */ /* 0x000f680000100800 */
[----:B----4-:R4:W-:Y:S04]  /*2810*/  STL [R32+0x18], R29 ;  /* 0x0000181d20007387 */ /* 0x0109e80000100800 */
[----:B-----5:R5:W-:Y:S04]  /*2820*/  STL [R33+0x18], R28 ;  /* 0x0000181c21007387 */ /* 0x020be80000100800 */
[----:B0-----:R-:W2:Y:S04]  /*2830*/  LDL R30, [R33+0x1c] ;  /* 0x00001c00211e7983 */ /* 0x001ea80000100800 */
[----:B------:R-:W3:Y:S04]  /*2840*/  LDL R6, [R32+0x1c] ;  /* 0x00001c0020067983 */ /* 0x000ee80000100800 */
[----:B--2---:R0:W-:Y:S04]  /*2850*/  STL [R32+0x1c], R30 ;  /* 0x00001c1e20007387 */ /* 0x0041e80000100800 */
[----:B---3--:R2:W-:Y:S04]  /*2860*/  STL [R33+0x1c], R6 ;  /* 0x00001c0621007387 */ /* 0x0085e80000100800 */
        /* <DEDUP_REMOVED lines=9> */
[----:B------:R-:W4:Y:S04]  /*2900*/  LDL R28, [R32+0x28] ;  /* 0x00002800201c7983 */ /* 0x000f280000100800 */
[----:B---3--:R3:W-:Y:S04]  /*2910*/  STL [R32+0x28], R29 ;  /* 0x0000281d20007387 */ /* 0x0087e80000100800 */
[----:B----4-:R4:W-:Y:S04]  /*2920*/  STL [R33+0x28], R28 ;  /* 0x0000281c21007387 */ /* 0x0109e80000100800 */
[----:B0-----:R-:W5:Y:S04]  /*2930*/  LDL R30, [R33+0x2c] ;  /* 0x00002c00211e7983 */ /* 0x001f680000100800 */
[----:B------:R-:W2:Y:S04]  /*2940*/  LDL R6, [R32+0x2c] ;  /* 0x00002c0020067983 */ /* 0x000ea80000100800 */
[----:B-----5:R0:W-:Y:S04]  /*2950*/  STL [R32+0x2c], R30 ;  /* 0x00002c1e20007387 */ /* 0x0201e80000100800 */
[----:B--2---:R2:W-:Y:S04]  /*2960*/  STL [R33+0x2c], R6 ;  /* 0x00002c0621007387 */ /* 0x0045e80000100800 */
[----:B------:R-:W5:Y:S04]  /*2970*/  LDL R31, [R33+0x30] ;  /* 0x00003000211f7983 */ /* 0x000f680000100800 */
[----:B------:R-:W3:Y:S04]  /*2980*/  LDL R4, [R32+0x30] ;  /* 0x0000300020047983 */ /* 0x000ee80000100800 */
[----:B-----5:R0:W-:Y:S04]  /*2990*/  STL [R32+0x30], R31 ;  /* 0x0000301f20007387 */ /* 0x0201e80000100800 */
[----:B---3--:R3:W-:Y:S04]  /*29a0*/  STL [R33+0x30], R4 ;  /* 0x0000300421007387 */ /* 0x0087e80000100800 */
[----:B------:R-:W5:Y:S04]  /*29b0*/  LDL R27, [R33+0x34] ;  /* 0x00003400211b7983 */ /* 0x000f680000100800 */
[----:B------:R-:W4:Y:S04]  /*29c0*/  LDL R25, [R32+0x34] ;  /* 0x0000340020197983 */ /* 0x000f280000100800 */
[----:B-----5:R3:W-:Y:S04]  /*29d0*/  STL [R32+0x34], R27 ;  /* 0x0000341b20007387 */ /* 0x0207e80000100800 */
[----:B----4-:R3:W-:Y:S04]  /*29e0*/  STL [R33+0x34], R25 ;  /* 0x0000341921007387 */ /* 0x0107e80000100800 */
[----:B------:R-:W4:Y:S04]  /*29f0*/  LDL R29, [R33+0x38] ;  /* 0x00003800211d7983 */ /* 0x000f280000100800 */
[----:B------:R-:W5:Y:S04]  /*2a00*/  LDL R28, [R32+0x38] ;  /* 0x00003800201c7983 */ /* 0x000f680000100800 */
[----:B----4-:R3:W-:Y:S04]  /*2a10*/  STL [R32+0x38], R29 ;  /* 0x0000381d20007387 */ /* 0x0107e80000100800 */
[----:B-----5:R3:W-:Y:S04]  /*2a20*/  STL [R33+0x38], R28 ;  /* 0x0000381c21007387 */ /* 0x0207e80000100800 */
[----:B0-----:R-:W4:Y:S04]  /*2a30*/  LDL R30, [R33+0x3c] ;  /* 0x00003c00211e7983 */ /* 0x001f280000100800 */
[----:B--2---:R-:W2:Y:S01]  /*2a40*/  LDL R6, [R32+0x3c] ;  /* 0x00003c0020067983 */ /* 0x004ea20000100800 */
[----:B------:R-:W-:Y:S01]  /*2a50*/  IADD3 R34, P0, PT, R34, 0x10, RZ ;  /* 0x0000001022227810 */ /* 0x000fe20007f1e0ff */
[----:B------:R-:W-:-:S04]  /*2a60*/  VIADD R26, R26, 0x10 ;  /* 0x000000101a1a7836 */ /* 0x000fc80000000000 */
[----:B------:R-:W-:Y:S01]  /*2a70*/  IMAD.X R35, RZ, RZ, R35, P0 ;  /* 0x000000ffff237224 */ /* 0x000fe200000e0623 */
[----:B------:R-:W-:-:S04]  /*2a80*/  ISETP.NE.U32.AND P0, PT, R34, R37, PT ;  /* 0x000000252200720c */ /* 0x000fc80003f05070 */
[----:B------:R-:W-:Y:S01]  /*2a90*/  ISETP.NE.AND.EX P0, PT, R35, R40, PT, P0 ;  /* 0x000000282300720c */ /* 0x000fe20003f05300 */
[----:B----4-:R3:W-:Y:S04]  /*2aa0*/  STL [R32+0x3c], R30 ;  /* 0x00003c1e20007387 */ /* 0x0107e80000100800 */
[----:B--2---:R3:W-:Y:S08]  /*2ab0*/  STL [R33+0x3c], R6 ;  /* 0x00003c0621007387 */ /* 0x0047f00000100800 */
[----:B------:R-:W-:Y:S05]  /*2ac0*/  @P0 BRA `(.L_x_15) ;  /* 0xfffffff800d80947 */ /* 0x000fea000383ffff */
.L_x_14:
[----:B------:R-:W-:Y:S05]  /*2ad0*/  BSYNC.RECONVERGENT B3 ;  /* 0x0000000000037941 */ /* 0x000fea0003800200 */
.L_x_13:
[----:B------:R-:W-:Y:S05]  /*2ae0*/  @!P1 BRA `(.L_x_5) ;  /* 0x0000000400ac9947 */ /* 0x000fea0003800000 */
[----:B---3--:R-:W-:Y:S01]  /*2af0*/  LOP3.LUT R25, RZ, R12, RZ, 0x33, !PT ;  /* 0x0000000cff197212 */ /* 0x008fe200078e33ff */
[----:B------:R-:W-:Y:S04]  /*2b00*/  BSSY.RECONVERGENT B3, `(.L_x_16) ;  /* 0x000002e000037945 */ /* 0x000fe80003800200 */
[----:B------:R-:W-:-:S05]  /*2b10*/  IMAD.IADD R25, R25, 0x1, R0 ;  /* 0x0000000119197824 */ /* 0x000fca00078e0200 */
[----:B------:R-:W-:-:S04]  /*2b20*/  LOP3.LUT R25, R25, 0xf, RZ, 0xc0, !PT ;  /* 0x0000000f19197812 */ /* 0x000fc800078ec0ff */
[----:B------:R-:W-:-:S04]  /*2b30*/  IADD3 R4, P1, PT, R25, -0x1, RZ ;  /* 0xffffffff19047810 */ /* 0x000fc80007f3e0ff */
[----:B------:R-:W-:Y:S01]  /*2b40*/  ISETP.GE.U32.AND P0, PT, R4, 0x7, PT ;  /* 0x000000070400780c */ /* 0x000fe20003f06070 */
[----:B------:R-:W-:Y:S01]  /*2b50*/  IMAD.X R4, RZ, RZ, -0x1, P1 ;  /* 0xffffffffff047424 */ /* 0x000fe200008e06ff */
[----:B------:R-:W-:-:S04]  /*2b60*/  LOP3.LUT P1, RZ, R25, 0x7, RZ, 0xc0, !PT ;  /* 0x0000000719ff7812 */ /* 0x000fc8000782c0ff */
[----:B------:R-:W-:-:S13]  /*2b70*/  ISETP.GE.U32.AND.EX P0, PT, R4, RZ, PT, P0 ;  /* 0x000000ff0400720c */ /* 0x000fda0003f06100 */
[----:B------:R-:W-:Y:S05]  /*2b80*/  @!P0 BRA `(.L_x_17) ;  /* 0x0000000000948947 */ /* 0x000fea0003800000 */
[----:B------:R-:W-:Y:S01]  /*2b90*/  IMAD.IADD R4, R23, 0x1, R26 ;  /* 0x0000000117047824 */ /* 0x000fe200078e021a */
[----:B------:R-:W-:-:S03]  /*2ba0*/  IADD3 R6, PT, PT, R26, R9, RZ ;  /* 0x000000091a067210 */ /* 0x000fc60007ffe0ff */
[--C-:B------:R-:W-:Y:S02]  /*2bb0*/  IMAD.U32 R33, R4, 0x4, R1.reuse ;  /* 0x0000000404217824 */ /* 0x100fe400078e0001 */
[----:B------:R-:W-:-:S03]  /*2bc0*/  IMAD.U32 R32, R6, 0x4, R1 ;  /* 0x0000000406207824 */ /* 0x000fc600078e0001 */
        /* <DEDUP_REMOVED lines=20> */
[----:B------:R-:W5:Y:S04]  /*2d10*/  LDL R27, [R33+0x14] ;  /* 0x00001400211b7983 */ /* 0x000f680000100800 */
[----:B------:R-:W2:Y:S04]  /*2d20*/  LDL R25, [R32+0x14] ;  /* 0x0000140020197983 */ /* 0x000ea80000100800 */
[----:B-----5:R4:W-:Y:S04]  /*2d30*/  STL [R32+0x14], R27 ;  /* 0x0000141b20007387 */ /* 0x0209e80000100800 */
[----:B--2---:R4:W-:Y:S04]  /*2d40*/  STL [R33+0x14], R25 ;  /* 0x0000141921007387 */ /* 0x0049e80000100800 */
[----:B------:R-:W2:Y:S04]  /*2d50*/  LDL R29, [R33+0x18] ;  /* 0x00001800211d7983 */ /* 0x000ea80000100800 */
[----:B------:R-:W5:Y:S04]  /*2d60*/  LDL R28, [R32+0x18] ;  /* 0x00001800201c7983 */ /* 0x000f680000100800 */
[----:B--2---:R4:W-:Y:S04]  /*2d70*/  STL [R32+0x18], R29 ;  /* 0x0000181d20007387 */ /* 0x0049e80000100800 */
[----:B-----5:R4:W-:Y:S04]  /*2d80*/  STL [R33+0x18], R28 ;  /* 0x0000181c21007387 */ /* 0x0209e80000100800 */
[----:B0-----:R-:W2:Y:S04]  /*2d90*/  LDL R30, [R33+0x1c] ;  /* 0x00001c00211e7983 */ /* 0x001ea80000100800 */
[----:B---3--:R-:W3:Y:S01]  /*2da0*/  LDL R6, [R32+0x1c] ;  /* 0x00001c0020067983 */ /* 0x008ee20000100800 */
[----:B------:R-:W-:-:S03]  /*2db0*/  VIADD R26, R26, 0x8 ;  /* 0x000000081a1a7836 */ /* 0x000fc60000000000 */
[----:B--2---:R4:W-:Y:S04]  /*2dc0*/  STL [R32+0x1c], R30 ;  /* 0x00001c1e20007387 */ /* 0x0049e80000100800 */
[----:B---3--:R4:W-:Y:S02]  /*2dd0*/  STL [R33+0x1c], R6 ;  /* 0x00001c0621007387 */ /* 0x0089e40000100800 */
.L_x_17:
[----:B------:R-:W-:Y:S05]  /*2de0*/  BSYNC.RECONVERGENT B3 ;  /* 0x0000000000037941 */ /* 0x000fea0003800200 */
.L_x_16:
[----:B------:R-:W-:Y:S05]  /*2df0*/  @!P1 BRA `(.L_x_5) ;  /* 0x0000000000e89947 */ /* 0x000fea0003800000 */
[----:B----4-:R-:W-:Y:S01]  /*2e00*/  LOP3.LUT R25, RZ, R10, RZ, 0x33, !PT ;  /* 0x0000000aff197212 */ /* 0x010fe200078e33ff */
[----:B------:R-:W-:Y:S04]  /*2e10*/  BSSY.RECONVERGENT B3, `(.L_x_18) ;  /* 0x0000021000037945 */ /* 0x000fe80003800200 */
[----:B------:R-:W-:-:S05]  /*2e20*/  IMAD.IADD R25, R25, 0x1, R0 ;  /* 0x0000000119197824 */ /* 0x000fca00078e0200 */
[----:B------:R-:W-:-:S04]  /*2e30*/  LOP3.LUT R25, R25, 0xffff, RZ, 0xc0, !PT ;  /* 0x0000ffff19197812 */ /* 0x000fc800078ec0ff */
[C---:B------:R-:W-:Y:S02]  /*2e40*/  LOP3.LUT R4, R25.reuse, 0x7, RZ, 0xc0, !PT ;  /* 0x0000000719047812 */ /* 0x040fe400078ec0ff */
[----:B------:R-:W-:Y:S02]  /*2e50*/  LOP3.LUT R31, R25, 0x3, RZ, 0xc0, !PT ;  /* 0x00000003191f7812 */ /* 0x000fe400078ec0ff */
[----:B------:R-:W-:-:S04]  /*2e60*/  IADD3 R4, P1, PT, R4, -0x1, RZ ;  /* 0xffffffff04047810 */ /* 0x000fc80007f3e0ff */
[----:B------:R-:W-:Y:S01]  /*2e70*/  ISETP.GE.U32.AND P0, PT, R4, 0x3, PT ;  /* 0x000000030400780c */ /* 0x000fe20003f06070 */
[----:B------:R-:W-:Y:S01]  /*2e80*/  IMAD.X R4, RZ, RZ, -0x1, P1 ;  /* 0xffffffffff047424 */ /* 0x000fe200008e06ff */
[----:B------:R-:W-:-:S04]  /*2e90*/  ISETP.NE.U32.AND P1, PT, R31, RZ, PT ;  /* 0x000000ff1f00720c */ /* 0x000fc80003f25070 */
[----:B------:R-:W-:Y:S02]  /*2ea0*/  ISETP.GE.U32.AND.EX P0, PT, R4, RZ, PT, P0 ;  /* 0x000000ff0400720c */ /* 0x000fe40003f06100 */
[----:B------:R-:W-:-:S11]  /*2eb0*/  ISETP.NE.AND.EX P1, PT, RZ, RZ, PT, P1 ;  /* 0x000000ffff00720c */ /* 0x000fd60003f25310 */
[----:B------:R-:W-:Y:S05]  /*2ec0*/  @!P0 BRA `(.L_x_19) ;  /* 0x0000000000548947 */ /* 0x000fea0003800000 */
[----:B------:R-:W-:Y:S01]  /*2ed0*/  IADD3 R6, PT, PT, R23, R26, RZ ;  /* 0x0000001a17067210 */ /* 0x000fe20007ffe0ff */
[----:B------:R-:W-:-:S04]  /*2ee0*/  IMAD.IADD R4, R26, 0x1, R9 ;  /* 0x000000011a047824 */ /* 0x000fc800078e0209 */
        /* <DEDUP_REMOVED lines=10> */
[----:B------:R-:W3:Y:S04]  /*2f90*/  LDL R29, [R33+0x8] ;  /* 0x00000800211d7983 */ /* 0x000ee80000100800 */
[----:B------:R-:W4:Y:S04]  /*2fa0*/  LDL R28, [R32+0x8] ;  /* 0x00000800201c7983 */ /* 0x000f280000100800 */
[----:B---3--:R2:W-:Y:S04]  /*2fb0*/  STL [R32+0x8], R29 ;  /* 0x0000081d20007387 */ /* 0x0085e80000100800 */
[----:B----4-:R2:W-:Y:S04]  /*2fc0*/  STL [R33+0x8], R28 ;  /* 0x0000081c21007387 */ /* 0x0105e80000100800 */
[----:B------:R-:W3:Y:S04]  /*2fd0*/  LDL R30, [R33+0xc] ;  /* 0x00000c00211e7983 */ /* 0x000ee80000100800 */
[----:B0-----:R-:W4:Y:S01]  /*2fe0*/  LDL R6, [R32+0xc] ;  /* 0x00000c0020067983 */ /* 0x001f220000100800 */
[----:B------:R-:W-:-:S03]  /*2ff0*/  VIADD R26, R26, 0x4 ;  /* 0x000000041a1a7836 */ /* 0x000fc60000000000 */
[----:B---3--:R2:W-:Y:S04]  /*3000*/  STL [R32+0xc], R30 ;  /* 0x00000c1e20007387 */ /* 0x0085e80000100800 */
[----:B----4-:R2:W-:Y:S02]  /*3010*/  STL [R33+0xc], R6 ;  /* 0x00000c0621007387 */ /* 0x0105e40000100800 */
.L_x_19:
[----:B------:R-:W-:Y:S05]  /*3020*/  BSYNC.RECONVERGENT B3 ;  /* 0x0000000000037941 */ /* 0x000fea0003800200 */
.L_x_18:
[----:B------:R-:W-:Y:S05]  /*3030*/  @!P1 BRA `(.L_x_5) ;  /* 0x0000000000589947 */ /* 0x000fea0003800000 */
[----:B--2---:R-:W-:Y:S01]  /*3040*/  IMAD.IADD R4, R23, 0x1, R26 ;  /* 0x0000000117047824 */ /* 0x004fe200078e021a */
[----:B------:R-:W-:-:S03]  /*3050*/  IADD3 R6, PT, PT, R26, R9, RZ ;  /* 0x000000091a067210 */ /* 0x000fc60007ffe0ff */
[--C-:B------:R-:W-:Y:S02]  /*3060*/  IMAD.U32 R25, R4, 0x4, R1.reuse ;  /* 0x0000000404197824 */ /* 0x100fe400078e0001 */
[----:B------:R-:W-:-:S03]  /*3070*/  IMAD.U32 R23, R6, 0x4, R1 ;  /* 0x0000000406177824 */ /* 0x000fc600078e0001 */
[----:B------:R-:W2:Y:S04]  /*3080*/  LDL R6, [R25] ;  /* 0x0000000019067983 */ /* 0x000ea80000100800 */
[----:B------:R-:W3:Y:S01]  /*3090*/  LDL R4, [R23] ;  /* 0x0000000017047983 */ /* 0x000ee20000100800 */
[----:B------:R-:W-:-:S04]  /*30a0*/  ISETP.NE.U32.AND P0, PT, R31, 0x1, PT ;  /* 0x000000011f00780c */ /* 0x000fc80003f05070 */
[----:B------:R-:W-:Y:S01]  /*30b0*/  ISETP.NE.AND.EX P0, PT, RZ, RZ, PT, P0 ;  /* 0x000000ffff00720c */ /* 0x000fe20003f05300 */
[----:B--2---:R0:W-:Y:S04]  /*30c0*/  STL [R23], R6 ;  /* 0x0000000617007387 */ /* 0x0041e80000100800 */
[----:B---3--:R0:W-:Y:S08]  /*30d0*/  STL [R25], R4 ;  /* 0x0000000419007387 */ /* 0x0081f00000100800 */
[----:B------:R-:W-:Y:S05]  /*30e0*/  @!P0 BRA `(.L_x_5) ;  /* 0x00000000002c8947 */ /* 0x000fea0003800000 */
[----:B0-----:R-:W2:Y:S04]  /*30f0*/  LDL R6, [R25+0x4] ;  /* 0x0000040019067983 */ /* 0x001ea80000100800 */
[----:B------:R-:W3:Y:S01]  /*3100*/  LDL R4, [R23+0x4] ;  /* 0x0000040017047983 */ /* 0x000ee20000100800 */
[----:B------:R-:W-:-:S04]  /*3110*/  ISETP.NE.U32.AND P0, PT, R31, 0x2, PT ;  /* 0x000000021f00780c */ /* 0x000fc80003f05070 */
[----:B------:R-:W-:Y:S01]  /*3120*/  ISETP.NE.AND.EX P0, PT, RZ, RZ, PT, P0 ;  /* 0x000000ffff00720c */ /* 0x000fe20003f05300 */
[----:B--2---:R0:W-:Y:S04]  /*3130*/  STL [R23+0x4], R6 ;  /* 0x0000040617007387 */ /* 0x0041e80000100800 */
[----:B---3--:R0:W-:Y:S08]  /*3140*/  STL [R25+0x4], R4 ;  /* 0x0000040419007387 */ /* 0x0081f00000100800 */
[----:B------:R-:W-:Y:S05]  /*3150*/  @!P0 BRA `(.L_x_5) ;  /* 0x0000000000108947 */ /* 0x000fea0003800000 */
[----:B0-----:R-:W2:Y:S04]  /*3160*/  LDL R6, [R25+0x8] ;  /* 0x0000080019067983 */ /* 0x001ea80000100800 */
[----:B------:R-:W3:Y:S04]  /*3170*/  LDL R4, [R23+0x8] ;  /* 0x0000080017047983 */ /* 0x000ee80000100800 */
[----:B--2---:R0:W-:Y:S04]  /*3180*/  STL [R23+0x8], R6 ;  /* 0x0000080617007387 */ /* 0x0041e80000100800 */
[----:B---3--:R0:W-:Y:S02]  /*3190*/  STL [R25+0x8], R4 ;  /* 0x0000080419007387 */ /* 0x0081e40000100800 */
.L_x_5:
[----:B------:R-:W-:Y:S05]  /*31a0*/  BSYNC.RECONVERGENT B2 ;  /* 0x0000000000027941 */ /* 0x000fea0003800200 */
.L_x_4:
[----:B0-----:R-:W-:Y:S01]  /*31b0*/  IADD3 R23, P0, PT, R13, 0x1, RZ ;  /* 0x000000010d177810 */ /* 0x001fe20007f1e0ff */
[----:B------:R-:W-:Y:S04]  /*31c0*/  BSSY.RECONVERGENT B2, `(.L_x_20) ;  /* 0x00000df000027945 */ /* 0x000fe80003800200 */
[----:B------:R-:W-:Y:S01]  /*31d0*/  IMAD.X R24, RZ, RZ, R24, P0 ;  /* 0x000000ffff187224 */ /* 0x000fe200000e0618 */
[----:B------:R-:W-:-:S04]  /*31e0*/  ISETP.GE.U32.AND P0, PT, R23, R8, PT ;  /* 0x000000081700720c */ /* 0x000fc80003f06070 */
[----:B------:R-:W-:-:S13]  /*31f0*/  ISETP.GE.U32.AND.EX P0, PT, R24, R15, PT, P0 ;  /* 0x0000000f1800720c */ /* 0x000fda0003f06100 */
[----:B------:R-:W-:Y:S05]  /*3200*/  @P0 BRA `(.L_x_21) ;  /* 0x0000000c00680947 */ /* 0x000fea0003800000 */
[----:B--234-:R-:W-:Y:S01]  /*3210*/  IMAD.MOV R25, RZ, RZ, -R12 ;  /* 0x000000ffff197224 */ /* 0x01cfe200078e0a0c */
[----:B------:R-:W-:Y:S01]  /*3220*/  LOP3.LUT R27, R7, 0x3, RZ, 0xc0, !PT ;  /* 0x00000003071b7812 */ /* 0x000fe200078ec0ff */
[----:B------:R-:W-:Y:S01]  /*3230*/  IMAD.MOV.U32 R29, RZ, RZ, R23 ;  /* 0x000000ffff1d7224 */ /* 0x000fe200078e0017 */
[----:B------:R-:W-:Y:S02]  /*3240*/  LOP3.LUT R28, R19, 0xfffffff0, RZ, 0xc0, !PT ;  /* 0xfffffff0131c7812 */ /* 0x000fe400078ec0ff */
[----:B------:R-:W-:Y:S02]  /*3250*/  PRMT R25, R25, 0x7710, RZ ;  /* 0x0000771019197816 */ /* 0x000fe400000000ff */
[----:B------:R-:W-:Y:S02]  /*3260*/  MOV R30, R24 ;  /* 0x00000018001e7202 */ /* 0x000fe40000000f00 */
[----:B------:R-:W-:-:S04]  /*3270*/  IADD3 R26, PT, PT, R0, 0xe, R25 ;  /* 0x0000000e001a7810 */ /* 0x000fc80007ffe019 */
[----:B------:R-:W-:-:S04]  /*3280*/  LOP3.LUT R26, R26, 0xffff, RZ, 0xc0, !PT ;  /* 0x0000ffff1a1a7812 */ /* 0x000fc800078ec0ff */
[----:B------:R-:W-:-:S04]  /*3290*/  LOP3.LUT R25, R26, 0xf, RZ, 0xc0, !PT ;  /* 0x0000000f1a197812 */ /* 0x000fc800078ec0ff */
[----:B------:R-:W-:-:S05]  /*32a0*/  IADD3 R25, P0, PT, R25, -0x1, RZ ;  /* 0xffffffff19197810 */ /* 0x000fca0007f1e0ff */
[----:B------:R-:W-:-:S08]  /*32b0*/  IMAD.X R37, RZ, RZ, -0x1, P0 ;  /* 0xffffffffff257424 */ /* 0x000fd000000e06ff */
.L_x_33:
[----:B0-234-:R-:W2:Y:S01]  /*32c0*/  LDL R33, [R16] ;  /* 0x0000000010217983 */ /* 0x01dea20000100800 */
[----:B------:R-:W-:-:S04]  /*32d0*/  IMAD R32, R29, R8, RZ ;  /* 0x000000081d207224 */ /* 0x000fc800078e02ff */
[----:B------:R-:W-:-:S04]  /*32e0*/  IMAD.IADD R4, R13, 0x1, R32 ;  /* 0x000000010d047824 */ /* 0x000fc800078e0220 */
[----:B------:R-:W-:-:S06]  /*32f0*/  IMAD.U32 R4, R4, 0x4, R1 ;  /* 0x0000000404047824 */ /* 0x000fcc00078e0001 */
[----:B------:R-:W3:Y:S01]  /*3300*/  LDL R4, [R4] ;  /* 0x0000000004047983 */ /* 0x000ee20000100800 */
[----:B------:R-:W-:Y:S01]  /*3310*/  IADD3 R29, P1, PT, R29, 0x1, RZ ;  /* 0x000000011d1d7810 */ /* 0x000fe20007f3e0ff */
[----:B------:R-:W-:Y:S01]  /*3320*/  BSSY.RECONVERGENT B3, `(.L_x_22) ;  /* 0x0000013000037945 */ /* 0x000fe20003800200 */
[----:B------:R-:W-:-:S03]  /*3330*/  ISETP.GE.U32.AND P0, PT, R18, 0xf, PT ;  /* 0x0000000f1200780c */ /* 0x000fc60003f06070 */
[----:B------:R-:W-:Y:S01]  /*3340*/  IMAD.X R30, RZ, RZ, R30, P1 ;  /* 0x000000ffff1e7224 */ /* 0x000fe200008e061e */
[----:B------:R-:W-:Y:S02]  /*3350*/  ISETP.GE.U32.AND P1, PT, R29, R8, PT ;  /* 0x000000081d00720c */ /* 0x000fe40003f26070 */
[----:B------:R-:W-:Y:S02]  /*3360*/  ISETP.GE.U32.AND.EX P0, PT, R36, RZ, PT, P0 ;  /* 0x000000ff2400720c */ /* 0x000fe40003f06100 */
[----:B------:R-:W-:Y:S01]  /*3370*/  ISETP.GE.U32.AND.EX P1, PT, R30, R15, PT, P1 ;  /* 0x0000000f1e00720c */ /* 0x000fe20003f26110 */
[----:B--2---:R-:W0:Y:S08]  /*3380*/  MUFU.RCP R6, R33 ;  /* 0x0000002100067308 */ /* 0x004e300000001000 */
[----:B---3--:R-:W2:Y:S01]  /*3390*/  FCHK P2, -R4, R33 ;  /* 0x0000002104007302 */ /* 0x008ea20000040100 */
[----:B0-----:R-:W-:-:S04]  /*33a0*/  FFMA R7, -R33, R6, 1 ;  /* 0x3f80000021077423 */ /* 0x001fc80000000106 */
[----:B------:R-:W-:-:S04]  /*33b0*/  FFMA R7, R6, R7, R6 ;  /* 0x0000000706077223 */ /* 0x000fc80000000006 */
[----:B------:R-:W-:-:S04]  /*33c0*/  FFMA R6, -R4, R7, RZ ;  /* 0x0000000704067223 */ /* 0x000fc800000001ff */
[----:B------:R-:W-:-:S04]  /*33d0*/  FFMA R31, -R33, R6, -R4 ;  /* 0x00000006211f7223 */ /* 0x000fc80000000904 */
[----:B------:R-:W-:Y:S01]  /*33e0*/  FFMA R7, R7, R31, R6 ;  /* 0x0000001f07077223 */ /* 0x000fe20000000006 */
[----:B--2---:R-:W-:Y:S06]  /*33f0*/  @!P2 BRA `(.L_x_23) ;  /* 0x000000000014a947 */ /* 0x004fec0003800000 */
[----:B------:R-:W-:Y:S01]  /*3400*/  FADD R4, -R4, -RZ ;  /* 0x800000ff04047221 */ /* 0x000fe20000000100 */
[----:B------:R-:W-:Y:S01]  /*3410*/  IMAD.MOV.U32 R7, RZ, RZ, R33 ;  /* 0x000000ffff077224 */ /* 0x000fe200078e0021 */
[----:B------:R-:W-:-:S07]  /*3420*/  MOV R35, 0x3440 ;  /* 0x0000344000237802 */ /* 0x000fce0000000f00 */
[----:B-1----:R-:W-:Y:S05]  /*3430*/  CALL.REL.NOINC `($__internal_0_$__cuda_sm3x_div_rn_noftz_f32_slowpath) ;  /* 0x0000001800607944 */ /* 0x002fea0003c00000 */
[----:B------:R-:W-:-:S07]  /*3440*/  MOV R7, R31 ;  /* 0x0000001f00077202 */ /* 0x000fce0000000f00 */
.L_x_23:
[----:B------:R-:W-:Y:S05]  /*3450*/  BSYNC.RECONVERGENT B3 ;  /* 0x0000000000037941 */ /* 0x000fea0003800200 */
.L_x_22:
[----:B------:R-:W-:Y:S01]  /*3460*/  BSSY.RECONVERGENT B3, `(.L_x_24) ;  /* 0x0000051000037945 */ /* 0x000fe20003800200 */
[----:B------:R-:W-:Y:S01]  /*3470*/  LOP3.LUT P2, RZ, R19, 0xf, RZ, 0xc0, !PT ;  /* 0x0000000f13ff7812 */ /* 0x000fe2000784c0ff */
[----:B------:R-:W-:Y:S02]  /*3480*/  IMAD.MOV.U32 R34, RZ, RZ, R23 ;  /* 0x000000ffff227224 */ /* 0x000fe400078e0017 */
[----:B------:R-:W-:Y:S10]  /*3490*/  @!P0 BRA `(.L_x_25) ;  /* 0x0000000400348947 */ /* 0x000ff40003800000 */
[----:B------:R-:W-:Y:S02]  /*34a0*/  IMAD.MOV.U32 R34, RZ, RZ, R23 ;  /* 0x000000ffff227224 */ /* 0x000fe400078e0017 */
[----:B------:R-:W-:-:S07]  /*34b0*/  IMAD.MOV.U32 R43, RZ, RZ, R24 ;  /* 0x000000ffff2b7224 */ /* 0x000fce00078e0018 */
.L_x_26:
[C---:B---3--:R-:W-:Y:S02]  /*34c0*/  IMAD.IADD R6, R34.reuse, 0x1, R32 ;  /* 0x0000000122067824 */ /* 0x048fe400078e0220 */
[----:B------:R-:W-:-:S03]  /*34d0*/  IMAD.IADD R4, R34, 0x1, R9 ;  /* 0x0000000122047824 */ /* 0x000fc600078e0209 */
[----:B------:R-:W-:Y:S01]  /*34e0*/  LEA R41, R6, R1, 0x2 ;  /* 0x0000000106297211 */ /* 0x000fe200078e10ff */
[----:B------:R-:W-:-:S04]  /*34f0*/  IMAD.U32 R39, R4, 0x4, R1 ;  /* 0x0000000404277824 */ /* 0x000fc800078e0001 */
[----:B------:R-:W2:Y:S04]  /*3500*/  LDL R4, [R41] ;  /* 0x0000000029047983 */ /* 0x000ea80000100800 */
[----:B------:R-:W2:Y:S04]  /*3510*/  LDL R31, [R39] ;  /* 0x00000000271f7983 */ /* 0x000ea80000100800 */
[----:B------:R-:W3:Y:S04]  /*3520*/  LDL R6, [R41+0x4] ;  /* 0x0000040029067983 */ /* 0x000ee80000100800 */
[----:B------:R-:W4:Y:S01]  /*3530*/  LDL R40, [R41+0x8] ;  /* 0x0000080029287983 */ /* 0x000f220000100800 */
[----:B--2---:R-:W-:-:S05]  /*3540*/  FFMA R4, R31, R7, R4 ;  /* 0x000000071f047223 */ /* 0x004fca0000000004 */
[----:B------:R0:W-:Y:S04]  /*3550*/  STL [R41], R4 ;  /* 0x0000000429007387 */ /* 0x0001e80000100800 */
[----:B------:R-:W3:Y:S04]  /*3560*/  LDL R31, [R39+0x4] ;  /* 0x00000400271f7983 */ /* 0x000ee80000100800 */
[----:B0-----:R-:W2:Y:S01]  /*3570*/  LDL R4, [R41+0x10] ;  /* 0x0000100029047983 */ /* 0x001ea20000100800 */
[----:B---3--:R-:W-:-:S05]  /*3580*/  FFMA R6, R31, R7, R6 ;  /* 0x000000071f067223 */ /* 0x008fca0000000006 */
[----:B------:R0:W-:Y:S04]  /*3590*/  STL [R41+0x4], R6 ;  /* 0x0000040629007387 */ /* 0x0001e80000100800 */
[----:B------:R-:W4:Y:S04]  /*35a0*/  LDL R31, [R39+0x8] ;  /* 0x00000800271f7983 */ /* 0x000f280000100800 */
[----:B0-----:R-:W3:Y:S01]  /*35b0*/  LDL R6, [R41+0x14] ;  /* 0x0000140029067983 */ /* 0x001ee20000100800 */
[----:B----4-:R-:W-:-:S03]  /*35c0*/  FFMA R31, R31, R7, R40 ;  /* 0x000000071f1f7223 */ /* 0x010fc60000000028 */
[----:B------:R-:W4:Y:S04]  /*35d0*/  LDL R40, [R41+0xc] ;  /* 0x00000c0029287983 */ /* 0x000f280000100800 */
[----:B------:R-:W-:Y:S04]  /*35e0*/  STL [R41+0x8], R31 ;  /* 0x0000081f29007387 */ /* 0x000fe80000100800 */
[----:B------:R-:W4:Y:S02]  /*35f0*/  LDL R33, [R39+0xc] ;  /* 0x00000c0027217983 */ /* 0x000f240000100800 */
[----:B----4-:R-:W-:-:S02]  /*3600*/  FFMA R33, R33, R7, R40 ;  /* 0x0000000721217223 */ /* 0x010fc40000000028 */
[----:B------:R-:W4:Y:S04]  /*3610*/  LDL R40, [R41+0x18] ;  /* 0x0000180029287983 */ /* 0x000f280000100800 */
[----:B------:R-:W-:Y:S04]  /*3620*/  STL [R41+0xc], R33 ;  /* 0x00000c2129007387 */ /* 0x000fe80000100800 */
[----:B------:R-:W2:Y:S02]  /*3630*/  LDL R35, [R39+0x10] ;  /* 0x0000100027237983 */ /* 0x000ea40000100800 */
[----:B--2---:R-:W-:-:S05]  /*3640*/  FFMA R4, R35, R7, R4 ;  /* 0x0000000723047223 */ /* 0x004fca0000000004 */
[----:B------:R0:W-:Y:S04]  /*3650*/  STL [R41+0x10], R4 ;  /* 0x0000100429007387 */ /* 0x0001e80000100800 */
        /* <DEDUP_REMOVED lines=24> */
[----:B------:R0:W-:Y:S04]  /*37e0*/  STL [R41+0x28], R31 ;  /* 0x0000281f29007387 */ /* 0x0001e80000100800 */
[----:B------:R-:W4:Y:S02]  /*37f0*/  LDL R33, [R39+0x2c] ;  /* 0x00002c0027217983 */ /* 0x000f240000100800 */
[----:B----4-:R-:W-:-:S02]  /*3800*/  FFMA R33, R33, R7, R40 ;  /* 0x0000000721217223 */ /* 0x010fc40000000028 */
[----:B------:R-:W4:Y:S04]  /*3810*/  LDL R40, [R41+0x38] ;  /* 0x0000380029287983 */ /* 0x000f280000100800 */
[----:B------:R5:W-:Y:S04]  /*3820*/  STL [R41+0x2c], R33 ;  /* 0x00002c2129007387 */ /* 0x000be80000100800 */
[----:B------:R-:W2:Y:S02]  /*3830*/  LDL R35, [R39+0x30] ;  /* 0x0000300027237983 */ /* 0x000ea40000100800 */
[----:B--2---:R-:W-:-:S05]  /*3840*/  FFMA R4, R35, R7, R4 ;  /* 0x0000000723047223 */ /* 0x004fca0000000004 */
[----:B------:R2:W-:Y:S04]  /*3850*/  STL [R41+0x30], R4 ;  /* 0x0000300429007387 */ /* 0x0005e80000100800 */
[----:B------:R-:W3:Y:S02]  /*3860*/  LDL R35, [R39+0x34] ;  /* 0x0000340027237983 */ /* 0x000ee40000100800 */
[----:B---3--:R-:W-:-:S05]  /*3870*/  FFMA R6, R35, R7, R6 ;  /* 0x0000000723067223 */ /* 0x008fca0000000006 */
[----:B------:R3:W-:Y:S04]  /*3880*/  STL [R41+0x34], R6 ;  /* 0x0000340629007387 */ /* 0x0007e80000100800 */
[----:B0-----:R-:W4:Y:S02]  /*3890*/  LDL R31, [R39+0x38] ;  /* 0x00003800271f7983 */ /* 0x001f240000100800 */
[----:B----4-:R-:W-:Y:S02]  /*38a0*/  FFMA R31, R31, R7, R40 ;  /* 0x000000071f1f7223 */ /* 0x010fe40000000028 */
[----:B------:R-:W4:Y:S04]  /*38b0*/  LDL R40, [R41+0x3c] ;  /* 0x00003c0029287983 */ /* 0x000f280000100800 */
[----:B------:R3:W-:Y:S04]  /*38c0*/  STL [R41+0x38], R31 ;  /* 0x0000381f29007387 */ /* 0x0007e80000100800 */
[----:B-----5:R-:W4:Y:S01]  /*38d0*/  LDL R33, [R39+0x3c] ;  /* 0x00003c0027217983 */ /* 0x020f220000100800 */
[----:B------:R-:W-:-:S04]  /*38e0*/  IADD3 R34, P0, PT, R34, 0x10, RZ ;  /* 0x0000001022227810 */ /* 0x000fc80007f1e0ff */
[----:B------:R-:W-:Y:S01]  /*38f0*/  IADD3 R35, P3, PT, R34, R17, RZ ;  /* 0x0000001122237210 */ /* 0x000fe20007f7e0ff */
[----:B------:R-:W-:-:S03]  /*3900*/  IMAD.X R43, RZ, RZ, R43, P0 ;  /* 0x000000ffff2b7224 */ /* 0x000fc600000e062b */
[----:B------:R-:W-:Y:S01]  /*3910*/  ISETP.NE.U32.AND P0, PT, R35, R28, PT ;  /* 0x0000001c2300720c */ /* 0x000fe20003f05070 */
[----:B--2---:R-:W-:-:S05]  /*3920*/  IMAD.X R4, R43, 0x1, R22, P3 ;  /* 0x000000012b047824 */ /* 0x004fca00018e0616 */
[----:B------:R-:W-:Y:S01]  /*3930*/  ISETP.NE.AND.EX P0, PT, R4, R21, PT, P0 ;  /* 0x000000150400720c */ /* 0x000fe20003f05300 */
[----:B----4-:R-:W-:-:S05]  /*3940*/  FFMA R33, R33, R7, R40 ;  /* 0x0000000721217223 */ /* 0x010fca0000000028 */
[----:B------:R3:W-:Y:S07]  /*3950*/  STL [R41+0x3c], R33 ;  /* 0x00003c2129007387 */ /* 0x0007ee0000100800 */
[----:B------:R-:W-:Y:S05]  /*3960*/  @P0 BRA `(.L_x_26) ;  /* 0xfffffff800d40947 */ /* 0x000fea000383ffff */
.L_x_25:
[----:B------:R-:W-:Y:S05]  /*3970*/  BSYNC.RECONVERGENT B3 ;  /* 0x0000000000037941 */ /* 0x000fea0003800200 */
.L_x_24:
[----:B------:R-:W-:Y:S04]  /*3980*/  BSSY.RECONVERGENT B3, `(.L_x_27) ;  /* 0x0000061000037945 */ /* 0x000fe80003800200 */
[----:B------:R-:W-:Y:S05]  /*3990*/  @!P2 BRA `(.L_x_28) ;  /* 0x00000004007ca947 */ /* 0x000fea0003800000 */
[----:B------:R-:W-:Y:S01]  /*39a0*/  ISETP.GE.U32.AND P0, PT, R25, 0x7, PT ;  /* 0x000000071900780c */ /* 0x000fe20003f06070 */
[----:B------:R-:W-:Y:S01]  /*39b0*/  BSSY.RECONVERGENT B4, `(.L_x_29) ;  /* 0x0000029000047945 */ /* 0x000fe20003800200 */
[----:B------:R-:W-:Y:S02]  /*39c0*/  LOP3.LUT P2, RZ, R26, 0x7, RZ, 0xc0, !PT ;  /* 0x000000071aff7812 */ /* 0x000fe4000784c0ff */
[----:B------:R-:W-:-:S13]  /*39d0*/  ISETP.GE.U32.AND.EX P0, PT, R37, RZ, PT, P0 ;  /* 0x000000ff2500720c */ /* 0x000fda0003f06100 */
[----:B------:R-:W-:Y:S05]  /*39e0*/  @!P0 BRA `(.L_x_30) ;  /* 0x0000000000948947 */ /* 0x000fea0003800000 */
        /* <DEDUP_REMOVED lines=31> */
[----:B------:R-:W3:Y:S04]  /*3be0*/  LDL R40, [R41+0x1c] ;  /* 0x00001c0029287983 */ /* 0x000ee80000100800 */
[----:B------:R2:W-:Y:S04]  /*3bf0*/  STL [R41+0x18], R31 ;  /* 0x0000181f29007387 */ /* 0x0005e80000100800 */
[----:B-----5:R-:W3:Y:S01]  /*3c00*/  LDL R33, [R39+0x1c] ;  /* 0x00001c0027217983 */ /* 0x020ee20000100800 */
[----:B------:R-:W-:-:S02]  /*3c10*/  VIADD R34, R34, 0x8 ;  /* 0x0000000822227836 */ /* 0x000fc40000000000 */
[----:B---3--:R-:W-:-:S05]  /*3c20*/  FFMA R33, R33, R7, R40 ;  /* 0x0000000721217223 */ /* 0x008fca0000000028 */
[----:B------:R2:W-:Y:S02]  /*3c30*/  STL [R41+0x1c], R33 ;  /* 0x00001c2129007387 */ /* 0x0005e40000100800 */
.L_x_30:
[----:B------:R-:W-:Y:S05]  /*3c40*/  BSYNC.RECONVERGENT B4 ;  /* 0x0000000000047941 */ /* 0x000fea0003800200 */
.L_x_29:
[----:B------:R-:W-:Y:S05]  /*3c50*/  @!P2 BRA `(.L_x_28) ;  /* 0x0000000000cca947 */ /* 0x000fea0003800000 */
[----:B------:R-:W-:Y:S01]  /*3c60*/  ISETP.GE.U32.AND P2, PT, R20, 0x3, PT ;  /* 0x000000031400780c */ /* 0x000fe20003f46070 */
[----:B------:R-:W-:Y:S01]  /*3c70*/  BSSY.RECONVERGENT B4, `(.L_x_31) ;  /* 0x000001a000047945 */ /* 0x000fe20003800200 */
[----:B------:R-:W-:Y:S02]  /*3c80*/  ISETP.NE.U32.AND P0, PT, R27, RZ, PT ;  /* 0x000000ff1b00720c */ /* 0x000fe40003f05070 */
[----:B------:R-:W-:Y:S02]  /*3c90*/  ISETP.GE.U32.AND.EX P2, PT, R38, RZ, PT, P2 ;  /* 0x000000ff2600720c */ /* 0x000fe40003f46120 */
[----:B------:R-:W-:-:S11]  /*3ca0*/  ISETP.NE.AND.EX P0, PT, RZ, RZ, PT, P0 ;  /* 0x000000ffff00720c */ /* 0x000fd60003f05300 */
[----:B------:R-:W-:Y:S05]  /*3cb0*/  @!P2 BRA `(.L_x_32) ;  /* 0x000000000054a947 */ /* 0x000fea0003800000 */
[C---:B--23--:R-:W-:Y:S02]  /*3cc0*/  IMAD.IADD R6, R34.reuse, 0x1, R9 ;  /* 0x0000000122067824 */ /* 0x04cfe400078e0209 */
        /* <DEDUP_REMOVED lines=9> */
[----:B------:R-:W3:Y:S02]  /*3d60*/  LDL R31, [R39+0x4] ;  /* 0x00000400271f7983 */ /* 0x000ee40000100800 */
[----:B---3--:R-:W-:-:S05]  /*3d70*/  FFMA R6, R31, R7, R6 ;  /* 0x000000071f067223 */ /* 0x008fca0000000006 */
[----:B------:R0:W-:Y:S04]  /*3d80*/  STL [R35+0x4], R6 ;  /* 0x0000040623007387 */ /* 0x0001e80000100800 */
[----:B------:R-:W4:Y:S02]  /*3d90*/  LDL R31, [R39+0x8] ;  /* 0x00000800271f7983 */ /* 0x000f240000100800 */
[----:B----4-:R-:W-:Y:S02]  /*3da0*/  FFMA R31, R31, R7, R40 ;  /* 0x000000071f1f7223 */ /* 0x010fe40000000028 */
[----:B------:R-:W2:Y:S04]  /*3db0*/  LDL R40, [R35+0xc] ;  /* 0x00000c0023287983 */ /* 0x000ea80000100800 */
[----:B------:R0:W-:Y:S04]  /*3dc0*/  STL [R35+0x8], R31 ;  /* 0x0000081f23007387 */ /* 0x0001e80000100800 */
[----:B------:R-:W2:Y:S01]  /*3dd0*/  LDL R33, [R39+0xc] ;  /* 0x00000c0027217983 */ /* 0x000ea20000100800 */
[----:B------:R-:W-:-:S02]  /*3de0*/  VIADD R34, R34, 0x4 ;  /* 0x0000000422227836 */ /* 0x000fc40000000000 */
[----:B--2---:R-:W-:-:S05]  /*3df0*/  FFMA R33, R33, R7, R40 ;  /* 0x0000000721217223 */ /* 0x004fca0000000028 */
[----:B------:R0:W-:Y:S02]  /*3e00*/  STL [R35+0xc], R33 ;  /* 0x00000c2123007387 */ /* 0x0001e40000100800 */
.L_x_32:
[----:B------:R-:W-:Y:S05]  /*3e10*/  BSYNC.RECONVERGENT B4 ;  /* 0x0000000000047941 */ /* 0x000fea0003800200 */
.L_x_31:
[----:B------:R-:W-:Y:S05]  /*3e20*/  @!P0 BRA `(.L_x_28) ;  /* 0x0000000000588947 */ /* 0x000fea0003800000 */
[C---:B0-23--:R-:W-:Y:S02]  /*3e30*/  IMAD.IADD R6, R34.reuse, 0x1, R32 ;  /* 0x0000000122067824 */ /* 0x04dfe400078e0220 */
[----:B------:R-:W-:Y:S02]  /*3e40*/  IMAD.IADD R4, R34, 0x1, R9 ;  /* 0x0000000122047824 */ /* 0x000fe400078e0209 */
[--C-:B------:R-:W-:Y:S02]  /*3e50*/  IMAD.U32 R33, R6, 0x4, R1.reuse ;  /* 0x0000000406217824 */ /* 0x100fe400078e0001 */
[----:B------:R-:W-:-:S03]  /*3e60*/  IMAD.U32 R6, R4, 0x4, R1 ;  /* 0x0000000404067824 */ /* 0x000fc600078e0001 */
[----:B------:R-:W2:Y:S04]  /*3e70*/  LDL R4, [R33] ;  /* 0x0000000021047983 */ /* 0x000ea80000100800 */
[----:B------:R-:W2:Y:S01]  /*3e80*/  LDL R31, [R6] ;  /* 0x00000000061f7983 */ /* 0x000ea20000100800 */
[----:B------:R-:W-:-:S04]  /*3e90*/  ISETP.NE.U32.AND P0, PT, R27, 0x1, PT ;  /* 0x000000011b00780c */ /* 0x000fc80003f05070 */
[----:B------:R-:W-:Y:S01]  /*3ea0*/  ISETP.NE.AND.EX P0, PT, RZ, RZ, PT, P0 ;  /* 0x000000ffff00720c */ /* 0x000fe20003f05300 */
[----:B--2---:R-:W-:-:S05]  /*3eb0*/  FFMA R4, R31, R7, R4 ;  /* 0x000000071f047223 */ /* 0x004fca0000000004 */
[----:B------:R4:W-:Y:S07]  /*3ec0*/  STL [R33], R4 ;  /* 0x0000000421007387 */ /* 0x0009ee0000100800 */
[----:B------:R-:W-:Y:S05]  /*3ed0*/  @!P0 BRA `(.L_x_28) ;  /* 0x00000000002c8947 */ /* 0x000fea0003800000 */
[----:B----4-:R-:W2:Y:S04]  /*3ee0*/  LDL R4, [R33+0x4] ;  /* 0x0000040021047983 */ /* 0x010ea80000100800 */
[----:B------:R-:W2:Y:S01]  /*3ef0*/  LDL R31, [R6+0x4] ;  /* 0x00000400061f7983 */ /* 0x000ea20000100800 */
[----:B------:R-:W-:-:S04]  /*3f00*/  ISETP.NE.U32.AND P0, PT, R27, 0x2, PT ;  /* 0x000000021b00780c */ /* 0x000fc80003f05070 */
[----:B------:R-:W-:Y:S01]  /*3f10*/  ISETP.NE.AND.EX P0, PT, RZ, RZ, PT, P0 ;  /* 0x000000ffff00720c */ /* 0x000fe20003f05300 */
[----:B--2---:R-:W-:-:S05]  /*3f20*/  FFMA R4, R31, R7, R4 ;  /* 0x000000071f047223 */ /* 0x004fca0000000004 */
[----:B------:R0:W-:Y:S07]  /*3f30*/  STL [R33+0x4], R4 ;  /* 0x0000040421007387 */ /* 0x0001ee0000100800 */
[----:B------:R-:W-:Y:S05]  /*3f40*/  @!P0 BRA `(.L_x_28) ;  /* 0x0000000000108947 */ /* 0x000fea0003800000 */
[----:B------:R-:W2:Y:S04]  /*3f50*/  LDL R31, [R6+0x8] ;  /* 0x00000800061f7983 */ /* 0x000ea80000100800 */
[----:B0-----:R-:W2:Y:S02]  /*3f60*/  LDL R4, [R33+0x8] ;  /* 0x0000080021047983 */ /* 0x001ea40000100800 */
[----:B--2---:R-:W-:-:S05]  /*3f70*/  FFMA R4, R31, R7, R4 ;  /* 0x000000071f047223 */ /* 0x004fca0000000004 */
[----:B------:R0:W-:Y:S02]  /*3f80*/  STL [R33+0x8], R4 ;  /* 0x0000080421007387 */ /* 0x0001e40000100800 */
.L_x_28:
[----:B------:R-:W-:Y:S05]  /*3f90*/  BSYNC.RECONVERGENT B3 ;  /* 0x0000000000037941 */ /* 0x000fea0003800200 */
.L_x_27:
[----:B------:R-:W-:Y:S05]  /*3fa0*/  @!P1 BRA `(.L_x_33) ;  /* 0xfffffff000c49947 */ /* 0x000fea000383ffff */
.L_x_21:
[----:B------:R-:W-:Y:S05]  /*3fb0*/  BSYNC.RECONVERGENT B2 ;  /* 0x0000000000027941 */ /* 0x000fea0003800200 */
.L_x_20:
[----:B0-234-:R-:W-:Y:S01]  /*3fc0*/  IADD3 R4, PT, PT, R0, -0x2, RZ ;  /* 0xfffffffe00047810 */ /* 0x01dfe20007ffe0ff */
[----:B------:R-:W-:Y:S02]  /*3fd0*/  VIADD R10, R10, 0x1 ;  /* 0x000000010a0a7836 */ /* 0x000fe40000000000 */
[----:B------:R-:W-:Y:S01]  /*3fe0*/  VIADD R11, R11, 0x1 ;  /* 0x000000010b0b7836 */ /* 0x000fe20000000000 */
[----:B------:R-:W-:Y:S01]  /*3ff0*/  ISETP.NE.U32.AND P0, PT, R23, R4, PT ;  /* 0x000000041700720c */ /* 0x000fe20003f05070 */
[----:B------:R-:W-:Y:S01]  /*4000*/  VIADD R12, R12, 0x1 ;  /* 0x000000010c0c7836 */ /* 0x000fe20000000000 */
[----:B------:R-:W-:Y:S01]  /*4010*/  SHF.R.S32.HI R7, RZ, 0x1f, R4 ;  /* 0x0000001fff077819 */ /* 0x000fe20000011404 */
[----:B------:R-:W-:-:S03]  /*4020*/  IMAD.MOV.U32 R13, RZ, RZ, R23 ;  /* 0x000000ffff0d7224 */ /* 0x000fc600078e0017 */
[----:B------:R-:W-:-:S13]  /*4030*/  ISETP.NE.AND.EX P0, PT, R24, R7, PT, P0 ;  /* 0x000000071800720c */ /* 0x000fda0003f05300 */
[----:B------:R-:W-:Y:S05]  /*4040*/  @P0 BRA `(.L_x_34) ;  /* 0xffffffd800e40947 */ /* 0x000fea000383ffff */
[----:B------:R-:W-:Y:S05]  /*4050*/  BSYNC.RECONVERGENT B0 ;  /* 0x0000000000007941 */ /* 0x000fea0003800200 */
.L_x_3:
[----:B------:R-:W-:-:S04]  /*4060*/  LOP3.LUT R14, R14, 0x1, RZ, 0xc0, !PT ;  /* 0x000000010e0e7812 */ /* 0x000fc800078ec0ff */
[----:B------:R-:W-:-:S13]  /*4070*/  ISETP.NE.U32.AND P0, PT, R14, 0x1, PT ;  /* 0x000000010e00780c */ /* 0x000fda0003f05070 */
.L_x_2:
[----:B------:R-:W-:Y:S05]  /*4080*/  BSYNC.RECONVERGENT B1 ;  /* 0x0000000000017941 */ /* 0x000fea0003800200 */
.L_x_1:
[----:B------:R-:W-:Y:S01]  /*4090*/  ISETP.NE.AND P1, PT, R8, RZ, PT ;  /* 0x000000ff0800720c */ /* 0x000fe20003f25270 */
[----:B------:R-:W-:Y:S01]  /*40a0*/  BSSY.RECONVERGENT B0, `(.L_x_35) ;  /* 0x0000093000007945 */ /* 0x000fe20003800200 */
[----:B------:R-:W-:-:S11]  /*40b0*/  IMAD.MOV.U32 R6, RZ, RZ, 0x3f800000 ;  /* 0x3f800000ff067424 */ /* 0x000fd600078e00ff */
[----:B------:R-:W-:Y:S05]  /*40c0*/  @!P1 BRA `(.L_x_36) ;  /* 0x0000000800409947 */ /* 0x000fea0003800000 */
[----:B------:R-:W-:Y:S01]  /*40d0*/  ISETP.GE.U32.AND P1, PT, R0, 0x11, PT ;  /* 0x000000110000780c */ /* 0x000fe20003f26070 */
[----:B------:R-:W-:Y:S01]  /*40e0*/  BSSY.RECONVERGENT B1, `(.L_x_37) ;  /* 0x0000041000017945 */ /* 0x000fe20003800200 */
[----:B------:R-:W-:Y:S01]  /*40f0*/  HFMA2 R6, -RZ, RZ, 1.875, 0 ;  /* 0x3f800000ff067431 */ /* 0x000fe200000001ff */
[----:B------:R-:W-:Y:S01]  /*4100*/  LOP3.LUT P2, RZ, R8, 0xf, RZ, 0xc0, !PT ;  /* 0x0000000f08ff7812 */ /* 0x000fe2000784c0ff */
[----:B------:R-:W-:-:S09]  /*4110*/  IMAD.MOV.U32 R7, RZ, RZ, RZ ;  /* 0x000000ffff077224 */ /* 0x000fd200078e00ff */
[----:B------:R-:W-:Y:S05]  /*4120*/  @!P1 BRA `(.L_x_38) ;  /* 0x0000000000f09947 */ /* 0x000fea0003800000 */
[----:B------:R-:W-:Y:S01]  /*4130*/  SHF.R.S32.HI R39, RZ, 0x1f, R8 ;  /* 0x0000001fff277819 */ /* 0x000fe20000011408 */
[----:B------:R-:W-:Y:S01]  /*4140*/  IMAD.MOV.U32 R6, RZ, RZ, 0x3f800000 ;  /* 0x3f800000ff067424 */ /* 0x000fe200078e00ff */
[C---:B------:R-:W-:Y:S01]  /*4150*/  LOP3.LUT R7, R8.reuse, 0xfffffff0, RZ, 0xc0, !PT ;  /* 0xfffffff008077812 */ /* 0x040fe200078ec0ff */
[----:B------:R-:W-:Y:S02]  /*4160*/  IMAD.MOV.U32 R10, RZ, RZ, RZ ;  /* 0x000000ffff0a7224 */ /* 0x000fe400078e00ff */
[----:B------:R-:W-:Y:S02]  /*4170*/  IMAD.MOV.U32 R12, RZ, RZ, RZ ;  /* 0x000000ffff0c7224 */ /* 0x000fe400078e00ff */
[----:B------:R-:W-:-:S07]  /*4180*/  IMAD.SHL.U32 R14, R8, 0x4, RZ ;  /* 0x00000004080e7824 */ /* 0x000fce00078e00ff */
.L_x_39:
[----:B------:R-:W-:-:S05]  /*4190*/  IMAD R4, R8, R10, R10 ;  /* 0x0000000a08047224 */ /* 0x000fca00078e020a */
[----:B------:R-:W-:-:S05]  /*41a0*/  LEA R9, R4, R1, 0x2 ;  /* 0x0000000104097211 */ /* 0x000fca00078e10ff */
[----:B------:R-:W-:Y:S02]  /*41b0*/  IMAD.IADD R4, R14, 0x1, R9 ;  /* 0x000000010e047824 */ /* 0x000fe400078e0209 */
[----:B------:R-:W2:Y:S02]  /*41c0*/  LDL R9, [R9] ;  /* 0x0000000009097983 */ /* 0x000ea40000100800 */
[--C-:B------:R-:W-:Y:S02]  /*41d0*/  IMAD.IADD R11, R4, 0x1, R14.reuse ;  /* 0x00000001040b7824 */ /* 0x100fe400078e020e */
[----:B------:R-:W3:Y:S02]  /*41e0*/  LDL R4, [R4+0x4] ;  /* 0x0000040004047983 */ /* 0x000ee40000100800 */
[--C-:B------:R-:W-:Y:S02]  /*41f0*/  IMAD.IADD R13, R11, 0x1, R14.reuse ;  /* 0x000000010b0d7824 */ /* 0x100fe400078e020e */
[----:B------:R-:W4:Y:S02]  /*4200*/  LDL R11, [R11+0x8] ;  /* 0x000008000b0b7983 */ /* 0x000f240000100800 */
[----:B------:R-:W-:-:S02]  /*4210*/  IMAD.IADD R15, R13, 0x1, R14 ;  /* 0x000000010d0f7824 */ /* 0x000fc400078e020e */
[----:B------:R-:W5:Y:S02]  /*4220*/  LDL R13, [R13+0xc] ;  /* 0x00000c000d0d7983 */ /* 0x000f640000100800 */
[--C-:B------:R-:W-:Y:S02]  /*4230*/  IMAD.IADD R17, R15, 0x1, R14.reuse ;  /* 0x000000010f117824 */ /* 0x100fe400078e020e */
[----:B------:R-:W5:Y:S03]  /*4240*/  LDL R15, [R15+0x10] ;  /* 0x000010000f0f7983 */ /* 0x000f660000100800 */
[----:B------:R-:W-:Y:S02]  /*4250*/  IADD3 R19, PT, PT, R17, R14, RZ ;  /* 0x0000000e11137210 */ /* 0x000fe40007ffe0ff */
[----:B------:R-:W5:Y:S03]  /*4260*/  LDL R17, [R17+0x14] ;  /* 0x0000140011117983 */ /* 0x000f660000100800 */
[----:B------:R-:W-:-:S02]  /*4270*/  IMAD.IADD R21, R19, 0x1, R14 ;  /* 0x0000000113157824 */ /* 0x000fc400078e020e */
[----:B------:R-:W5:Y:S02]  /*4280*/  LDL R19, [R19+0x18] ;  /* 0x0000180013137983 */ /* 0x000f640000100800 */
[--C-:B------:R-:W-:Y:S02]  /*4290*/  IMAD.IADD R23, R21, 0x1, R14.reuse ;  /* 0x0000000115177824 */ /* 0x100fe400078e020e */
[----:B------:R-:W5:Y:S02]  /*42a0*/  LDL R21, [R21+0x1c] ;  /* 0x00001c0015157983 */ /* 0x000f640000100800 */
[--C-:B------:R-:W-:Y:S02]  /*42b0*/  IMAD.IADD R25, R23, 0x1, R14.reuse ;  /* 0x0000000117197824 */ /* 0x100fe400078e020e */
[----:B------:R-:W5:Y:S02]  /*42c0*/  LDL R23, [R23+0x20] ;  /* 0x0000200017177983 */ /* 0x000f640000100800 */
        /* <DEDUP_REMOVED lines=10> */
[----:B------:R-:W-:Y:S02]  /*4370*/  IMAD.IADD R37, R35, 0x1, R14 ;  /* 0x0000000123257824 */ /* 0x000fe400078e020e */
[----:B------:R-:W5:Y:S04]  /*4380*/  LDL R35, [R35+0x38] ;  /* 0x0000380023237983 */ /* 0x000f680000100800 */
[----:B------:R-:W5:Y:S01]  /*4390*/  LDL R37, [R37+0x3c] ;  /* 0x00003c0025257983 */ /* 0x000f620000100800 */
[----:B------:R-:W-:-:S05]  /*43a0*/  IADD3 R10, P1, PT, R10, 0x10, RZ ;  /* 0x000000100a0a7810 */ /* 0x000fca0007f3e0ff */
[----:B------:R-:W-:Y:S01]  /*43b0*/  IMAD.X R12, RZ, RZ, R12, P1 ;  /* 0x000000ffff0c7224 */ /* 0x000fe200008e060c */
[----:B------:R-:W-:-:S04]  /*43c0*/  ISETP.NE.U32.AND P1, PT, R10, R7, PT ;  /* 0x000000070a00720c */ /* 0x000fc80003f25070 */
[----:B------:R-:W-:Y:S01]  /*43d0*/  ISETP.NE.AND.EX P1, PT, R12, R39, PT, P1 ;  /* 0x000000270c00720c */ /* 0x000fe20003f25310 */
[----:B--2---:R-:W-:-:S04]  /*43e0*/  FMUL R9, R9, R6 ;  /* 0x0000000609097220 */ /* 0x004fc80000400000 */
[----:B---3--:R-:W-:-:S04]  /*43f0*/  FMUL R4, R9, R4 ;  /* 0x0000000409047220 */ /* 0x008fc80000400000 */
[----:B----4-:R-:W-:-:S04]  /*4400*/  FMUL R4, R4, R11 ;  /* 0x0000000b04047220 */ /* 0x010fc80000400000 */
[----:B-----5:R-:W-:-:S04]  /*4410*/  FMUL R4, R4, R13 ;  /* 0x0000000d04047220 */ /* 0x020fc80000400000 */
[----:B------:R-:W-:-:S04]  /*4420*/  FMUL R4, R4, R15 ;  /* 0x0000000f04047220 */ /* 0x000fc80000400000 */
        /* <DEDUP_REMOVED lines=10> */
[----:B------:R-:W-:Y:S01]  /*44d0*/  FMUL R6, R4, R37 ;  /* 0x0000002504067220 */ /* 0x000fe20000400000 */
[----:B------:R-:W-:Y:S06]  /*44e0*/  @P1 BRA `(.L_x_39) ;  /* 0xfffffffc00281947 */ /* 0x000fec000383ffff */
.L_x_38:
[----:B------:R-:W-:Y:S05]  /*44f0*/  BSYNC.RECONVERGENT B1 ;  /* 0x0000000000017941 */ /* 0x000fea0003800200 */
.L_x_37:
[----:B------:R-:W-:Y:S05]  /*4500*/  @!P2 BRA `(.L_x_36) ;  /* 0x000000040030a947 */ /* 0x000fea0003800000 */
[----:B------:R-:W-:Y:S01]  /*4510*/  LOP3.LUT R4, R8, 0xf, RZ, 0xc0, !PT ;  /* 0x0000000f08047812 */ /* 0x000fe200078ec0ff */
[----:B------:R-:W-:Y:S03]  /*4520*/  BSSY.RECONVERGENT B1, `(.L_x_40) ;  /* 0x0000022000017945 */ /* 0x000fe60003800200 */
[----:B------:R-:W-:-:S04]  /*4530*/  IADD3 R4, P2, PT, R4, -0x1, RZ ;  /* 0xffffffff04047810 */ /* 0x000fc80007f5e0ff */
[----:B------:R-:W-:Y:S01]  /*4540*/  ISETP.GE.U32.AND P1, PT, R4, 0x7, PT ;  /* 0x000000070400780c */ /* 0x000fe20003f26070 */
[----:B------:R-:W-:Y:S01]  /*4550*/  IMAD.X R4, RZ, RZ, -0x1, P2 ;  /* 0xffffffffff047424 */ /* 0x000fe200010e06ff */
[----:B------:R-:W-:-:S04]  /*4560*/  LOP3.LUT P2, RZ, R8, 0x7, RZ, 0xc0, !PT ;  /* 0x0000000708ff7812 */ /* 0x000fc8000784c0ff */
[----:B------:R-:W-:-:S13]  /*4570*/  ISETP.GE.U32.AND.EX P1, PT, R4, RZ, PT, P1 ;  /* 0x000000ff0400720c */ /* 0x000fda0003f26110 */
[----:B------:R-:W-:Y:S05]  /*4580*/  @!P1 BRA `(.L_x_41) ;  /* 0x00000000006c9947 */ /* 0x000fea0003800000 */
[C---:B------:R-:W-:Y:S01]  /*4590*/  IMAD R4, R8.reuse, R7, R7 ;  /* 0x0000000708047224 */ /* 0x040fe200078e0207 */
[----:B------:R-:W-:-:S03]  /*45a0*/  SHF.L.U32 R10, R8, 0x2, RZ ;  /* 0x00000002080a7819 */ /* 0x000fc600000006ff */
[----:B------:R-:W-:-:S04]  /*45b0*/  IMAD.U32 R9, R4, 0x4, R1 ;  /* 0x0000000404097824 */ /* 0x000fc800078e0001 */
[--C-:B------:R-:W-:Y:S02]  /*45c0*/  IMAD.IADD R4, R9, 0x1, R10.reuse ;  /* 0x0000000109047824 */ /* 0x100fe400078e020a */
[----:B------:R-:W2:Y:S02]  /*45d0*/  LDL R9, [R9] ;  /* 0x0000000009097983 */ /* 0x000ea40000100800 */
[--C-:B------:R-:W-:Y:S02]  /*45e0*/  IMAD.IADD R11, R4, 0x1, R10.reuse ;  /* 0x00000001040b7824 */ /* 0x100fe400078e020a */
[----:B------:R-:W3:Y:S02]  /*45f0*/  LDL R4, [R4+0x4] ;  /* 0x0000040004047983 */ /* 0x000ee40000100800 */
[--C-:B------:R-:W-:Y:S02]  /*4600*/  IMAD.IADD R13, R11, 0x1, R10.reuse ;  /* 0x000000010b0d7824 */ /* 0x100fe400078e020a */
[----:B------:R-:W4:Y:S02]  /*4610*/  LDL R11, [R11+0x8] ;  /* 0x000008000b0b7983 */ /* 0x000f240000100800 */
[----:B------:R-:W-:-:S02]  /*4620*/  IMAD.IADD R15, R13, 0x1, R10 ;  /* 0x000000010d0f7824 */ /* 0x000fc400078e020a */
[----:B------:R-:W5:Y:S03]  /*4630*/  LDL R13, [R13+0xc] ;  /* 0x00000c000d0d7983 */ /* 0x000f660000100800 */
[----:B------:R-:W-:Y:S02]  /*4640*/  IADD3 R17, PT, PT, R15, R10, RZ ;  /* 0x0000000a0f117210 */ /* 0x000fe40007ffe0ff */
[----:B------:R-:W5:Y:S03]  /*4650*/  LDL R15, [R15+0x10] ;  /* 0x000010000f0f7983 */ /* 0x000f660000100800 */
[--C-:B------:R-:W-:Y:S02]  /*4660*/  IMAD.IADD R19, R17, 0x1, R10.reuse ;  /* 0x0000000111137824 */ /* 0x100fe400078e020a */
[----:B------:R-:W5:Y:S02]  /*4670*/  LDL R17, [R17+0x14] ;  /* 0x0000140011117983 */ /* 0x000f640000100800 */
[----:B------:R-:W-:-:S02]  /*4680*/  IMAD.IADD R21, R19, 0x1, R10 ;  /* 0x0000000113157824 */ /* 0x000fc400078e020a */
[----:B------:R-:W5:Y:S04]  /*4690*/  LDL R19, [R19+0x18] ;  /* 0x0000180013137983 */ /* 0x000f680000100800 */
[----:B------:R-:W5:Y:S01]  /*46a0*/  LDL R21, [R21+0x1c] ;  /* 0x00001c0015157983 */ /* 0x000f620000100800 */
[----:B------:R-:W-:Y:S02]  /*46b0*/  VIADD R7, R7, 0x8 ;  /* 0x0000000807077836 */ /* 0x000fe40000000000 */
[----:B--2---:R-:W-:-:S04]  /*46c0*/  FMUL R9, R6, R9 ;  /* 0x0000000906097220 */ /* 0x004fc80000400000 */
[----:B---3--:R-:W-:-:S04]  /*46d0*/  FMUL R4, R9, R4 ;  /* 0x0000000409047220 */ /* 0x008fc80000400000 */
[----:B----4-:R-:W-:-:S04]  /*46e0*/  FMUL R4, R4, R11 ;  /* 0x0000000b04047220 */ /* 0x010fc80000400000 */
[----:B-----5:R-:W-:-:S04]  /*46f0*/  FMUL R4, R4, R13 ;  /* 0x0000000d04047220 */ /* 0x020fc80000400000 */
[----:B------:R-:W-:-:S04]  /*4700*/  FMUL R4, R4, R15 ;  /* 0x0000000f04047220 */ /* 0x000fc80000400000 */
[----:B------:R-:W-:-:S04]  /*4710*/  FMUL R4, R4, R17 ;  /* 0x0000001104047220 */ /* 0x000fc80000400000 */
[----:B------:R-:W-:-:S04]  /*4720*/  FMUL R4, R4, R19 ;  /* 0x0000001304047220 */ /* 0x000fc80000400000 */
[----:B------:R-:W-:-:S07]  /*4730*/  FMUL R6, R4, R21 ;  /* 0x0000001504067220 */ /* 0x000fce0000400000 */
.L_x_41:
[----:B------:R-:W-:Y:S05]  /*4740*/  BSYNC.RECONVERGENT B1 ;  /* 0x0000000000017941 */ /* 0x000fea0003800200 */
.L_x_40:
[----:B------:R-:W-:Y:S05]  /*4750*/  @!P2 BRA `(.L_x_36) ;  /* 0x00000000009ca947 */ /* 0x000fea0003800000 */
[----:B------:R-:W-:Y:S01]  /*4760*/  LOP3.LUT R4, R8, 0x7, RZ, 0xc0, !PT ;  /* 0x0000000708047812 */ /* 0x000fe200078ec0ff */
[----:B------:R-:W-:Y:S03]  /*4770*/  BSSY.RECONVERGENT B1, `(.L_x_42) ;  /* 0x0000016000017945 */ /* 0x000fe60003800200 */
[----:B------:R-:W-:-:S04]  /*4780*/  IADD3 R4, P2, PT, R4, -0x1, RZ ;  /* 0xffffffff04047810 */ /* 0x000fc80007f5e0ff */
[----:B------:R-:W-:Y:S01]  /*4790*/  ISETP.GE.U32.AND P1, PT, R4, 0x3, PT ;  /* 0x000000030400780c */ /* 0x000fe20003f26070 */
[----:B------:R-:W-:Y:S01]  /*47a0*/  IMAD.X R4, RZ, RZ, -0x1, P2 ;  /* 0xffffffffff047424 */ /* 0x000fe200010e06ff */
[----:B------:R-:W-:-:S04]  /*47b0*/  LOP3.LUT P2, R13, R8, 0x3, RZ, 0xc0, !PT ;  /* 0x00000003080d7812 */ /* 0x000fc8000784c0ff */
[----:B------:R-:W-:-:S13]  /*47c0*/  ISETP.GE.U32.AND.EX P1, PT, R4, RZ, PT, P1 ;  /* 0x000000ff0400720c */ /* 0x000fda0003f26110 */
[----:B------:R-:W-:Y:S05]  /*47d0*/  @!P1 BRA `(.L_x_43) ;  /* 0x00000000003c9947 */ /* 0x000fea0003800000 */
[C---:B------:R-:W-:Y:S02]  /*47e0*/  IMAD R4, R8.reuse, R7, R7 ;  /* 0x0000000708047224 */ /* 0x040fe400078e0207 */
[----:B------:R-:W-:-:S03]  /*47f0*/  IMAD.SHL.U32 R11, R8, 0x4, RZ ;  /* 0x00000004080b7824 */ /* 0x000fc600078e00ff */
[----:B------:R-:W-:-:S05]  /*4800*/  LEA R4, R4, R1, 0x2 ;  /* 0x0000000104047211 */ /* 0x000fca00078e10ff */
[--C-:B------:R-:W-:Y:S01]  /*4810*/  IMAD.IADD R10, R4, 0x1, R11.reuse ;  /* 0x00000001040a7824 */ /* 0x100fe200078e020b */
[----:B------:R-:W2:Y:S03]  /*4820*/  LDL R9, [R4] ;  /* 0x0000000004097983 */ /* 0x000ea60000100800 */
[--C-:B------:R-:W-:Y:S02]  /*4830*/  IMAD.IADD R12, R10, 0x1, R11.reuse ;  /* 0x000000010a0c7824 */ /* 0x100fe400078e020b */
[----:B------:R-:W3:Y:S02]  /*4840*/  LDL R10, [R10+0x4] ;  /* 0x000004000a0a7983 */ /* 0x000ee40000100800 */
[----:B------:R-:W-:Y:S02]  /*4850*/  IMAD.IADD R11, R12, 0x1, R11 ;  /* 0x000000010c0b7824 */ /* 0x000fe400078e020b */
[----:B------:R-:W4:Y:S04]  /*4860*/  LDL R12, [R12+0x8] ;  /* 0x000008000c0c7983 */ /* 0x000f280000100800 */
[----:B------:R-:W5:Y:S01]  /*4870*/  LDL R14, [R11+0xc] ;  /* 0x00000c000b0e7983 */ /* 0x000f620000100800 */
[----:B------:R-:W-:-:S02]  /*4880*/  VIADD R7, R7, 0x4 ;  /* 0x0000000407077836 */ /* 0x000fc40000000000 */
[----:B--2---:R-:W-:-:S04]  /*4890*/  FMUL R9, R6, R9 ;  /* 0x0000000906097220 */ /* 0x004fc80000400000 */
[----:B---3--:R-:W-:-:S04]  /*48a0*/  FMUL R9, R9, R10 ;  /* 0x0000000a09097220 */ /* 0x008fc80000400000 */
[----:B----4-:R-:W-:-:S04]  /*48b0*/  FMUL R9, R9, R12 ;  /* 0x0000000c09097220 */ /* 0x010fc80000400000 */
[----:B-----5:R-:W-:-:S07]  /*48c0*/  FMUL R6, R9, R14 ;  /* 0x0000000e09067220 */ /* 0x020fce0000400000 */
.L_x_43:
[----:B------:R-:W-:Y:S05]  /*48d0*/  BSYNC.RECONVERGENT B1 ;  /* 0x0000000000017941 */ /* 0x000fea0003800200 */
.L_x_42:
[----:B------:R-:W-:Y:S05]  /*48e0*/  @!P2 BRA `(.L_x_36) ;  /* 0x000000000038a947 */ /* 0x000fea0003800000 */
[----:B------:R-:W-:-:S04]  /*48f0*/  IMAD R4, R8, R7, R7 ;  /* 0x0000000708047224 */ /* 0x000fc800078e0207 */
[----:B------:R-:W-:-:S05]  /*4900*/  IMAD.U32 R4, R4, 0x4, R1 ;  /* 0x0000000404047824 */ /* 0x000fca00078e0001 */
[----:B------:R-:W2:Y:S01]  /*4910*/  LDL R7, [R4] ;  /* 0x0000000004077983 */ /* 0x000ea20000100800 */
[----:B------:R-:W-:Y:S01]  /*4920*/  ISETP.NE.AND P1, PT, R13, 0x1, PT ;  /* 0x000000010d00780c */ /* 0x000fe20003f25270 */
[----:B--2---:R-:W-:-:S12]  /*4930*/  FMUL R6, R6, R7 ;  /* 0x0000000706067220 */ /* 0x004fd80000400000 */
[----:B------:R-:W-:Y:S05]  /*4940*/  @!P1 BRA `(.L_x_36) ;  /* 0x0000000000209947 */ /* 0x000fea0003800000 */
[----:B------:R-:W-:Y:S02]  /*4950*/  ISETP.NE.AND P1, PT, R13, 0x2, PT ;  /* 0x000000020d00780c */ /* 0x000fe40003f25270 */
[----:B------:R-:W-:-:S05]  /*4960*/  SHF.L.U32 R9, R8, 0x2, RZ ;  /* 0x0000000208097819 */ /* 0x000fca00000006ff */
[----:B------:R-:W-:-:S05]  /*4970*/  IMAD.IADD R4, R9, 0x1, R4 ;  /* 0x0000000109047824 */ /* 0x000fca00078e0204 */
[----:B------:R-:W2:Y:S01]  /*4980*/  LDL R7, [R4+0x4] ;  /* 0x0000040004077983 */ /* 0x000ea20000100800 */
[----:B------:R-:W-:-:S06]  /*4990*/  @P1 IMAD.IADD R9, R4, 0x1, R9 ;  /* 0x0000000104091824 */ /* 0x000fcc00078e0209 */
[----:B------:R-:W3:Y:S01]  /*49a0*/  @P1 LDL R9, [R9+0x8] ;  /* 0x0000080009091983 */ /* 0x000ee20000100800 */
[----:B--2---:R-:W-:-:S04]  /*49b0*/  FMUL R6, R6, R7 ;  /* 0x0000000706067220 */ /* 0x004fc80000400000 */
[----:B---3--:R-:W-:-:S07]  /*49c0*/  @P1 FMUL R6, R6, R9 ;  /* 0x0000000906061220 */ /* 0x008fce0000400000 */
.L_x_36:
[----:B------:R-:W-:Y:S05]  /*49d0*/  BSYNC.RECONVERGENT B0 ;  /* 0x0000000000007941 */ /* 0x000fea0003800200 */
.L_x_35:
[----:B------:R-:W0:Y:S02]  /*49e0*/  LDC.64 R8, c[0x0][0x390] ;  /* 0x0000e400ff087b82 */ /* 0x000e240000000a00 */
[----:B0-----:R-:W2:Y:S01]  /*49f0*/  LDG.E R9, desc[UR6][R8.64] ;  /* 0x0000000608097981 */ /* 0x001ea2000c1e1900 */
[----:B------:R-:W-:Y:S01]  /*4a00*/  IMAD.IADD R4, R2, 0x1, R5 ;  /* 0x0000000102047824 */ /* 0x000fe200078e0205 */
[----:B------:R-:W-:Y:S01]  /*4a10*/  BSSY.RECONVERGENT B0, `(.L_x_44) ;  /* 0x0000014000007945 */ /* 0x000fe20003800200 */
[----:B------:R-:W-:-:S03]  /*4a20*/  IMAD.MOV.U32 R7, RZ, RZ, -0x1 ;  /* 0xffffffffff077424 */ /* 0x000fc600078e00ff */
[----:B------:R-:W-:-:S04]  /*4a30*/  LOP3.LUT R4, R4, 0x1, RZ, 0xc0, !PT ;  /* 0x0000000104047812 */ /* 0x000fc800078ec0ff */
[----:B------:R-:W-:Y:S02]  /*4a40*/  ISETP.NE.U32.AND P1, PT, R4, 0x1, PT ;  /* 0x000000010400780c */ /* 0x000fe40003f25070 */
[----:B------:R-:W-:Y:S02]  /*4a50*/  FSEL R4, R6, -R6, P0 ;  /* 0x8000000606047208 */ /* 0x000fe40000000000 */
[----:B------:R-:W-:-:S04]  /*4a60*/  SEL R7, R7, 0x1, !P1 ;  /* 0x0000000107077807 */ /* 0x000fc80004800000 */
[----:B------:R-:W-:-:S05]  /*4a70*/  I2FP.F32.S32 R7, R7 ;  /* 0x0000000700077245 */ /* 0x000fca0000201400 */
[----:B------:R-:W-:Y:S01]  /*4a80*/  FMUL R4, R4, R7 ;  /* 0x0000000704047220 */ /* 0x000fe20000400000 */
[----:B--2---:R-:W0:Y:S08]  /*4a90*/  MUFU.RCP R10, R9 ;  /* 0x00000009000a7308 */ /* 0x004e300000001000 */
[----:B------:R-:W2:Y:S01]  /*4aa0*/  FCHK P0, R4, R9 ;  /* 0x0000000904007302 */ /* 0x000ea20000000000 */
[----:B0-----:R-:W-:-:S04]  /*4ab0*/  FFMA R11, -R9, R10, 1 ;  /* 0x3f800000090b7423 */ /* 0x001fc8000000010a */
[----:B------:R-:W-:-:S04]  /*4ac0*/  FFMA R11, R10, R11, R10 ;  /* 0x0000000b0a0b7223 */ /* 0x000fc8000000000a */
[----:B------:R-:W-:-:S04]  /*4ad0*/  FFMA R6, R4, R11, RZ ;  /* 0x0000000b04067223 */ /* 0x000fc800000000ff */
[----:B------:R-:W-:-:S04]  /*4ae0*/  FFMA R7, -R9, R6, R4 ;  /* 0x0000000609077223 */ /* 0x000fc80000000104 */
[----:B------:R-:W-:Y:S01]  /*4af0*/  FFMA R11, R11, R7, R6 ;  /* 0x000000070b0b7223 */ /* 0x000fe20000000006 */
[----:B--2---:R-:W-:Y:S06]  /*4b00*/  @!P0 BRA `(.L_x_45) ;  /* 0x0000000000108947 */ /* 0x004fec0003800000 */
[----:B------:R-:W-:Y:S01]  /*4b10*/  IMAD.MOV.U32 R7, RZ, RZ, R9 ;  /* 0x000000ffff077224 */ /* 0x000fe200078e0009 */
[----:B------:R-:W-:-:S07]  /*4b20*/  MOV R35, 0x4b40 ;  /* 0x00004b4000237802 */ /* 0x000fce0000000f00 */
[----:B-1----:R-:W-:Y:S05]  /*4b30*/  CALL.REL.NOINC `($__internal_0_$__cuda_sm3x_div_rn_noftz_f32_slowpath) ;  /* 0x0000000000a07944 */ /* 0x002fea0003c00000 */
[----:B------:R-:W-:-:S07]  /*4b40*/  MOV R11, R31 ;  /* 0x0000001f000b7202 */ /* 0x000fce0000000f00 */
.L_x_45:
[----:B------:R-:W-:Y:S05]  /*4b50*/  BSYNC.RECONVERGENT B0 ;  /* 0x0000000000007941 */ /* 0x000fea0003800200 */
.L_x_44:
[----:B------:R-:W0:Y:S01]  /*4b60*/  LDC.64 R6, c[0x0][0x398] ;  /* 0x0000e600ff067b82 */ /* 0x000e220000000a00 */
[----:B------:R-:W-:-:S07]  /*4b70*/  IMAD R5, R2, R0, R5 ;  /* 0x0000000002057224 */ /* 0x000fce00078e0205 */
[----:B------:R-:W2:Y:S01]  /*4b80*/  LDC.64 R8, c[0x0][0x388] ;  /* 0x0000e200ff087b82 */ /* 0x000ea20000000a00 */
[----:B0-----:R-:W-:-:S05]  /*4b90*/  IMAD.WIDE R4, R5, 0x4, R6 ;  /* 0x0000000405047825 */ /* 0x001fca00078e0206 */
[----:B------:R0:W-:Y:S04]  /*4ba0*/  STG.E desc[UR6][R4.64], R11 ;  /* 0x0000000b04007986 */ /* 0x0001e8000c101906 */
[----:B--2---:R-:W2:Y:S01]  /*4bb0*/  LDG.E R0, desc[UR6][R8.64] ;  /* 0x0000000608007981 */ /* 0x004ea2000c1e1900 */
[----:B------:R-:W-:-:S05]  /*4bc0*/  VIADD R3, R3, UR4 ;  /* 0x0000000403037c36 */ /* 0x000fca0008000000 */
[----:B0-----:R-:W-:Y:S02]  /*4bd0*/  IABS R4, R3 ;  /* 0x0000000300047213 */ /* 0x001fe40000000000 */
[-C--:B--2---:R-:W-:Y:S02]  /*4be0*/  IABS R13, R0.reuse ;  /* 0x00000000000d7213 */ /* 0x084fe40000000000 */
[----:B------:R-:W-:Y:S02]  /*4bf0*/  IABS R8, R0 ;  /* 0x0000000000087213 */ /* 0x000fe40000000000 */
[----:B------:R-:W0:Y:S08]  /*4c00*/  I2F.RP R2, R13 ;  /* 0x0000000d00027306 */ /* 0x000e300000209400 */
[----:B0-----:R-:W0:Y:S02]  /*4c10*/  MUFU.RCP R2, R2 ;  /* 0x0000000200027308 */ /* 0x001e240000001000 */
[----:B0-----:R-:W-:-:S02]  /*4c20*/  VIADD R6, R2, 0xffffffe ;  /* 0x0ffffffe02067836 */ /* 0x001fc40000000000 */
[----:B------:R-:W-:-:S04]  /*4c30*/  IMAD.MOV R2, RZ, RZ, -R8 ;  /* 0x000000ffff027224 */ /* 0x000fc800078e0a08 */
[----:B------:R0:W2:Y:S02]  /*4c40*/  F2I.FTZ.U32.TRUNC.NTZ R7, R6 ;  /* 0x0000000600077305 */ /* 0x0000a4000021f000 */
[----:B0-----:R-:W-:Y:S02]  /*4c50*/  IMAD.MOV.U32 R6, RZ, RZ, RZ ;  /* 0x000000ffff067224 */ /* 0x001fe400078e00ff */
[----:B--2---:R-:W-:-:S04]  /*4c60*/  IMAD.MOV R10, RZ, RZ, -R7 ;  /* 0x000000ffff0a7224 */ /* 0x004fc800078e0a07 */
[----:B------:R-:W-:-:S04]  /*4c70*/  IMAD R5, R10, R13, RZ ;  /* 0x0000000d0a057224 */ /* 0x000fc800078e02ff */
[----:B------:R-:W-:-:S06]  /*4c80*/  IMAD.HI.U32 R7, R7, R5, R6 ;  /* 0x0000000507077227 */ /* 0x000fcc00078e0006 */
        /* <DEDUP_REMOVED lines=9> */
[----:B------:R-:W-:-:S04]  /*4d20*/  @P0 VIADD R7, R7, 0x1 ;  /* 0x0000000107070836 */ /* 0x000fc80000000000 */
[----:B------:R-:W-:-:S04]  /*4d30*/  IMAD.MOV.U32 R5, RZ, RZ, R7 ;  /* 0x000000ffff057224 */ /* 0x000fc800078e0007 */
[----:B------:R-:W-:Y:S01]  /*4d40*/  @!P2 IMAD.MOV R5, RZ, RZ, -R5 ;  /* 0x000000ffff05a224 */ /* 0x000fe200078e0a05 */
[----:B------:R-:W-:-:S05]  /*4d50*/  @!P1 LOP3.LUT R5, RZ, R0, RZ, 0x33, !PT ;  /* 0x00000000ff059212 */ /* 0x000fca00078e33ff */
[----:B------:R-:W-:-:S04]  /*4d60*/  IMAD.MOV R2, RZ, RZ, -R5 ;  /* 0x000000ffff027224 */ /* 0x000fc800078e0a05 */
[----:B------:R-:W-:-:S05]  /*4d70*/  IMAD R2, R0, R2, R3 ;  /* 0x0000000200027224 */ /* 0x000fca00078e0203 */
[----:B------:R-:W-:-:S04]  /*4d80*/  VIMNMX R4, PT, PT, R5, R2, !PT ;  /* 0x0000000205047248 */ /* 0x000fc80007fe0100 */
[----:B------:R-:W-:-:S13]  /*4d90*/  ISETP.GE.AND P0, PT, R4, 0x32, PT ;  /* 0x000000320400780c */ /* 0x000fda0003f06270 */
[----:B------:R-:W-:Y:S05]  /*4da0*/  @!P0 BRA `(.L_x_46) ;  /* 0xffffffb400388947 */ /* 0x000fea000383ffff */
[----:B------:R-:W-:Y:S05]  /*4db0*/  EXIT ;  /* 0x000000000000794d */ /* 0x000fea0003800000 */
        .weak           $__internal_0_$__cuda_sm3x_div_rn_noftz_f32_slowpath
        .type           $__internal_0_$__cuda_sm3x_div_rn_noftz_f32_slowpath,@function
        .size           $__internal_0_$__cuda_sm3x_div_rn_noftz_f32_slowpath,(.L_x_240 - $__internal_0_$__cuda_sm3x_div_rn_noftz_f32_slowpath)
$__internal_0_$__cuda_sm3x_div_rn_noftz_f32_slowpath:
[----:B------:R-:W-:Y:S01]  /*4dc0*/  SHF.R.U32.HI R31, RZ, 0x17, R7 ;  /* 0x00000017ff1f7819 */ /* 0x000fe20000011607 */
[----:B------:R-:W-:Y:S01]  /*4dd0*/  BSSY.RECONVERGENT B4, `(.L_x_47) ;  /* 0x0000062000047945 */ /* 0x000fe20003800200 */
[----:B------:R-:W-:Y:S02]  /*4de0*/  SHF.R.U32.HI R6, RZ, 0x17, R4 ;  /* 0x00000017ff067819 */ /* 0x000fe40000011604 */
[----:B------:R-:W-:Y:S02]  /*4df0*/  LOP3.LUT R42, R31, 0xff, RZ, 0xc0, !PT ;  /* 0x000000ff1f2a7812 */ /* 0x000fe400078ec0ff */
[----:B------:R-:W-:Y:S02]  /*4e00*/  LOP3.LUT R39, R6, 0xff, RZ, 0xc0, !PT ;  /* 0x000000ff06277812 */ /* 0x000fe400078ec0ff */
[----:B------:R-:W-:-:S03]  /*4e10*/  IADD3 R33, PT, PT, R42, -0x1, RZ ;  /* 0xffffffff2a217810 */ /* 0x000fc60007ffe0ff */
[----:B------:R-:W-:Y:S01]  /*4e20*/  VIADD R31, R39, 0xffffffff ;  /* 0xffffffff271f7836 */ /* 0x000fe20000000000 */
[----:B------:R-:W-:-:S04]  /*4e30*/  ISETP.GT.U32.AND P2, PT, R33, 0xfd, PT ;  /* 0x000000fd2100780c */ /* 0x000fc80003f44070 */
[----:B------:R-:W-:-:S13]  /*4e40*/  ISETP.GT.U32.OR P2, PT, R31, 0xfd, P2 ;  /* 0x000000fd1f00780c */ /* 0x000fda0001744470 */
[----:B------:R-:W-:Y:S01]  /*4e50*/  @!P2 IMAD.MOV.U32 R6, RZ, RZ, RZ ;  /* 0x000000ffff06a224 */ /* 0x000fe200078e00ff */
[----:B------:R-:W-:Y:S06]  /*4e60*/  @!P2 BRA `(.L_x_48) ;  /* 0x00000000005ca947 */ /* 0x000fec0003800000 */
[----:B------:R-:W-:Y:S02]  /*4e70*/  FSETP.GTU.FTZ.AND P2, PT, |R4|, +INF , PT ;  /* 0x7f8000000400780b */ /* 0x000fe40003f5c200 */
[----:B------:R-:W-:-:S04]  /*4e80*/  FSETP.GTU.FTZ.AND P3, PT, |R7|, +INF , PT ;  /* 0x7f8000000700780b */ /* 0x000fc80003f7c200 */
[----:B------:R-:W-:-:S13]  /*4e90*/  PLOP3.LUT P2, PT, P2, P3, PT, 0xf8, 0x8f ;  /* 0x00000000008f781c */ /* 0x000fda0001747f70 */
[----:B------:R-:W-:Y:S05]  /*4ea0*/  @P2 BRA `(.L_x_49) ;  /* 0x00000004004c2947 */ /* 0x000fea0003800000 */
[----:B------:R-:W-:-:S13]  /*4eb0*/  LOP3.LUT P2, RZ, R7, 0x7fffffff, R4, 0xc8, !PT ;  /* 0x7fffffff07ff7812 */ /* 0x000fda000784c804 */
[----:B------:R-:W-:Y:S05]  /*4ec0*/  @!P2 BRA `(.L_x_50) ;  /* 0x00000004003ca947 */ /* 0x000fea0003800000 */
[C---:B------:R-:W-:Y:S02]  /*4ed0*/  FSETP.NEU.FTZ.AND P3, PT, |R4|.reuse, +INF , PT ;  /* 0x7f8000000400780b */ /* 0x040fe40003f7d200 */
[----:B------:R-:W-:Y:S02]  /*4ee0*/  FSETP.NEU.FTZ.AND P4, PT, |R7|, +INF , PT ;  /* 0x7f8000000700780b */ /* 0x000fe40003f9d200 */
[----:B------:R-:W-:-:S11]  /*4ef0*/  FSETP.NEU.FTZ.AND P2, PT, |R4|, +INF , PT ;  /* 0x7f8000000400780b */ /* 0x000fd60003f5d200 */
[----:B------:R-:W-:Y:S05]  /*4f00*/  @!P4 BRA !P3, `(.L_x_50) ;  /* 0x00000004002cc947 */ /* 0x000fea0005800000 */
[----:B------:R-:W-:-:S04]  /*4f10*/  LOP3.LUT P3, RZ, R4, 0x7fffffff, RZ, 0xc0, !PT ;  /* 0x7fffffff04ff7812 */ /* 0x000fc8000786c0ff */
[----:B------:R-:W-:-:S13]  /*4f20*/  PLOP3.LUT P3, PT, P4, P3, PT, 0x2f, 0xf2 ;  /* 0x0000000000f2781c */ /* 0x000fda0002766577 */
[----:B------:R-:W-:Y:S05]  /*4f30*/  @P3 BRA `(.L_x_51) ;  /* 0x0000000400183947 */ /* 0x000fea0003800000 */
[----:B------:R-:W-:-:S04]  /*4f40*/  LOP3.LUT P3, RZ, R7, 0x7fffffff, RZ, 0xc0, !PT ;  /* 0x7fffffff07ff7812 */ /* 0x000fc8000786c0ff */
[----:B------:R-:W-:-:S13]  /*4f50*/  PLOP3.LUT P2, PT, P2, P3, PT, 0x2f, 0xf2 ;  /* 0x0000000000f2781c */ /* 0x000fda0001746577 */
[----:B------:R-:W-:Y:S05]  /*4f60*/  @P2 BRA `(.L_x_52) ;  /* 0x0000000400002947 */ /* 0x000fea0003800000 */
[----:B------:R-:W-:Y:S02]  /*4f70*/  ISETP.GE.AND P2, PT, R31, RZ, PT ;  /* 0x000000ff1f00720c */ /* 0x000fe40003f46270 */
[----:B------:R-:W-:-:S11]  /*4f80*/  ISETP.GE.AND P3, PT, R33, RZ, PT ;  /* 0x000000ff2100720c */ /* 0x000fd60003f66270 */
[----:B------:R-:W-:Y:S02]  /*4f90*/  @P2 IMAD.MOV.U32 R6, RZ, RZ, RZ ;  /* 0x000000ffff062224 */ /* 0x000fe400078e00ff */
[----:B------:R-:W-:Y:S01]  /*4fa0*/  @!P2 FFMA R4, R4, 1.84467440737095516160e+19, RZ ;  /* 0x5f8000000404a823 */ /* 0x000fe200000000ff */
[----:B------:R-:W-:Y:S02]  /*4fb0*/  @!P2 IMAD.MOV.U32 R6, RZ, RZ, -0x40 ;  /* 0xffffffc0ff06a424 */ /* 0x000fe400078e00ff */
[----:B------:R-:W-:Y:S02]  /*4fc0*/  @!P3 FFMA R7, R7, 1.84467440737095516160e+19, RZ ;  /* 0x5f8000000707b823 */ /* 0x000fe400000000ff */
[----:B------:R-:W-:-:S07]  /*4fd0*/  @!P3 VIADD R6, R6, 0x40 ;  /* 0x000000400606b836 */ /* 0x000fce0000000000 */
.L_x_48:
[----:B------:R-:W-:Y:S01]  /*4fe0*/  LEA R34, R42, 0xc0800000, 0x17 ;  /* 0xc08000002a227811 */ /* 0x000fe200078eb8ff */
[----:B------:R-:W-:Y:S03]  /*4ff0*/  BSSY.RECONVERGENT B5, `(.L_x_53) ;  /* 0x0000036000057945 */ /* 0x000fe60003800200 */
[----:B------:R-:W-:Y:S01]  /*5000*/  IADD3 R34, PT, PT, -R34, R7, RZ ;  /* 0x0000000722227210 */ /* 0x000fe20007ffe1ff */
[----:B------:R-:W-:-:S03]  /*5010*/  VIADD R7, R39, 0xffffff81 ;  /* 0xffffff8127077836 */ /* 0x000fc60000000000 */
[----:B------:R-:W0:Y:S01]  /*5020*/  MUFU.RCP R31, R34 ;  /* 0x00000022001f7308 */ /* 0x000e220000001000 */
[----:B------:R-:W-:Y:S01]  /*5030*/  FADD.FTZ R33, -R34, -RZ ;  /* 0x800000ff22217221 */ /* 0x000fe20000010100 */
[C---:B------:R-:W-:Y:S01]  /*5040*/  IMAD R4, R7.reuse, -0x800000, R4 ;  /* 0xff80000007047824 */ /* 0x040fe200078e0204 */
[----:B------:R-:W-:-:S05]  /*5050*/  IADD3 R7, PT, PT, R7, 0x7f, -R42 ;  /* 0x0000007f07077810 */ /* 0x000fca0007ffe82a */
[----:B------:R-:W-:Y:S02]  /*5060*/  IMAD.IADD R7, R7, 0x1, R6 ;  /* 0x0000000107077824 */ /* 0x000fe400078e0206 */
[----:B0-----:R-:W-:-:S04]  /*5070*/  FFMA R40, R31, R33, 1 ;  /* 0x3f8000001f287423 */ /* 0x001fc80000000021 */
[----:B------:R-:W-:-:S04]  /*5080*/  FFMA R44, R31, R40, R31 ;  /* 0x000000281f2c7223 */ /* 0x000fc8000000001f */
[----:B------:R-:W-:-:S04]  /*5090*/  FFMA R31, R4, R44, RZ ;  /* 0x0000002c041f7223 */ /* 0x000fc800000000ff */
[----:B------:R-:W-:-:S04]  /*50a0*/  FFMA R40, R33, R31, R4 ;  /* 0x0000001f21287223 */ /* 0x000fc80000000004 */
[----:B------:R-:W-:-:S04]  /*50b0*/  FFMA R39, R44, R40, R31 ;  /* 0x000000282c277223 */ /* 0x000fc8000000001f */
[----:B------:R-:W-:-:S04]  /*50c0*/  FFMA R40, R33, R39, R4 ;  /* 0x0000002721287223 */ /* 0x000fc80000000004 */
[----:B------:R-:W-:-:S05]  /*50d0*/  FFMA R31, R44, R40, R39 ;  /* 0x000000282c1f7223 */ /* 0x000fca0000000027 */
[----:B------:R-:W-:-:S04]  /*50e0*/  SHF.R.U32.HI R4, RZ, 0x17, R31 ;  /* 0x00000017ff047819 */ /* 0x000fc8000001161f */
[----:B------:R-:W-:-:S05]  /*50f0*/  LOP3.LUT R4, R4, 0xff, RZ, 0xc0, !PT ;  /* 0x000000ff04047812 */ /* 0x000fca00078ec0ff */
[----:B------:R-:W-:-:S04]  /*5100*/  IMAD.IADD R34, R4, 0x1, R7 ;  /* 0x0000000104227824 */ /* 0x000fc800078e0207 */
[----:B------:R-:W-:-:S05]  /*5110*/  VIADD R4, R34, 0xffffffff ;  /* 0xffffffff22047836 */ /* 0x000fca0000000000 */
[----:B------:R-:W-:-:S13]  /*5120*/  ISETP.GE.U32.AND P2, PT, R4, 0xfe, PT ;  /* 0x000000fe0400780c */ /* 0x000fda0003f46070 */
[----:B------:R-:W-:Y:S05]  /*5130*/  @!P2 BRA `(.L_x_54) ;  /* 0x000000000080a947 */ /* 0x000fea0003800000 */
[----:B------:R-:W-:-:S13]  /*5140*/  ISETP.GT.AND P2, PT, R34, 0xfe, PT ;  /* 0x000000fe2200780c */ /* 0x000fda0003f44270 */
[----:B------:R-:W-:Y:S05]  /*5150*/  @P2 BRA `(.L_x_55) ;  /* 0x00000000006c2947 */ /* 0x000fea0003800000 */
[----:B------:R-:W-:-:S13]  /*5160*/  ISETP.GE.AND P2, PT, R34, 0x1, PT ;  /* 0x000000012200780c */ /* 0x000fda0003f46270 */
[----:B------:R-:W-:Y:S05]  /*5170*/  @P2 BRA `(.L_x_56) ;  /* 0x0000000000742947 */ /* 0x000fea0003800000 */
[----:B------:R-:W-:Y:S02]  /*5180*/  ISETP.GE.AND P2, PT, R34, -0x18, PT ;  /* 0xffffffe82200780c */ /* 0x000fe40003f46270 */
[----:B------:R-:W-:-:S11]  /*5190*/  LOP3.LUT R31, R31, 0x80000000, RZ, 0xc0, !PT ;  /* 0x800000001f1f7812 */ /* 0x000fd600078ec0ff */
[----:B------:R-:W-:Y:S05]  /*51a0*/  @!P2 BRA `(.L_x_56) ;  /* 0x000000000068a947 */ /* 0x000fea0003800000 */
[-CC-:B------:R-:W-:Y:S01]  /*51b0*/  FFMA.RZ R4, R44, R40.reuse, R39.reuse ;  /* 0x000000282c047223 */ /* 0x180fe2000000c027 */
[----:B------:R-:W-:Y:S02]  /*51c0*/  VIADD R33, R34, 0x20 ;  /* 0x0000002022217836 */ /* 0x000fe40000000000 */
[-CC-:B------:R-:W-:Y:S01]  /*51d0*/  FFMA.RM R7, R44, R40.reuse, R39.reuse ;  /* 0x000000282c077223 */ /* 0x180fe20000004027 */
[----:B------:R-:W-:Y:S02]  /*51e0*/  ISETP.NE.AND P4, PT, R34, RZ, PT ;  /* 0x000000ff2200720c */ /* 0x000fe40003f85270 */
[----:B------:R-:W-:Y:S01]  /*51f0*/  LOP3.LUT R6, R4, 0x7fffff, RZ, 0xc0, !PT ;  /* 0x007fffff04067812 */ /* 0x000fe200078ec0ff */
[----:B------:R-:W-:Y:S01]  /*5200*/  FFMA.RP R4, R44, R40, R39 ;  /* 0x000000282c047223 */ /* 0x000fe20000008027 */
[----:B------:R-:W-:Y:S02]  /*5210*/  ISETP.NE.AND P3, PT, R34, RZ, PT ;  /* 0x000000ff2200720c */ /* 0x000fe40003f65270 */
[----:B------:R-:W-:-:S02]  /*5220*/  LOP3.LUT R6, R6, 0x800000, RZ, 0xfc, !PT ;  /* 0x0080000006067812 */ /* 0x000fc400078efcff */
[----:B------:R-:W-:Y:S02]  /*5230*/  IADD3 R34, PT, PT, -R34, RZ, RZ ;  /* 0x000000ff22227210 */ /* 0x000fe40007ffe1ff */
[----:B------:R-:W-:Y:S02]  /*5240*/  SHF.L.U32 R33, R6, R33, RZ ;  /* 0x0000002106217219 */ /* 0x000fe400000006ff */
[----:B------:R-:W-:Y:S02]  /*5250*/  FSETP.NEU.FTZ.AND P2, PT, R4, R7, PT ;  /* 0x000000070400720b */ /* 0x000fe40003f5d000 */
[----:B------:R-:W-:Y:S02]  /*5260*/  SEL R7, R34, RZ, P4 ;  /* 0x000000ff22077207 */ /* 0x000fe40002000000 */
[----:B------:R-:W-:Y:S02]  /*5270*/  ISETP.NE.AND P3, PT, R33, RZ, P3 ;  /* 0x000000ff2100720c */ /* 0x000fe40001f65270 */
[----:B------:R-:W-:-:S02]  /*5280*/  SHF.R.U32.HI R7, RZ, R7, R6 ;  /* 0x00000007ff077219 */ /* 0x000fc40000011606 */
[----:B------:R-:W-:Y:S02]  /*5290*/  PLOP3.LUT P2, PT, P2, P3, PT, 0xf8, 0x8f ;  /* 0x00000000008f781c */ /* 0x000fe40001747f70 */
[----:B------:R-:W-:Y:S02]  /*52a0*/  SHF.R.U32.HI R33, RZ, 0x1, R7 ;  /* 0x00000001ff217819 */ /* 0x000fe40000011607 */
[----:B------:R-:W-:-:S04]  /*52b0*/  SEL R4, RZ, 0x1, !P2 ;  /* 0x00000001ff047807 */ /* 0x000fc80005000000 */
[----:B------:R-:W-:-:S04]  /*52c0*/  LOP3.LUT R4, R4, 0x1, R33, 0xf8, !PT ;  /* 0x0000000104047812 */ /* 0x000fc800078ef821 */
[----:B------:R-:W-:-:S05]  /*52d0*/  LOP3.LUT R4, R4, R7, RZ, 0xc0, !PT ;  /* 0x0000000704047212 */ /* 0x000fca00078ec0ff */
[----:B------:R-:W-:-:S05]  /*52e0*/  IMAD.IADD R4, R33, 0x1, R4 ;  /* 0x0000000121047824 */ /* 0x000fca00078e0204 */
[----:B------:R-:W-:Y:S01]  /*52f0*/  LOP3.LUT R31, R4, R31, RZ, 0xfc, !PT ;  /* 0x0000001f041f7212 */ /* 0x000fe200078efcff */
[----:B------:R-:W-:Y:S06]  /*5300*/  BRA `(.L_x_56) ;  /* 0x0000000000107947 */ /* 0x000fec0003800000 */
.L_x_55:
[----:B------:R-:W-:-:S04]  /*5310*/  LOP3.LUT R31, R31, 0x80000000, RZ, 0xc0, !PT ;  /* 0x800000001f1f7812 */ /* 0x000fc800078ec0ff */
[----:B------:R-:W-:Y:S01]  /*5320*/  LOP3.LUT R31, R31, 0x7f800000, RZ, 0xfc, !PT ;  /* 0x7f8000001f1f7812 */ /* 0x000fe200078efcff */
[----:B------:R-:W-:Y:S06]  /*5330*/  BRA `(.L_x_56) ;  /* 0x0000000000047947 */ /* 0x000fec0003800000 */
.L_x_54:
[----:B------:R-:W-:-:S07]  /*5340*/  IMAD R31, R7, 0x800000, R31 ;  /* 0x00800000071f7824 */ /* 0x000fce00078e021f */
.L_x_56:
[----:B------:R-:W-:Y:S05]  /*5350*/  BSYNC.RECONVERGENT B5 ;  /* 0x0000000000057941 */ /* 0x000fea0003800200 */
.L_x_53:
[----:B------:R-:W-:Y:S05]  /*5360*/  BRA `(.L_x_57) ;  /* 0x0000000000207947 */ /* 0x000fea0003800000 */
.L_x_52:
[----:B------:R-:W-:-:S04]  /*5370*/  LOP3.LUT R4, R7, 0x80000000, R4, 0x48, !PT ;  /* 0x8000000007047812 */ /* 0x000fc800078e4804 */
[----:B------:R-:W-:Y:S01]  /*5380*/  LOP3.LUT R31, R4, 0x7f800000, RZ, 0xfc, !PT ;  /* 0x7f800000041f7812 */ /* 0x000fe200078efcff */
[----:B------:R-:W-:Y:S06]  /*5390*/  BRA `(.L_x_57) ;  /* 0x0000000000147947 */ /* 0x000fec0003800000 */
.L_x_51:
[----:B------:R-:W-:Y:S01]  /*53a0*/  LOP3.LUT R31, R7, 0x80000000, R4, 0x48, !PT ;  /* 0x80000000071f7812 */ /* 0x000fe200078e4804 */
[----:B------:R-:W-:Y:S06]  /*53b0*/  BRA `(.L_x_57) ;  /* 0x00000000000c7947 */ /* 0x000fec0003800000 */
.L_x_50:
[----:B------:R-:W0:Y:S01]  /*53c0*/  MUFU.RSQ R31, -QNAN ;  /* 0xffc00000001f7908 */ /* 0x000e220000001400 */
[----:B------:R-:W-:Y:S05]  /*53d0*/  BRA `(.L_x_57) ;  /* 0x0000000000047947 */ /* 0x000fea0003800000 */
.L_x_49:
[----:B------:R-:W-:-:S07]  /*53e0*/  FADD.FTZ R31, R4, R7 ;  /* 0x00000007041f7221 */ /* 0x000fce0000010000 */
.L_x_57:
[----:B------:R-:W-:Y:S05]  /*53f0*/  BSYNC.RECONVERGENT B4 ;  /* 0x0000000000047941 */ /* 0x000fea0003800200 */
.L_x_47:
[----:B------:R-:W-:Y:S02]  /*5400*/  IMAD.MOV.U32 R6, RZ, RZ, R35 ;  /* 0x000000ffff067224 */ /* 0x000fe400078e0023 */
[----:B------:R-:W-:-:S04]  /*5410*/  IMAD.MOV.U32 R7, RZ, RZ, 0x0 ;  /* 0x00000000ff077424 */ /* 0x000fc800078e00ff */
[----:B0-----:R-:W-:Y:S05]  /*5420*/  RET.REL.NODEC R6 `(_Z36InverseCofactor_DetGauss_GPU_2_minorPfPiS_S_) ;  /* 0xffffffa806f47950 */ /* 0x001fea0003c3ffff */
.L_x_58:
[----:B------:R-:W-:-:S00]  /*5430*/  BRA `(.L_x_58) ;  /* 0xfffffffc00fc7947 */ /* 0x000fc0000383ffff */
[----:B------:R-:W-:-:S00]  /*5440*/  NOP ;  /* 0x0000000000007918 */ /* 0x000fc00000000000 */
        /* <DEDUP_REMOVED lines=11> */
.L_x_240:


//--------------------- .text._Z34InverseCofactor_DetGauss_GPU_minorPfPiS_S_ --------------------------
	.section	.text._Z34InverseCofactor_DetGauss_GPU_minorPfPiS_S_,"ax",@progbits
	.align	128
        .global         _Z34InverseCofactor_DetGauss_GPU_minorPfPiS_S_
        .type           _Z34InverseCofactor_DetGauss_GPU_minorPfPiS_S_,@function
        .size           _Z34InverseCofactor_DetGauss_GPU_minorPfPiS_S_,(.L_x_241 - _Z34InverseCofactor_DetGauss_GPU_minorPfPiS_S_)
        .other          _Z34InverseCofactor_DetGauss_GPU_minorPfPiS_S_,@"STO_CUDA_ENTRY STV_DEFAULT"
_Z34InverseCofactor_DetGauss_GPU_minorPfPiS_S_:
.text._Z34InverseCofactor_DetGauss_GPU_minorPfPiS_S_:
        /* <DEDUP_REMOVED lines=20> */
[----:B------:R-:W-:Y:S01]  /*0140*/  IMAD.HI.U32 R5, R5, R7, R4 ;  /* 0x0000000705057227 */ /* 0x000fe200078e0004 */
[----:B------:R-:W-:-:S05]  /*0150*/  IADD3 R4, PT, PT, RZ, -R6, RZ ;  /* 0x80000006ff047210 */ /* 0x000fca0007ffe0ff */
[----:B------:R-:W-:-:S04]  /*0160*/  IMAD.HI.U32 R5, R5, R2, RZ ;  /* 0x0000000205057227 */ /* 0x000fc800078e00ff */
[----:B------:R-:W-:-:S05]  /*0170*/  IMAD R2, R5, R4, R2 ;  /* 0x0000000405027224 */ /* 0x000fca00078e0202 */
[----:B------:R-:W-:-:S13]  /*0180*/  ISETP.GT.U32.AND P1, PT, R9, R2, PT ;  /* 0x000000020900720c */ /* 0x000fda0003f24070 */
[----:B------:R-:W-:Y:S02]  /*0190*/  @!P1 IMAD.IADD R2, R2, 0x1, -R9 ;  /* 0x0000000102029824 */ /* 0x000fe400078e0a09 */
        /* <DEDUP_REMOVED lines=15> */
.L_x_105:
[C---:B------:R-:W-:Y:S01]  /*0290*/  ISETP.GE.AND P0, PT, R2.reuse, 0x1, PT ;  /* 0x000000010200780c */ /* 0x040fe20003f06270 */
[----:B0-----:R-:W0:Y:S01]  /*02a0*/  LDC.64 R44, c[0x0][0x380] ;  /* 0x0000e000ff2c7b82 */ /* 0x001e220000000a00 */
[C---:B------:R-:W-:Y:S01]  /*02b0*/  ISETP.GE.AND P2, PT, R2.reuse, 0x2, PT ;  /* 0x000000020200780c */ /* 0x040fe20003f46270 */
[----:B------:R-:W-:Y:S01]  /*02c0*/  HFMA2 R70, -RZ, RZ, 0, 0 ;  /* 0x00000000ff467431 */ /* 0x000fe200000001ff */
        /* <DEDUP_REMOVED lines=81> */
[----:B0-----:R-:W-:-:S13]  /*07e0*/  ISETP.GE.AND P5, PT, R2, 0x31, PT ;  /* 0x000000310200780c */ /* 0x001fda0003fa6270 */
.L_x_59:
[C---:B------:R-:W-:Y:S01]  /*07f0*/  ISETP.GE.AND P6, PT, R70.reuse, R5, PT ;  /* 0x000000054600720c */ /* 0x040fe20003fc6270 */
[----:B------:R-:W-:Y:S01]  /*0800*/  VIADD R10, R70, 0x1 ;  /* 0x00000001460a7836 */ /* 0x000fe20000000000 */
[----:B------:R-:W-:Y:S02]  /*0810*/  P2R R58, PR, RZ, 0x20 ;  /* 0x00000020ff3a7803 */ /* 0x000fe40000000000 */
[----:B------:R-:W-:Y:S01]  /*0820*/  P2R R60, PR, RZ, 0x4 ;  /* 0x00000004ff3c7803 */ /* 0x000fe20000000000 */
[----:B0-----:R-:W-:Y:S01]  /*0830*/  IMAD.MOV.U32 R47, RZ, RZ, R10 ;  /* 0x000000ffff2f7224 */ /* 0x001fe200078e000a */
[----:B------:R-:W-:Y:S02]  /*0840*/  ISETP.NE.AND P5, PT, R7, RZ, PT ;  /* 0x000000ff0700720c */ /* 0x000fe40003fa5270 */
[----:B------:R-:W-:Y:S02]  /*0850*/  ISETP.NE.AND P2, PT, R6, RZ, PT ;  /* 0x000000ff0600720c */ /* 0x000fe40003f45270 */
[----:B------:R-:W-:-:S02]  /*0860*/  P2R R62, PR, RZ, 0x8 ;  /* 0x00000008ff3e7803 */ /* 0x000fc40000000000 */
[----:B------:R-:W-:Y:S01]  /*0870*/  ISETP.NE.AND P3, PT, R9, RZ, PT ;  /* 0x000000ff0900720c */ /* 0x000fe20003f65270 */
[----:B------:R-:W-:Y:S01]  /*0880*/  @!P6 IMAD.MOV R47, RZ, RZ, R70 ;  /* 0x000000ffff2fe224 */ /* 0x000fe200078e0246 */
[----:B------:R-:W-:Y:S02]  /*0890*/  ISETP.GE.AND P6, PT, R2, 0x5, PT ;  /* 0x000000050200780c */ /* 0x000fe40003fc6270 */
[----:B------:R-:W-:Y:S01]  /*08a0*/  P2R R64, PR, RZ, 0x10 ;  /* 0x00000010ff407803 */ /* 0x000fe20000000000 */
[----:B------:R-:W-:Y:S01]  /*08b0*/  IMAD R57, R0, R47, RZ ;  /* 0x0000002f00397224 */ /* 0x000fe200078e02ff */
[----:B------:R-:W-:-:S03]  /*08c0*/  ISETP.NE.AND P4, PT, R8, RZ, PT ;  /* 0x000000ff0800720c */ /* 0x000fc60003f85270 */
[C---:B------:R-:W-:Y:S01]  /*08d0*/  VIADD R79, R57.reuse, 0x5 ;  /* 0x00000005394f7836 */ /* 0x040fe20000000000 */
[C---:B------:R-:W-:Y:S01]  /*08e0*/  IADD3 R49, PT, PT, R57.reuse, 0xd, RZ ;  /* 0x0000000d39317810 */ /* 0x040fe20007ffe0ff */
[C---:B------:R-:W-:Y:S01]  /*08f0*/  VIADD R50, R57.reuse, 0x1c ;  /* 0x0000001c39327836 */ /* 0x040fe20000000000 */
[C---:B------:R-:W-:Y:S01]  /*0900*/  IADD3 R87, PT, PT, R57.reuse, 0x1, RZ ;  /* 0x0000000139577810 */ /* 0x040fe20007ffe0ff */
[C---:B------:R-:W-:Y:S02]  /*0910*/  VIADD R51, R57.reuse, 0x1d ;  /* 0x0000001d39337836 */ /* 0x040fe40000000000 */
[C---:B------:R-:W-:Y:S01]  /*0920*/  @P6 VIADD R79, R57.reuse, 0x4 ;  /* 0x00000004394f6836 */ /* 0x040fe20000000000 */
[----:B------:R-:W-:Y:S01]  /*0930*/  ISETP.GE.AND P6, PT, R2, 0xd, PT ;  /* 0x0000000d0200780c */ /* 0x000fe20003fc6270 */
[C---:B------:R-:W-:Y:S02]  /*0940*/  VIADD R83, R57.reuse, 0x3 ;  /* 0x0000000339537836 */ /* 0x040fe40000000000 */
[----:B------:R-:W-:-:S02]  /*0950*/  VIADD R85, R57, 0x2 ;  /* 0x0000000239557836 */ /* 0x000fc40000000000 */
[C---:B------:R-:W-:Y:S02]  /*0960*/  @P5 VIADD R83, R57.reuse, 0x2 ;  /* 0x0000000239535836 */ /* 0x040fe40000000000 */
[----:B------:R-:W-:Y:S01]  /*0970*/  @P2 VIADD R85, R57, 0x1 ;  /* 0x0000000139552836 */ /* 0x000fe20000000000 */
[----:B------:R-:W-:-:S05]  /*0980*/  ISETP.NE.AND P2, PT, R11, RZ, PT ;  /* 0x000000ff0b00720c */ /* 0x000fca0003f45270 */
[----:B------:R-:W-:Y:S01]  /*0990*/  @P6 VIADD R49, R57, 0xc ;  /* 0x0000000c39316836 */ /* 0x000fe20000000000 */
[----:B------:R-:W-:Y:S01]  /*09a0*/  ISETP.GE.AND P6, PT, R2, 0x1c, PT ;  /* 0x0000001c0200780c */ /* 0x000fe20003fc6270 */
[--C-:B------:R-:W-:Y:S01]  /*09b0*/  IMAD.WIDE R82, R83, 0x4, R44.reuse ;  /* 0x0000000453527825 */ /* 0x100fe200078e022c */
[----:B------:R-:W-:Y:S02]  /*09c0*/  ISETP.NE.AND P5, PT, R13, RZ, PT ;  /* 0x000000ff0d00720c */ /* 0x000fe40003fa5270 */
[C---:B------:R-:W-:Y:S01]  /*09d0*/  IADD3 R77, PT, PT, R57.reuse, 0x4, RZ ;  /* 0x00000004394d7810 */ /* 0x040fe20007ffe0ff */
[C---:B------:R-:W-:Y:S02]  /*09e0*/  VIADD R75, R57.reuse, 0x6 ;  /* 0x00000006394b7836 */ /* 0x040fe40000000000 */
[----:B------:R-:W2:Y:S01]  /*09f0*/  LDG.E R82, desc[UR6][R82.64] ;  /* 0x0000000652527981 */ /* 0x000ea2000c1e1900 */
[----:B------:R-:W-:Y:S02]  /*0a00*/  VIADD R73, R57, 0x7 ;  /* 0x0000000739497836 */ /* 0x000fe40000000000 */
[----:B------:R-:W-:-:S04]  /*0a10*/  IMAD.WIDE R84, R85, 0x4, R44 ;  /* 0x0000000455547825 */ /* 0x000fc800078e022c */
[C---:B------:R-:W-:Y:S01]  /*0a20*/  @P6 VIADD R50, R57.reuse, 0x1b ;  /* 0x0000001b39326836 */ /* 0x040fe20000000000 */
[----:B------:R-:W-:Y:S01]  /*0a30*/  ISETP.GE.AND P6, PT, R2, 0x1d, PT ;  /* 0x0000001d0200780c */ /* 0x000fe20003fc6270 */
[C---:B------:R-:W-:Y:S01]  /*0a40*/  @P3 VIADD R75, R57.reuse, 0x5 ;  /* 0x00000005394b3836 */ /* 0x040fe20000000000 */
[----:B------:R-:W3:Y:S11]  /*0a50*/  LDG.E R84, desc[UR6][R84.64] ;  /* 0x0000000654547981 */ /* 0x000ef6000c1e1900 */
[C---:B------:R-:W-:Y:S01]  /*0a60*/  @P6 VIADD R51, R57.reuse, 0x1c ;  /* 0x0000001c39336836 */ /* 0x040fe20000000000 */
[----:B------:R-:W-:Y:S01]  /*0a70*/  ISETP.NE.AND P6, PT, R4, RZ, PT ;  /* 0x000000ff0400720c */ /* 0x000fe20003fc5270 */
[----:B------:R-:W-:Y:S01]  /*0a80*/  @P4 VIADD R77, R57, 0x3 ;  /* 0x00000003394d4836 */ /* 0x000fe20000000000 */
[----:B------:R-:W-:-:S02]  /*0a90*/  ISETP.NE.AND P3, PT, R15, RZ, PT ;  /* 0x000000ff0f00720c */ /* 0x000fc40003f65270 */
[----:B------:R-:W-:Y:S01]  /*0aa0*/  ISETP.NE.AND P4, PT, R14, RZ, PT ;  /* 0x000000ff0e00720c */ /* 0x000fe20003f85270 */
[----:B------:R-:W-:-:S08]  /*0ab0*/  @P2 VIADD R73, R57, 0x6 ;  /* 0x0000000639492836 */ /* 0x000fd00000000000 */
[----:B------:R-:W-:Y:S01]  /*0ac0*/  @P6 IMAD.MOV R87, RZ, RZ, R57 ;  /* 0x000000ffff576224 */ /* 0x000fe200078e0239 */
[----:B------:R-:W-:Y:S01]  /*0ad0*/  ISETP.NE.AND P6, PT, R12, RZ, PT ;  /* 0x000000ff0c00720c */ /* 0x000fe20003fc5270 */
[----:B------:R-:W-:Y:S01]  /*0ae0*/  IMAD.WIDE R72, R73, 0x4, R44 ;  /* 0x0000000449487825 */ /* 0x000fe200078e022c */
[----:B------:R-:W-:-:S03]  /*0af0*/  ISETP.NE.AND P2, PT, R16, RZ, PT ;  /* 0x000000ff1000720c */ /* 0x000fc60003f45270 */
[--C-:B------:R-:W-:Y:S01]  /*0b00*/  IMAD.WIDE R74, R75, 0x4, R44.reuse ;  /* 0x000000044b4a7825 */ /* 0x100fe200078e022c */
[----:B------:R-:W-:Y:S01]  /*0b10*/  IADD3 R81, PT, PT, R57, 0x8, RZ ;  /* 0x0000000839517810 */ /* 0x000fe20007ffe0ff */
[----:B------:R-:W4:Y:S02]  /*0b20*/  LDG.E R72, desc[UR6][R72.64] ;  /* 0x0000000648487981 */ /* 0x000f24000c1e1900 */
[--C-:B------:R-:W-:Y:S02]  /*0b30*/  IMAD.WIDE R86, R87, 0x4, R44.reuse ;  /* 0x0000000457567825 */ /* 0x100fe400078e022c */
[----:B------:R-:W5:Y:S02]  /*0b40*/  LDG.E R74, desc[UR6][R74.64] ;  /* 0x000000064a4a7981 */ /* 0x000f64000c1e1900 */
[C---:B------:R-:W-:Y:S01]  /*0b50*/  VIADD R67, R57.reuse, 0x9 ;  /* 0x0000000939437836 */ /* 0x040fe20000000000 */
[----:B------:R-:W-:Y:S01]  /*0b60*/  @P5 IADD3 R67, PT, PT, R57, 0x8, RZ ;  /* 0x0000000839435810 */ /* 0x000fe20007ffe0ff */
[----:B------:R-:W-:Y:S01]  /*0b70*/  IMAD.WIDE R76, R77, 0x4, R44 ;  /* 0x000000044d4c7825 */ /* 0x000fe200078e022c */
[----:B------:R-:W-:Y:S01]  /*0b80*/  ISETP.NE.AND P5, PT, R17, RZ, PT ;  /* 0x000000ff1100720c */ /* 0x000fe20003fa5270 */
[----:B------:R-:W5:Y:S02]  /*0b90*/  LDG.E R86, desc[UR6][R86.64] ;  /* 0x0000000656567981 */ /* 0x000f64000c1e1900 */
[----:B------:R-:W-:-:S02]  /*0ba0*/  VIADD R47, R57, 0xb ;  /* 0x0000000b392f7836 */ /* 0x000fc40000000000 */
[C---:B------:R-:W-:Y:S01]  /*0bb0*/  VIADD R53, R57.reuse, 0xa ;  /* 0x0000000a39357836 */ /* 0x040fe20000000000 */
[----:B------:R-:W5:Y:S01]  /*0bc0*/  LDG.E R76, desc[UR6][R76.64] ;  /* 0x000000064c4c7981 */ /* 0x000f62000c1e1900 */
[C---:B------:R-:W-:Y:S02]  /*0bd0*/  @P6 VIADD R81, R57.reuse, 0x7 ;  /* 0x0000000739516836 */ /* 0x040fe40000000000 */
[----:B------:R-:W-:Y:S01]  /*0be0*/  @P3 VIADD R47, R57, 0xa ;  /* 0x0000000a392f3836 */ /* 0x000fe20000000000 */
[----:B------:R-:W-:Y:S01]  /*0bf0*/  ISETP.NE.AND P3, PT, R19, RZ, PT ;  /* 0x000000ff1300720c */ /* 0x000fe20003f65270 */
[----:B------:R-:W-:Y:S01]  /*0c00*/  @P4 VIADD R53, R57, 0x9 ;  /* 0x0000000939354836 */ /* 0x000fe20000000000 */
[----:B------:R-:W-:Y:S01]  /*0c10*/  ISETP.NE.AND P4, PT, R18, RZ, PT ;  /* 0x000000ff1200720c */ /* 0x000fe20003f85270 */
[----:B------:R-:W-:-:S04]  /*0c20*/  IMAD.WIDE R78, R79, 0x4, R44 ;  /* 0x000000044f4e7825 */ /* 0x000fc800078e022c */
[--C-:B------:R-:W-:Y:S02]  /*0c30*/  IMAD.WIDE R80, R81, 0x4, R44.reuse ;  /* 0x0000000451507825 */ /* 0x100fe400078e022c */
[----:B------:R-:W5:Y:S02]  /*0c40*/  LDG.E R78, desc[UR6][R78.64] ;  /* 0x000000064e4e7981 */ /* 0x000f64000c1e1900 */
[--C-:B------:R-:W-:Y:S02]  /*0c50*/  IMAD.WIDE R46, R47, 0x4, R44.reuse ;  /* 0x000000042f2e7825 */ /* 0x100fe400078e022c */
[----:B------:R-:W5:Y:S02]  /*0c60*/  LDG.E R73, desc[UR6][R80.64] ;  /* 0x0000000650497981 */ /* 0x000f64000c1e1900 */
[C---:B------:R-:W-:Y:S02]  /*0c70*/  VIADD R69, R57.reuse, 0xc ;  /* 0x0000000c39457836 */ /* 0x040fe40000000000 */
[----:B------:R-:W-:Y:S01]  /*0c80*/  @P2 VIADD R69, R57, 0xb ;  /* 0x0000000b39452836 */ /* 0x000fe20000000000 */
[----:B------:R-:W5:Y:S01]  /*0c90*/  LDG.E R71, desc[UR6][R46.64] ;  /* 0x000000062e477981 */ /* 0x000f62000c1e1900 */
[----:B------:R-:W-:Y:S01]  /*0ca0*/  IMAD.WIDE R66, R67, 0x4, R44 ;  /* 0x0000000443427825 */ /* 0x000fe200078e022c */
[----:B------:R-:W-:-:S03]  /*0cb0*/  IADD3 R61, PT, PT, R57, 0x10, RZ ;  /* 0x00000010393d7810 */ /* 0x000fc60007ffe0ff */
[--C-:B------:R-:W-:Y:S01]  /*0cc0*/  IMAD.WIDE R68, R69, 0x4, R44.reuse ;  /* 0x0000000445447825 */ /* 0x100fe200078e022c */
[----:B------:R0:W5:Y:S03]  /*0cd0*/  LDG.E R75, desc[UR6][R66.64] ;  /* 0x00000006424b7981 */ /* 0x000166000c1e1900 */
[----:B------:R-:W-:Y:S01]  /*0ce0*/  VIADD R55, R57, 0xe ;  /* 0x0000000e39377836 */ /* 0x000fe20000000000 */
[----:B------:R-:W5:Y:S01]  /*0cf0*/  LDG.E R91, desc[UR6][R68.64] ;  /* 0x00000006445b7981 */ /* 0x000f62000c1e1900 */
[----:B------:R-:W-:-:S04]  /*0d00*/  IMAD.WIDE R52, R53, 0x4, R44 ;  /* 0x0000000435347825 */ /* 0x000fc800078e022c */
[C---:B------:R-:W-:Y:S01]  /*0d10*/  @P5 VIADD R55, R57.reuse, 0xd ;  /* 0x0000000d39375836 */ /* 0x040fe20000000000 */
[----:B------:R1:W5:Y:S01]  /*0d20*/  LDG.E R93, desc[UR6][R52.64] ;  /* 0x00000006345d7981 */ /* 0x000362000c1e1900 */
[C---:B------:R-:W-:Y:S02]  /*0d30*/  VIADD R59, R57.reuse, 0xf ;  /* 0x0000000f393b7836 */ /* 0x040fe40000000000 */
[C---:B------:R-:W-:Y:S02]  /*0d40*/  @P3 VIADD R61, R57.reuse, 0xf ;  /* 0x0000000f393d3836 */ /* 0x040fe40000000000 */
[----:B------:R-:W-:Y:S02]  /*0d50*/  @P4 VIADD R59, R57, 0xe ;  /* 0x0000000e393b4836 */ /* 0x000fe40000000000 */
[----:B0-----:R-:W-:-:S04]  /*0d60*/  IMAD.WIDE R66, R55, 0x4, R44 ;  /* 0x0000000437427825 */ /* 0x001fc800078e022c */
[--C-:B------:R-:W-:Y:S02]  /*0d70*/  IMAD.WIDE R48, R49, 0x4, R44.reuse ;  /* 0x0000000431307825 */ /* 0x100fe400078e022c */
[----:B------:R-:W5:Y:S02]  /*0d80*/  LDG.E R67, desc[UR6][R66.64] ;  /* 0x0000000642437981 */ /* 0x000f64000c1e1900 */
[--C-:B------:R-:W-:Y:S02]  /*0d90*/  IMAD.WIDE R46, R61, 0x4, R44.reuse ;  /* 0x000000043d2e7825 */ /* 0x100fe400078e022c */
[----:B------:R0:W5:Y:S02]  /*0da0*/  LDG.E R89, desc[UR6][R48.64] ;  /* 0x0000000630597981 */ /* 0x000164000c1e1900 */
[----:B-1----:R-:W-:Y:S02]  /*0db0*/  IMAD.WIDE R52, R59, 0x4, R44 ;  /* 0x000000043b347825 */ /* 0x002fe400078e022c */
[----:B------:R1:W5:Y:S04]  /*0dc0*/  LDG.E R65, desc[UR6][R46.64] ;  /* 0x000000062e417981 */ /* 0x000368000c1e1900 */
[----:B------:R1:W5:Y:S01]  /*0dd0*/  LDG.E R69, desc[UR6][R52.64] ;  /* 0x0000000634457981 */ /* 0x000362000c1e1900 */
[----:B------:R-:W-:-:S02]  /*0de0*/  ISETP.NE.AND P2, PT, R20, RZ, PT ;  /* 0x000000ff1400720c */ /* 0x000fc40003f45270 */
[----:B------:R-:W-:Y:S01]  /*0df0*/  ISETP.NE.AND P6, PT, R21, RZ, PT ;  /* 0x000000ff1500720c */ /* 0x000fe20003fc5270 */
[----:B0-----:R-:W-:Y:S01]  /*0e00*/  VIADD R49, R57, 0x11 ;  /* 0x0000001139317836 */ /* 0x001fe20000000000 */
[----:B------:R-:W-:Y:S02]  /*0e10*/  ISETP.NE.AND P4, PT, R23, RZ, PT ;  /* 0x000000ff1700720c */ /* 0x000fe40003f85270 */
[----:B------:R-:W-:-:S07]  /*0e20*/  IADD3 R59, PT, PT, R57, 0x12, RZ ;  /* 0x00000012393b7810 */ /* 0x000fce0007ffe0ff */
[----:B------:R-:W-:Y:S01]  /*0e30*/  @P2 VIADD R49, R57, 0x10 ;  /* 0x0000001039312836 */ /* 0x000fe20000000000 */
[----:B------:R-:W-:Y:S01]  /*0e40*/  ISETP.NE.AND P2, PT, R25, RZ, PT ;  /* 0x000000ff1900720c */ /* 0x000fe20003f45270 */
[----:B------:R-:W-:Y:S01]  /*0e50*/  @P6 VIADD R59, R57, 0x11 ;  /* 0x00000011393b6836 */ /* 0x000fe20000000000 */
[----:B------:R-:W-:Y:S02]  /*0e60*/  ISETP.NE.AND P3, PT, R24, RZ, PT ;  /* 0x000000ff1800720c */ /* 0x000fe40003f65270 */
[----:B------:R-:W-:Y:S01]  /*0e70*/  ISETP.NE.AND P5, PT, R22, RZ, PT ;  /* 0x000000ff1600720c */ /* 0x000fe20003fa5270 */
[----:B-1----:R-:W-:Y:S01]  /*0e80*/  IMAD.WIDE R46, R59, 0x4, R44 ;  /* 0x000000043b2e7825 */ /* 0x002fe200078e022c */
[C---:B------:R-:W-:Y:S02]  /*0e90*/  IADD3 R59, PT, PT, R57.reuse, 0x16, RZ ;  /* 0x00000016393b7810 */ /* 0x040fe40007ffe0ff */
[----:B------:R-:W-:Y:S01]  /*0ea0*/  ISETP.NE.AND P6, PT, R26, RZ, PT ;  /* 0x000000ff1a00720c */ /* 0x000fe20003fc5270 */
[C---:B------:R-:W-:Y:S01]  /*0eb0*/  VIADD R81, R57.reuse, 0x14 ;  /* 0x0000001439517836 */ /* 0x040fe20000000000 */
[----:B------:R-:W5:Y:S03]  /*0ec0*/  LDG.E R61, desc[UR6][R46.64] ;  /* 0x000000062e3d7981 */ /* 0x000f66000c1e1900 */
[----:B------:R-:W-:Y:S01]  /*0ed0*/  @P2 VIADD R59, R57, 0x15 ;  /* 0x00000015393b2836 */ /* 0x000fe20000000000 */
[----:B------:R-:W-:Y:S01]  /*0ee0*/  ISETP.NE.AND P2, PT, R29, RZ, PT ;  /* 0x000000ff1d00720c */ /* 0x000fe20003f45270 */
[----:B------:R-:W-:-:S02]  /*0ef0*/  VIADD R63, R57, 0x15 ;  /* 0x00000015393f7836 */ /* 0x000fc40000000000 */
[----:B------:R-:W-:Y:S01]  /*0f00*/  @P4 VIADD R81, R57, 0x13 ;  /* 0x0000001339514836 */ /* 0x000fe20000000000 */
[----:B------:R-:W-:Y:S01]  /*0f10*/  ISETP.NE.AND P4, PT, R27, RZ, PT ;  /* 0x000000ff1b00720c */ /* 0x000fe20003f85270 */
[----:B------:R-:W-:Y:S01]  /*0f20*/  @P3 VIADD R63, R57, 0x14 ;  /* 0x00000014393f3836 */ /* 0x000fe20000000000 */
[----:B------:R-:W-:Y:S01]  /*0f30*/  ISETP.NE.AND P3, PT, R28, RZ, PT ;  /* 0x000000ff1c00720c */ /* 0x000fe20003f65270 */
[----:B------:R-:W-:-:S04]  /*0f40*/  IMAD.WIDE R48, R49, 0x4, R44 ;  /* 0x0000000431307825 */ /* 0x000fc800078e022c */
[C---:B------:R-:W-:Y:S01]  /*0f50*/  VIADD R53, R57.reuse, 0x13 ;  /* 0x0000001339357836 */ /* 0x040fe20000000000 */
[----:B------:R0:W5:Y:S01]  /*0f60*/  LDG.E R55, desc[UR6][R48.64] ;  /* 0x0000000630377981 */ /* 0x000162000c1e1900 */
[C---:B------:R-:W-:Y:S01]  /*0f70*/  @P5 VIADD R53, R57.reuse, 0x12 ;  /* 0x0000001239355836 */ /* 0x040fe20000000000 */
[----:B------:R-:W-:Y:S01]  /*0f80*/  ISETP.NE.AND P5, PT, R30, RZ, PT ;  /* 0x000000ff1e00720c */ /* 0x000fe20003fa5270 */
[C---:B------:R-:W-:Y:S02]  /*0f90*/  VIADD R68, R57.reuse, 0x1a ;  /* 0x0000001a39447836 */ /* 0x040fe40000000000 */
[----:B------:R-:W-:Y:S01]  /*0fa0*/  @P2 VIADD R68, R57, 0x19 ;  /* 0x0000001939442836 */ /* 0x000fe20000000000 */
[----:B------:R-:W-:Y:S01]  /*0fb0*/  ISETP.NE.AND P2, PT, R33, RZ, PT ;  /* 0x000000ff2100720c */ /* 0x000fe20003f45270 */
[C---:B------:R-:W-:Y:S01]  /*0fc0*/  VIADD R77, R57.reuse, 0x17 ;  /* 0x00000017394d7836 */ /* 0x040fe20000000000 */
[----:B------:R-:W-:Y:S01]  /*0fd0*/  @P6 IADD3 R77, PT, PT, R57, 0x16, RZ ;  /* 0x00000016394d6810 */ /* 0x000fe20007ffe0ff */
[----:B0-----:R-:W-:Y:S01]  /*0fe0*/  IMAD.WIDE R48, R53, 0x4, R44 ;  /* 0x0000000435307825 */ /* 0x001fe200078e022c */
[----:B------:R-:W-:-:S03]  /*0ff0*/  ISETP.NE.AND P6, PT, R34, RZ, PT ;  /* 0x000000ff2200720c */ /* 0x000fc60003fc5270 */
[----:B------:R-:W-:-:S04]  /*1000*/  IMAD.WIDE R52, R63, 0x4, R44 ;  /* 0x000000043f347825 */ /* 0x000fc800078e022c */
[--C-:B------:R-:W-:Y:S01]  /*1010*/  IMAD.WIDE R46, R59, 0x4, R44.reuse ;  /* 0x000000043b2e7825 */ /* 0x100fe200078e022c */
[----:B------:R0:W5:Y:S03]  /*1020*/  LDG.E R87, desc[UR6][R52.64] ;  /* 0x0000000634577981 */ /* 0x000166000c1e1900 */
[C---:B------:R-:W-:Y:S01]  /*1030*/  VIADD R79, R57.reuse, 0x18 ;  /* 0x00000018394f7836 */ /* 0x040fe20000000000 */
[----:B------:R1:W5:Y:S01]  /*1040*/  LDG.E R59, desc[UR6][R48.64] ;  /* 0x00000006303b7981 */ /* 0x000362000c1e1900 */
[C---:B------:R-:W-:Y:S01]  /*1050*/  VIADD R66, R57.reuse, 0x19 ;  /* 0x0000001939427836 */ /* 0x040fe20000000000 */
[C---:B------:R-:W-:Y:S01]  /*1060*/  @P3 IADD3 R66, PT, PT, R57.reuse, 0x18, RZ ;  /* 0x0000001839423810 */ /* 0x040fe20007ffe0ff */
[----:B------:R-:W-:Y:S01]  /*1070*/  @P4 VIADD R79, R57, 0x17 ;  /* 0x00000017394f4836 */ /* 0x000fe20000000000 */
[----:B------:R-:W-:Y:S01]  /*1080*/  ISETP.NE.AND P4, PT, R31, RZ, PT ;  /* 0x000000ff1f00720c */ /* 0x000fe20003f85270 */
[--C-:B------:R-:W-:Y:S01]  /*1090*/  IMAD.WIDE R80, R81, 0x4, R44.reuse ;  /* 0x0000000451507825 */ /* 0x100fe200078e022c */
[----:B------:R1:W5:Y:S03]  /*10a0*/  LDG.E R85, desc[UR6][R46.64] ;  /* 0x000000062e557981 */ /* 0x000366000c1e1900 */
[----:B0-----:R-:W-:-:S04]  /*10b0*/  IMAD.WIDE R52, R68, 0x4, R44 ;  /* 0x0000000444347825 */ /* 0x001fc800078e022c */
[--C-:B-1----:R-:W-:Y:S01]  /*10c0*/  IMAD.WIDE R48, R77, 0x4, R44.reuse ;  /* 0x000000044d307825 */ /* 0x102fe200078e022c */
[----:B------:R-:W-:Y:S01]  /*10d0*/  ISETP.NE.AND P3, PT, R32, RZ, PT ;  /* 0x000000ff2000720c */ /* 0x000fe20003f65270 */
[----:B------:R0:W5:Y:S02]  /*10e0*/  LDG.E R77, desc[UR6][R52.64] ;  /* 0x00000006344d7981 */ /* 0x000164000c1e1900 */
[----:B------:R-:W-:Y:S02]  /*10f0*/  IMAD R56, R70, 0x31, RZ ;  /* 0x0000003146387824 */ /* 0x000fe400078e02ff */
[----:B------:R-:W-:Y:S01]  /*1100*/  VIADD R70, R57, 0x1b ;  /* 0x0000001b39467836 */ /* 0x000fe20000000000 */
[----:B------:R1:W5:Y:S01]  /*1110*/  LDG.E R83, desc[UR6][R48.64] ;  /* 0x0000000630537981 */ /* 0x000362000c1e1900 */
[----:B------:R-:W-:-:S03]  /*1120*/  IMAD.WIDE R46, R66, 0x4, R44 ;  /* 0x00000004422e7825 */ /* 0x000fc600078e022c */
[----:B------:R1:W5:Y:S01]  /*1130*/  LDG.E R63, desc[UR6][R80.64] ;  /* 0x00000006503f7981 */ /* 0x000362000c1e1900 */
[C---:B------:R-:W-:Y:S02]  /*1140*/  @P5 VIADD R70, R57.reuse, 0x1a ;  /* 0x0000001a39465836 */ /* 0x040fe40000000000 */
[C---:B0-----:R-:W-:Y:S02]  /*1150*/  VIADD R53, R57.reuse, 0x20 ;  /* 0x0000002039357836 */ /* 0x041fe40000000000 */
[----:B------:R-:W-:Y:S02]  /*1160*/  @P2 VIADD R53, R57, 0x1f ;  /* 0x0000001f39352836 */ /* 0x000fe40000000000 */
[----:B-1----:R-:W-:Y:S01]  /*1170*/  IMAD.WIDE R48, R50, 0x4, R44 ;  /* 0x0000000432307825 */ /* 0x002fe200078e022c */
[----:B------:R-:W-:-:S03]  /*1180*/  ISETP.NE.AND P2, PT, R38, RZ, PT ;  /* 0x000000ff2600720c */ /* 0x000fc60003f45270 */
[----:B------:R-:W-:-:S04]  /*1190*/  IMAD.WIDE R50, R51, 0x4, R44 ;  /* 0x0000000433327825 */ /* 0x000fc800078e022c */
[----:B------:R-:W-:-:S04]  /*11a0*/  IMAD.WIDE R80, R79, 0x4, R44 ;  /* 0x000000044f507825 */ /* 0x000fc800078e022c */
[C---:B------:R-:W-:Y:S01]  /*11b0*/  VIADD R52, R57.reuse, 0x21 ;  /* 0x0000002139347836 */ /* 0x040fe20000000000 */
[----:B------:R0:W5:Y:S01]  /*11c0*/  LDG.E R79, desc[UR6][R46.64] ;  /* 0x000000062e4f7981 */ /* 0x000162000c1e1900 */
[C---:B------:R-:W-:Y:S02]  /*11d0*/  @P6 VIADD R52, R57.reuse, 0x20 ;  /* 0x0000002039346836 */ /* 0x040fe40000000000 */
[C---:B------:R-:W-:Y:S01]  /*11e0*/  VIADD R88, R57.reuse, 0x1e ;  /* 0x0000001e39587836 */ /* 0x040fe20000000000 */
[----:B------:R-:W-:Y:S01]  /*11f0*/  @P4 IADD3 R88, PT, PT, R57, 0x1d, RZ ;  /* 0x0000001d39584810 */ /* 0x000fe20007ffe0ff */
[----:B------:R-:W-:Y:S01]  /*1200*/  IMAD R56, R56, 0x4, R1 ;  /* 0x0000000438387824 */ /* 0x000fe200078e0201 */
[----:B------:R-:W-:Y:S01]  /*1210*/  ISETP.NE.AND P4, PT, R36, RZ, PT ;  /* 0x000000ff2400720c */ /* 0x000fe20003f85270 */
[----:B------:R1:W5:Y:S01]  /*1220*/  LDG.E R81, desc[UR6][R80.64] ;  /* 0x0000000650517981 */ /* 0x000362000c1e1900 */
[----:B0-----:R-:W-:Y:S01]  /*1230*/  IMAD.WIDE R46, R70, 0x4, R44 ;  /* 0x00000004462e7825 */ /* 0x001fe200078e022c */
[----:B------:R-:W-:-:S02]  /*1240*/  ISETP.NE.AND P5, PT, R35, RZ, PT ;  /* 0x000000ff2300720c */ /* 0x000fc40003fa5270 */
[----:B------:R0:W5:Y:S01]  /*1250*/  LDG.E R70, desc[UR6][R50.64] ;  /* 0x0000000632467981 */ /* 0x000162000c1e1900 */
[----:B------:R-:W-:-:S03]  /*1260*/  ISETP.NE.AND P6, PT, R40, RZ, PT ;  /* 0x000000ff2800720c */ /* 0x000fc60003fc5270 */
[----:B------:R-:W5:Y:S01]  /*1270*/  LDG.E R68, desc[UR6][R48.64] ;  /* 0x0000000630447981 */ /* 0x000f62000c1e1900 */
[C---:B-1----:R-:W-:Y:S01]  /*1280*/  VIADD R80, R57.reuse, 0x1f ;  /* 0x0000001f39507836 */ /* 0x042fe20000000000 */
[----:B------:R-:W-:Y:S02]  /*1290*/  IADD3 R90, PT, PT, R57, 0x23, RZ ;  /* 0x00000023395a7810 */ /* 0x000fe40007ffe0ff */
[----:B------:R1:W5:Y:S01]  /*12a0*/  LDG.E R66, desc[UR6][R46.64] ;  /* 0x000000062e427981 */ /* 0x000362000c1e1900 */
[----:B0-----:R-:W-:-:S04]  /*12b0*/  IMAD.WIDE R50, R53, 0x4, R44 ;  /* 0x0000000435327825 */ /* 0x001fc800078e022c */
[----:B------:R-:W-:-:S04]  /*12c0*/  IMAD.WIDE R52, R52, 0x4, R44 ;  /* 0x0000000434347825 */ /* 0x000fc800078e022c */
[----:B------:R-:W-:Y:S01]  /*12d0*/  @P3 VIADD R80, R57, 0x1e ;  /* 0x0000001e39503836 */ /* 0x000fe20000000000 */
[----:B------:R-:W-:Y:S01]  /*12e0*/  ISETP.NE.AND P3, PT, R37, RZ, PT ;  /* 0x000000ff2500720c */ /* 0x000fe20003f65270 */
[----:B-1----:R-:W-:-:S04]  /*12f0*/  IMAD.WIDE R46, R88, 0x4, R44 ;  /* 0x00000004582e7825 */ /* 0x002fc800078e022c */
[----:B------:R-:W-:Y:S02]  /*1300*/  IMAD.WIDE R48, R80, 0x4, R44 ;  /* 0x0000000450307825 */ /* 0x000fe400078e022c */
[----:B------:R0:W5:Y:S02]  /*1310*/  LDG.E R80, desc[UR6][R46.64] ;  /* 0x000000062e507981 */ /* 0x000164000c1e1900 */
[C---:B------:R-:W-:Y:S01]  /*1320*/  @P4 VIADD R90, R57.reuse, 0x22 ;  /* 0x00000022395a4836 */ /* 0x040fe20000000000 */
[----:B------:R-:W-:Y:S01]  /*1330*/  ISETP.NE.AND P4, PT, R42, RZ, PT ;  /* 0x000000ff2a00720c */ /* 0x000fe20003f85270 */
[C---:B------:R-:W-:Y:S02]  /*1340*/  VIADD R88, R57.reuse, 0x22 ;  /* 0x0000002239587836 */ /* 0x040fe40000000000 */
[----:B------:R-:W-:Y:S01]  /*1350*/  @P5 VIADD R88, R57, 0x21 ;  /* 0x0000002139585836 */ /* 0x000fe20000000000 */
[----:B------:R-:W-:Y:S01]  /*1360*/  ISETP.NE.AND P5, PT, R43, RZ, PT ;  /* 0x000000ff2b00720c */ /* 0x000fe20003fa5270 */
[----:B------:R-:W-:-:S02]  /*1370*/  VIADD R92, R57, 0x24 ;  /* 0x00000024395c7836 */ /* 0x000fc40000000000 */
[----:B------:R-:W-:Y:S01]  /*1380*/  @P3 VIADD R92, R57, 0x23 ;  /* 0x00000023395c3836 */ /* 0x000fe20000000000 */
[----:B------:R-:W-:Y:S01]  /*1390*/  ISETP.NE.AND P3, PT, R41, RZ, PT ;  /* 0x000000ff2900720c */ /* 0x000fe20003f65270 */
[----:B0-----:R-:W-:Y:S01]  /*13a0*/  IMAD.WIDE R46, R88, 0x4, R44 ;  /* 0x00000004582e7825 */ /* 0x001fe200078e022c */
[----:B--2---:R0:W-:Y:S04]  /*13b0*/  STL [R56+0x8], R82 ;  /* 0x0000085238007387 */ /* 0x0041e80000100800 */
[----:B0-----:R0:W2:Y:S02]  /*13c0*/  LDG.E R82, desc[UR6][R52.64] ;  /* 0x0000000634527981 */ /* 0x0010a4000c1e1900 */
[C---:B0-----:R-:W-:Y:S01]  /*13d0*/  VIADD R53, R57.reuse, 0x25 ;  /* 0x0000002539357836 */ /* 0x041fe20000000000 */
[----:B------:R-:W-:-:S02]  /*13e0*/  @P2 IADD3 R53, PT, PT, R57, 0x24, RZ ;  /* 0x0000002439352810 */ /* 0x000fc40007ffe0ff */
[----:B------:R-:W-:Y:S01]  /*13f0*/  ISETP.NE.AND P2, PT, R39, RZ, PT ;  /* 0x000000ff2700720c */ /* 0x000fe20003f45270 */
[----:B---3--:R0:W-:Y:S02]  /*1400*/  STL [R56+0x4], R84 ;  /* 0x0000045438007387 */ /* 0x0081e40000100800 */
[----:B------:R-:W-:-:S05]  /*1410*/  IMAD.WIDE R52, R53, 0x4, R44 ;  /* 0x0000000435347825 */ /* 0x000fca00078e022c */
[----:B------:R-:W3:Y:S04]  /*1420*/  LDG.E R88, desc[UR6][R52.64] ;  /* 0x0000000634587981 */ /* 0x000ee8000c1e1900 */
[----:B0-----:R0:W3:Y:S04]  /*1430*/  LDG.E R84, desc[UR6][R48.64] ;  /* 0x0000000630547981 */ /* 0x0010e8000c1e1900 */
[----:B----4-:R1:W-:Y:S01]  /*1440*/  STL [R56+0x18], R72 ;  /* 0x0000184838007387 */ /* 0x0103e20000100800 */
[----:B0-----:R-:W-:-:S03]  /*1450*/  IMAD.WIDE R48, R90, 0x4, R44 ;  /* 0x000000045a307825 */ /* 0x001fc600078e022c */
[----:B-----5:R0:W-:Y:S01]  /*1460*/  STL [R56+0x14], R74 ;  /* 0x0000144a38007387 */ /* 0x0201e20000100800 */
[----:B-1----:R-:W-:-:S03]  /*1470*/  VIADD R72, R57, 0x26 ;  /* 0x0000002639487836 */ /* 0x002fc60000000000 */
[----:B------:R1:W-:Y:S01]  /*1480*/  STL [R56], R86 ;  /* 0x0000005638007387 */ /* 0x0003e20000100800 */
[----:B------:R-:W-:-:S03]  /*1490*/  @P2 VIADD R72, R57, 0x25 ;  /* 0x0000002539482836 */ /* 0x000fc60000000000 */
[----:B0-----:R0:W4:Y:S01]  /*14a0*/  LDG.E R74, desc[UR6][R48.64] ;  /* 0x00000006304a7981 */ /* 0x001122000c1e1900 */
[----:B------:R-:W-:-:S03]  /*14b0*/  ISETP.NE.AND P2, PT, R60, RZ, PT ;  /* 0x000000ff3c00720c */ /* 0x000fc60003f45270 */
[----:B------:R5:W-:Y:S01]  /*14c0*/  STL [R56+0xc], R76 ;  /* 0x00000c4c38007387 */ /* 0x000be20000100800 */
[----:B------:R-:W-:-:S03]  /*14d0*/  IADD3 R53, PT, PT, R57, 0x29, RZ ;  /* 0x0000002939357810 */ /* 0x000fc60007ffe0ff */
[----:B-1----:R1:W4:Y:S01]  /*14e0*/  LDG.E R86, desc[UR6][R50.64] ;  /* 0x0000000632567981 */ /* 0x002322000c1e1900 */
[C---:B0-----:R-:W-:Y:S02]  /*14f0*/  VIADD R49, R57.reuse, 0x27 ;  /* 0x0000002739317836 */ /* 0x041fe40000000000 */
[C---:B------:R-:W-:Y:S01]  /*1500*/  @P6 VIADD R49, R57.reuse, 0x26 ;  /* 0x0000002639316836 */ /* 0x040fe20000000000 */
[----:B------:R-:W-:Y:S01]  /*1510*/  ISETP.NE.AND P6, PT, R54, RZ, PT ;  /* 0x000000ff3600720c */ /* 0x000fe20003fc5270 */
[----:B-----5:R0:W5:Y:S01]  /*1520*/  LDG.E R76, desc[UR6][R46.64] ;  /* 0x000000062e4c7981 */ /* 0x020162000c1e1900 */
[----:B------:R-:W-:Y:S02]  /*1530*/  @P4 VIADD R53, R57, 0x28 ;  /* 0x0000002839354836 */ /* 0x000fe40000000000 */
[--C-:B-1----:R-:W-:Y:S01]  /*1540*/  IMAD.WIDE R50, R92, 0x4, R44.reuse ;  /* 0x000000045c327825 */ /* 0x102fe200078e022c */
[----:B------:R1:W-:Y:S03]  /*1550*/  STL [R56+0x10], R78 ;  /* 0x0000104e38007387 */ /* 0x0003e60000100800 */
[----:B0-----:R-:W-:Y:S01]  /*1560*/  IMAD.WIDE R46, R72, 0x4, R44 ;  /* 0x00000004482e7825 */ /* 0x001fe200078e022c */
[----:B------:R0:W-:Y:S01]  /*1570*/  STL [R56+0x1c], R73 ;  /* 0x00001c4938007387 */ /* 0x0001e20000100800 */
[----:B------:R-:W-:-:S02]  /*1580*/  ISETP.NE.AND P4, PT, R64, RZ, PT ;  /* 0x000000ff4000720c */ /* 0x000fc40003f85270 */
[----:B------:R-:W-:Y:S01]  /*1590*/  IMAD.WIDE R48, R49, 0x4, R44 ;  /* 0x0000000431307825 */ /* 0x000fe200078e022c */
[----:B-1----:R1:W5:Y:S04]  /*15a0*/  LDG.E R78, desc[UR6][R50.64] ;  /* 0x00000006324e7981 */ /* 0x002368000c1e1900 */
[----:B------:R1:W-:Y:S01]  /*15b0*/  STL [R56+0x28], R71 ;  /* 0x0000284738007387 */ /* 0x0003e20000100800 */
[C---:B0-----:R-:W-:Y:S02]  /*15c0*/  VIADD R73, R57.reuse, 0x2a ;  /* 0x0000002a39497836 */ /* 0x041fe40000000000 */
[C---:B------:R-:W-:Y:S01]  /*15d0*/  @P5 VIADD R73, R57.reuse, 0x29 ;  /* 0x0000002939495836 */ /* 0x040fe20000000000 */
[----:B------:R-:W-:Y:S01]  /*15e0*/  ISETP.NE.AND P5, PT, R58, RZ, PT ;  /* 0x000000ff3a00720c */ /* 0x000fe20003fa5270 */
[----:B-1----:R-:W-:-:S02]  /*15f0*/  VIADD R51, R57, 0x28 ;  /* 0x0000002839337836 */ /* 0x002fc40000000000 */
[----:B------:R-:W-:Y:S01]  /*1600*/  @P3 VIADD R51, R57, 0x27 ;  /* 0x0000002739333836 */ /* 0x000fe20000000000 */
[----:B------:R0:W5:Y:S01]  /*1610*/  LDG.E R71, desc[UR6][R46.64] ;  /* 0x000000062e477981 */ /* 0x000162000c1e1900 */
[----:B------:R-:W-:Y:S01]  /*1620*/  IMAD.WIDE R52, R53, 0x4, R44 ;  /* 0x0000000435347825 */ /* 0x000fe200078e022c */
[----:B------:R-:W-:Y:S02]  /*1630*/  ISETP.NE.AND P3, PT, R62, RZ, PT ;  /* 0x000000ff3e00720c */ /* 0x000fe40003f65270 */
[----:B------:R1:W-:Y:S01]  /*1640*/  STL [R56+0x20], R75 ;  /* 0x0000204b38007387 */ /* 0x0003e20000100800 */
[C---:B0-----:R-:W-:Y:S02]  /*1650*/  VIADD R47, R57.reuse, 0x2c ;  /* 0x0000002c392f7836 */ /* 0x041fe40000000000 */
[C---:B------:R-:W-:Y:S02]  /*1660*/  VIADD R46, R57.reuse, 0x2d ;  /* 0x0000002d392e7836 */ /* 0x040fe40000000000 */
[C---:B------:R-:W-:Y:S01]  /*1670*/  @P0 VIADD R47, R57.reuse, 0x2b ;  /* 0x0000002b392f0836 */ /* 0x040fe20000000000 */
[----:B------:R0:W-:Y:S01]  /*1680*/  STL [R56+0x2c], R91 ;  /* 0x00002c5b38007387 */ /* 0x0001e20000100800 */
[----:B------:R-:W-:-:S03]  /*1690*/  @P1 VIADD R46, R57, 0x2c ;  /* 0x0000002c392e1836 */ /* 0x000fc60000000000 */
[----:B-1----:R1:W5:Y:S01]  /*16a0*/  LDG.E R75, desc[UR6][R48.64] ;  /* 0x00000006304b7981 */ /* 0x002362000c1e1900 */
[----:B------:R-:W-:-:S03]  /*16b0*/  IMAD.WIDE R50, R51, 0x4, R44 ;  /* 0x0000000433327825 */ /* 0x000fc600078e022c */
[----:B------:R1:W-:Y:S04]  /*16c0*/  STL [R56+0x24], R93 ;  /* 0x0000245d38007387 */ /* 0x0003e80000100800 */
[----:B0-----:R0:W5:Y:S01]  /*16d0*/  LDG.E R91, desc[UR6][R52.64] ;  /* 0x00000006345b7981 */ /* 0x001162000c1e1900 */
[----:B-1----:R-:W-:-:S04]  /*16e0*/  IMAD.WIDE R48, R47, 0x4, R44 ;  /* 0x000000042f307825 */ /* 0x002fc800078e022c */
[C---:B------:R-:W-:Y:S01]  /*16f0*/  VIADD R93, R57.reuse, 0x2b ;  /* 0x0000002b395d7836 */ /* 0x040fe20000000000 */
[C---:B------:R-:W-:Y:S01]  /*1700*/  @P6 IADD3 R93, PT, PT, R57.reuse, 0x2a, RZ ;  /* 0x0000002a395d6810 */ /* 0x040fe20007ffe0ff */
[--C-:B------:R-:W-:Y:S01]  /*1710*/  IMAD.WIDE R46, R46, 0x4, R44.reuse ;  /* 0x000000042e2e7825 */ /* 0x100fe200078e022c */
[----:B------:R1:W-:Y:S03]  /*1720*/  STL [R56+0x30], R89 ;  /* 0x0000305938007387 */ /* 0x0003e60000100800 */
[C---:B0-----:R-:W-:Y:S01]  /*1730*/  VIADD R53, R57.reuse, 0x2e ;  /* 0x0000002e39357836 */ /* 0x041fe20000000000 */
[----:B------:R-:W-:Y:S01]  /*1740*/  @P2 IADD3 R53, PT, PT, R57, 0x2d, RZ ;  /* 0x0000002d39352810 */ /* 0x000fe20007ffe0ff */
[----:B------:R0:W-:Y:S04]  /*1750*/  STL [R56+0x34], R67 ;  /* 0x0000344338007387 */ /* 0x0001e80000100800 */
[----:B------:R0:W-:Y:S04]  /*1760*/  STL [R56+0x3c], R65 ;  /* 0x00003c4138007387 */ /* 0x0001e80000100800 */
[----:B-1----:R1:W5:Y:S04]  /*1770*/  LDG.E R89, desc[UR6][R50.64] ;  /* 0x0000000632597981 */ /* 0x002368000c1e1900 */
[----:B0-----:R0:W5:Y:S01]  /*1780*/  LDG.E R67, desc[UR6][R46.64] ;  /* 0x000000062e437981 */ /* 0x001162000c1e1900 */
[----:B------:R-:W-:-:S03]  /*1790*/  IMAD.WIDE R64, R53, 0x4, R44 ;  /* 0x0000000435407825 */ /* 0x000fc600078e022c */
[----:B------:R0:W-:Y:S01]  /*17a0*/  STL [R56+0x38], R69 ;  /* 0x0000384538007387 */ /* 0x0001e20000100800 */
[----:B-1----:R-:W-:-:S03]  /*17b0*/  IMAD.WIDE R50, R93, 0x4, R44 ;  /* 0x000000045d327825 */ /* 0x002fc600078e022c */
[----:B------:R-:W5:Y:S01]  /*17c0*/  LDG.E R49, desc[UR6][R48.64] ;  /* 0x0000000630317981 */ /* 0x000f62000c1e1900 */
[C---:B0-----:R-:W-:Y:S01]  /*17d0*/  VIADD R47, R57.reuse, 0x31 ;  /* 0x00000031392f7836 */ /* 0x041fe20000000000 */
[C---:B------:R-:W-:Y:S01]  /*17e0*/  @P5 IADD3 R47, PT, PT, R57.reuse, 0x30, RZ ;  /* 0x00000030392f5810 */ /* 0x040fe20007ffe0ff */
[C---:B------:R-:W-:Y:S01]  /*17f0*/  VIADD R53, R57.reuse, 0x2f ;  /* 0x0000002f39357836 */ /* 0x040fe20000000000 */
[----:B------:R0:W5:Y:S01]  /*1800*/  LDG.E R93, desc[UR6][R50.64] ;  /* 0x00000006325d7981 */ /* 0x000162000c1e1900 */
[C---:B------:R-:W-:Y:S02]  /*1810*/  VIADD R69, R57.reuse, 0x30 ;  /* 0x0000003039457836 */ /* 0x040fe40000000000 */
[C---:B------:R-:W-:Y:S01]  /*1820*/  @P3 VIADD R53, R57.reuse, 0x2e ;  /* 0x0000002e39353836 */ /* 0x040fe20000000000 */
[----:B------:R-:W5:Y:S01]  /*1830*/  LDG.E R65, desc[UR6][R64.64] ;  /* 0x0000000640417981 */ /* 0x000f62000c1e1900 */
[----:B------:R-:W-:Y:S02]  /*1840*/  @P4 VIADD R69, R57, 0x2f ;  /* 0x0000002f39454836 */ /* 0x000fe40000000000 */
[----:B------:R-:W-:-:S04]  /*1850*/  IMAD.WIDE R72, R73, 0x4, R44 ;  /* 0x0000000449487825 */ /* 0x000fc800078e022c */
[--C-:B------:R-:W-:Y:S02]  /*1860*/  IMAD.WIDE R52, R53, 0x4, R44.reuse ;  /* 0x0000000435347825 */ /* 0x100fe400078e022c */
[----:B------:R-:W5:Y:S02]  /*1870*/  LDG.E R73, desc[UR6][R72.64] ;  /* 0x0000000648497981 */ /* 0x000f64000c1e1900 */
[--C-:B0-----:R-:W-:Y:S02]  /*1880*/  IMAD.WIDE R50, R69, 0x4, R44.reuse ;  /* 0x0000000445327825 */ /* 0x101fe400078e022c */
[----:B------:R-:W5:Y:S02]  /*1890*/  LDG.E R53, desc[UR6][R52.64] ;  /* 0x0000000634357981 */ /* 0x000f64000c1e1900 */
[----:B------:R-:W-:Y:S02]  /*18a0*/  IMAD.WIDE R46, R47, 0x4, R44 ;  /* 0x000000042f2e7825 */ /* 0x000fe400078e022c */
[----:B------:R-:W5:Y:S04]  /*18b0*/  LDG.E R51, desc[UR6][R50.64] ;  /* 0x0000000632337981 */ /* 0x000f68000c1e1900 */
[----:B------:R-:W5:Y:S04]  /*18c0*/  LDG.E R47, desc[UR6][R46.64] ;  /* 0x000000062e2f7981 */ /* 0x000f68000c1e1900 */
        /* <DEDUP_REMOVED lines=11> */
[----:B------:R-:W-:Y:S04]  /*1980*/  STL [R56+0x6c], R68 ;  /* 0x00006c4438007387 */ /* 0x000fe80000100800 */
[----:B------:R-:W-:Y:S04]  /*1990*/  STL [R56+0x68], R66 ;  /* 0x0000684238007387 */ /* 0x000fe80000100800 */
[----:B------:R-:W-:Y:S04]  /*19a0*/  STL [R56+0x74], R80 ;  /* 0x0000745038007387 */ /* 0x000fe80000100800 */
[----:B------:R0:W-:Y:S02]  /*19b0*/  STL [R56+0x70], R70 ;  /* 0x0000704638007387 */ /* 0x0001e40000100800 */
[----:B0-----:R-:W-:-:S02]  /*19c0*/  IMAD.MOV.U32 R70, RZ, RZ, R10 ;  /* 0x000000ffff467224 */ /* 0x001fc400078e000a */
[----:B--2---:R0:W-:Y:S04]  /*19d0*/  STL [R56+0x80], R82 ;  /* 0x0000805238007387 */ /* 0x0041e80000100800 */
[----:B---3--:R0:W-:Y:S04]  /*19e0*/  STL [R56+0x90], R88 ;  /* 0x0000905838007387 */ /* 0x0081e80000100800 */
[----:B------:R0:W-:Y:S04]  /*19f0*/  STL [R56+0x78], R84 ;  /* 0x0000785438007387 */ /* 0x0001e80000100800 */
[----:B----4-:R0:W-:Y:S04]  /*1a00*/  STL [R56+0x88], R74 ;  /* 0x0000884a38007387 */ /* 0x0101e80000100800 */
[----:B------:R0:W-:Y:S04]  /*1a10*/  STL [R56+0x7c], R86 ;  /* 0x00007c5638007387 */ /* 0x0001e80000100800 */
[----:B-----5:R0:W-:Y:S04]  /*1a20*/  STL [R56+0x84], R76 ;  /* 0x0000844c38007387 */ /* 0x0201e80000100800 */
        /* <DEDUP_REMOVED lines=19> */
[----:B------:R-:W-:Y:S01]  /*1b60*/  BSSY.RECONVERGENT B0, `(.L_x_62) ;  /* 0x000024f000007945 */ /* 0x000fe20003800200 */
[----:B------:R-:W-:Y:S02]  /*1b70*/  SHF.R.S32.HI R18, RZ, 0x1f, R8 ;  /* 0x0000001fff127819 */ /* 0x000fe40000011408 */
[----:B------:R-:W-:Y:S01]  /*1b80*/  CS2R R16, SRZ ;  /* 0x0000000000107805 */ /* 0x000fe2000001ff00 */
[----:B------:R-:W-:Y:S01]  /*1b90*/  IMAD.MOV.U32 R25, RZ, RZ, RZ ;  /* 0x000000ffff197224 */ /* 0x000fe200078e00ff */
[----:B------:R-:W-:Y:S02]  /*1ba0*/  PRMT R15, RZ, 0x7610, R15 ;  /* 0x00007610ff0f7816 */ /* 0x000fe4000000000f */
[----:B------:R-:W-:Y:S02]  /*1bb0*/  PRMT R14, RZ, 0x7610, R14 ;  /* 0x00007610ff0e7816 */ /* 0x000fe4000000000e */
[----:B------:R-:W-:-:S07]  /*1bc0*/  PRMT R12, RZ, 0x7610, R12 ;  /* 0x00007610ff0c7816 */ /* 0x000fce000000000c */
.L_x_93:
[C---:B------:R-:W-:Y:S01]  /*1bd0*/  IADD3 R13, P1, PT, R17.reuse, 0x1, RZ ;  /* 0x00000001110d7810 */ /* 0x040fe20007f3e0ff */
[----:B------:R-:W-:Y:S01]  /*1be0*/  IMAD.MOV R7, RZ, RZ, -R12 ;  /* 0x000000ffff077224 */ /* 0x000fe200078e0a0c */
[----:B------:R-:W-:Y:S01]  /*1bf0*/  LOP3.LUT R11, RZ, R17, RZ, 0x33, !PT ;  /* 0x00000011ff0b7212 */ /* 0x000fe200078e33ff */
[-C--:B------:R-:W-:Y:S01]  /*1c00*/  IMAD R10, R17, R8.reuse, RZ ;  /* 0x00000008110a7224 */ /* 0x080fe200078e02ff */
[----:B------:R-:W-:Y:S01]  /*1c10*/  ISETP.GE.U32.AND P0, PT, R13, R8, PT ;  /* 0x000000080d00720c */ /* 0x000fe20003f06070 */
[----:B------:R-:W-:Y:S01]  /*1c20*/  IMAD.X R9, RZ, RZ, R25, P1 ;  /* 0x000000ffff097224 */ /* 0x000fe200008e0619 */
[----:B------:R-:W-:Y:S01]  /*1c30*/  PRMT R7, R7, 0x7710, RZ ;  /* 0x0000771007077816 */ /* 0x000fe200000000ff */
[----:B------:R-:W-:Y:S01]  /*1c40*/  BSSY.RECONVERGENT B2, `(.L_x_63) ;  /* 0x0000086000027945 */ /* 0x000fe20003800200 */
[----:B------:R-:W-:Y:S01]  /*1c50*/  IADD3 R4, PT, PT, R17, R10, RZ ;  /* 0x0000000a11047210 */ /* 0x000fe20007ffe0ff */
[----:B---3--:R-:W-:Y:S01]  /*1c60*/  IMAD.MOV.U32 R6, RZ, RZ, R17 ;  /* 0x000000ffff067224 */ /* 0x008fe200078e0011 */
[----:B------:R-:W-:-:S02]  /*1c70*/  ISETP.GE.U32.AND.EX P0, PT, R9, R18, PT, P0 ;  /* 0x000000120900720c */ /* 0x000fc40003f06100 */
[----:B------:R-:W-:Y:S01]  /*1c80*/  IADD3 R7, PT, PT, R0, 0x6, R7 ;  /* 0x0000000600077810 */ /* 0x000fe20007ffe007 */
[----:B------:R-:W-:Y:S01]  /*1c90*/  IMAD.U32 R20, R4, 0x4, R1 ;  /* 0x0000000404147824 */ /* 0x000fe200078e0001 */
[C---:B------:R-:W-:Y:S02]  /*1ca0*/  IADD3 R34, P2, PT, R8.reuse, R11, RZ ;  /* 0x0000000b08227210 */ /* 0x040fe40007f5e0ff */
[----:B------:R-:W-:Y:S02]  /*1cb0*/  LOP3.LUT R7, R7, 0x7, RZ, 0xc0, !PT ;  /* 0x0000000707077812 */ /* 0x000fe400078ec0ff */
[----:B------:R-:W-:Y:S02]  /*1cc0*/  LOP3.LUT R19, RZ, R25, RZ, 0x33, !PT ;  /* 0x00000019ff137212 */ /* 0x000fe400078e33ff */
[----:B------:R-:W-:Y:S02]  /*1cd0*/  IADD3 R32, P1, PT, R7, -0x1, RZ ;  /* 0xffffffff07207810 */ /* 0x000fe40007f3e0ff */
[----:B------:R-:W-:Y:S01]  /*1ce0*/  IADD3 R28, P3, P4, R8, -0x2, -R17 ;  /* 0xfffffffe081c7810 */ /* 0x000fe20007c7e811 */
[----:B------:R-:W-:-:S02]  /*1cf0*/  IMAD.X R21, R18, 0x1, R19, P2 ;  /* 0x0000000112157824 */ /* 0x000fc400010e0613 */
[----:B------:R-:W-:Y:S01]  /*1d00*/  IMAD.X R36, RZ, RZ, -0x1, P1 ;  /* 0xffffffffff247424 */ /* 0x000fe200008e06ff */
[----:B------:R-:W-:Y:S01]  /*1d10*/  IADD3.X R30, PT, PT, R18, -0x1, ~R25, P3, P4 ;  /* 0xffffffff121e7810 */ /* 0x000fe20001fe8c19 */
[----:B------:R-:W-:Y:S08]  /*1d20*/  @P0 BRA `(.L_x_64) ;  /* 0x0000000400dc0947 */ /* 0x000ff00003800000 */
[----:B------:R-:W2:Y:S01]  /*1d30*/  LDL R4, [R20] ;  /* 0x0000000014047983 */ /* 0x000ea20000100800 */
[----:B------:R-:W-:Y:S01]  /*1d40*/  ISETP.GE.U32.AND P0, PT, R28, 0x7, PT ;  /* 0x000000071c00780c */ /* 0x000fe20003f06070 */
[----:B------:R-:W-:Y:S01]  /*1d50*/  BSSY.RECONVERGENT B3, `(.L_x_65) ;  /* 0x000003a000037945 */ /* 0x000fe20003800200 */
[----:B------:R-:W-:Y:S01]  /*1d60*/  LOP3.LUT P1, RZ, R34, 0x7, RZ, 0xc0, !PT ;  /* 0x0000000722ff7812 */ /* 0x000fe2000782c0ff */
[----:B------:R-:W-:Y:S01]  /*1d70*/  IMAD.MOV.U32 R41, RZ, RZ, R13 ;  /* 0x000000ffff297224 */ /* 0x000fe200078e000d */
[----:B------:R-:W-:Y:S01]  /*1d80*/  ISETP.GE.U32.AND.EX P0, PT, R30, RZ, PT, P0 ;  /* 0x000000ff1e00720c */ /* 0x000fe20003f06100 */
[----:B--2---:R-:W-:-:S12]  /*1d90*/  FADD R22, |R4|, -RZ ;  /* 0x800000ff04167221 */ /* 0x004fd80000000200 */
[----:B------:R-:W-:Y:S05]  /*1da0*/  @!P0 BRA `(.L_x_66) ;  /* 0x0000000000d08947 */ /* 0x000fea0003800000 */
[----:B------:R-:W-:Y:S01]  /*1db0*/  LOP3.LUT R43, R34, 0xfffffff8, RZ, 0xc0, !PT ;  /* 0xfffffff8222b7812 */ /* 0x000fe200078ec0ff */
[----:B------:R-:W-:Y:S01]  /*1dc0*/  IMAD.MOV.U32 R42, RZ, RZ, R9 ;  /* 0x000000ffff2a7224 */ /* 0x000fe200078e0009 */
[----:B------:R-:W-:Y:S01]  /*1dd0*/  MOV R41, R13 ;  /* 0x0000000d00297202 */ /* 0x000fe20000000f00 */
[----:B------:R-:W-:-:S07]  /*1de0*/  IMAD.SHL.U32 R45, R8, 0x4, RZ ;  /* 0x00000004082d7824 */ /* 0x000fce00078e00ff */
.L_x_67:
[----:B------:R-:W-:-:S04]  /*1df0*/  IMAD R4, R8, R41, R17 ;  /* 0x0000002908047224 */ /* 0x000fc800078e0211 */
[----:B------:R-:W-:-:S05]  /*1e00*/  IMAD.U32 R4, R4, 0x4, R1 ;  /* 0x0000000404047824 */ /* 0x000fca00078e0001 */
[----:B------:R1:W2:Y:S01]  /*1e10*/  LDL R23, [R4] ;  /* 0x0000000004177983 */ /* 0x0002a20000100800 */
[----:B------:R-:W-:-:S05]  /*1e20*/  IMAD.IADD R39, R45, 0x1, R4 ;  /* 0x000000012d277824 */ /* 0x000fca00078e0204 */
[----:B------:R3:W4:Y:S01]  /*1e30*/  LDL R27, [R39] ;  /* 0x00000000271b7983 */ /* 0x0007220000100800 */
[----:B------:R-:W-:-:S05]  /*1e40*/  IMAD.IADD R40, R39, 0x1, R45 ;  /* 0x0000000127287824 */ /* 0x000fca00078e022d */
[----:B------:R-:W5:Y:S01]  /*1e50*/  LDL R29, [R40] ;  /* 0x00000000281d7983 */ /* 0x000f620000100800 */
[----:B------:R-:W-:-:S05]  /*1e60*/  IADD3 R38, PT, PT, R40, R45, RZ ;  /* 0x0000002d28267210 */ /* 0x000fca0007ffe0ff */
[----:B------:R-:W5:Y:S01]  /*1e70*/  LDL R31, [R38] ;  /* 0x00000000261f7983 */ /* 0x000f620000100800 */
[----:B------:R-:W-:-:S05]  /*1e80*/  IMAD.IADD R26, R38, 0x1, R45 ;  /* 0x00000001261a7824 */ /* 0x000fca00078e022d */
[----:B------:R-:W5:Y:S01]  /*1e90*/  LDL R33, [R26] ;  /* 0x000000001a217983 */ /* 0x000f620000100800 */
[----:B------:R-:W-:-:S05]  /*1ea0*/  IMAD.IADD R24, R26, 0x1, R45 ;  /* 0x000000011a187824 */ /* 0x000fca00078e022d */
[----:B------:R-:W5:Y:S01]  /*1eb0*/  LDL R35, [R24] ;  /* 0x0000000018237983 */ /* 0x000f620000100800 */
[----:B-1----:R-:W-:-:S05]  /*1ec0*/  IMAD.IADD R4, R24, 0x1, R45 ;  /* 0x0000000118047824 */ /* 0x002fca00078e022d */
[----:B------:R-:W5:Y:S01]  /*1ed0*/  LDL R37, [R4] ;  /* 0x0000000004257983 */ /* 0x000f620000100800 */
[----:B---3--:R-:W-:-:S06]  /*1ee0*/  IMAD.IADD R39, R4, 0x1, R45 ;  /* 0x0000000104277824 */ /* 0x008fcc00078e022d */
        /* <DEDUP_REMOVED lines=10> */
[----:B------:R-:W-:Y:S02]  /*1f90*/  FSEL R22, |R31|, R22, P3 ;  /* 0x000000161f167208 */ /* 0x000fe40001800200 */
[----:B------:R-:W-:Y:S02]  /*1fa0*/  @P4 IADD3 R6, PT, PT, R41, 0x2, RZ ;  /* 0x0000000229064810 */ /* 0x000fe40007ffe0ff */
        /* <DEDUP_REMOVED lines=9> */
[----:B---3--:R-:W-:-:S04]  /*2040*/  FSETP.GT.AND P3, PT, |R39|, R22, PT ;  /* 0x000000162700720b */ /* 0x008fc80003f64200 */
[----:B------:R-:W-:Y:S01]  /*2050*/  FSEL R22, |R39|, R22, P3 ;  /* 0x0000001627167208 */ /* 0x000fe20001800200 */
[----:B------:R-:W-:-:S08]  /*2060*/  @P5 VIADD R6, R41, 0x6 ;  /* 0x0000000629065836 */ /* 0x000fd00000000000 */
[C---:B------:R-:W-:Y:S01]  /*2070*/  @P3 VIADD R6, R41.reuse, 0x7 ;  /* 0x0000000729063836 */ /* 0x040fe20000000000 */
[----:B------:R-:W-:-:S04]  /*2080*/  IADD3 R41, P0, PT, R41, 0x8, RZ ;  /* 0x0000000829297810 */ /* 0x000fc80007f1e0ff */
[----:B------:R-:W-:Y:S02]  /*2090*/  IADD3 R4, P2, PT, R41, R11, RZ ;  /* 0x0000000b29047210 */ /* 0x000fe40007f5e0ff */
[----:B------:R-:W-:Y:S02]  /*20a0*/  IADD3.X R42, PT, PT, RZ, R42, RZ, P0, !PT ;  /* 0x0000002aff2a7210 */ /* 0x000fe400007fe4ff */
[----:B------:R-:W-:-:S03]  /*20b0*/  ISETP.NE.U32.AND P0, PT, R4, R43, PT ;  /* 0x0000002b0400720c */ /* 0x000fc60003f05070 */
[----:B------:R-:W-:-:S05]  /*20c0*/  IMAD.X R4, R42, 0x1, R19, P2 ;  /* 0x000000012a047824 */ /* 0x000fca00010e0613 */
[----:B------:R-:W-:-:S13]  /*20d0*/  ISETP.NE.AND.EX P0, PT, R4, R21, PT, P0 ;  /* 0x000000150400720c */ /* 0x000fda0003f05300 */
[----:B------:R-:W-:Y:S05]  /*20e0*/  @P0 BRA `(.L_x_67) ;  /* 0xfffffffc00400947 */ /* 0x000fea000383ffff */
.L_x_66:
[----:B------:R-:W-:Y:S05]  /*20f0*/  BSYNC.RECONVERGENT B3 ;  /* 0x0000000000037941 */ /* 0x000fea0003800200 */
.L_x_65:
        /* <DEDUP_REMOVED lines=10> */
[----:B------:R-:W-:-:S05]  /*21a0*/  IMAD.IADD R24, R26, 0x1, R31 ;  /* 0x000000011a187824 */ /* 0x000fca00078e021f */
[----:B------:R-:W3:Y:S01]  /*21b0*/  LDL R27, [R24] ;  /* 0x00000000181b7983 */ /* 0x000ee20000100800 */
[----:B------:R-:W-:-:S05]  /*21c0*/  IMAD.IADD R4, R24, 0x1, R31 ;  /* 0x0000000118047824 */ /* 0x000fca00078e021f */
[----:B------:R-:W4:Y:S01]  /*21d0*/  LDL R29, [R4] ;  /* 0x00000000041d7983 */ /* 0x000f220000100800 */
[----:B------:R-:W-:-:S06]  /*21e0*/  IADD3 R31, PT, PT, R4, R31, RZ ;  /* 0x0000001f041f7210 */ /* 0x000fcc0007ffe0ff */
        /* <DEDUP_REMOVED lines=12> */
[C---:B------:R-:W-:Y:S02]  /*22b0*/  @P3 VIADD R6, R41.reuse, 0x3 ;  /* 0x0000000329063836 */ /* 0x040fe40000000000 */
[----:B------:R-:W-:-:S07]  /*22c0*/  VIADD R41, R41, 0x4 ;  /* 0x0000000429297836 */ /* 0x000fce0000000000 */
.L_x_69:
[----:B------:R-:W-:Y:S05]  /*22d0*/  BSYNC.RECONVERGENT B3 ;  /* 0x0000000000037941 */ /* 0x000fea0003800200 */
.L_x_68:
[----:B------:R-:W-:Y:S05]  /*22e0*/  @!P4 BRA `(.L_x_64) ;  /* 0x00000000006cc947 */ /* 0x000fea0003800000 */
[----:B------:R-:W-:Y:S01]  /*22f0*/  IMAD.MOV R23, RZ, RZ, -R14 ;  /* 0x000000ffff177224 */ /* 0x000fe200078e0a0e */
[----:B------:R-:W-:-:S04]  /*2300*/  LOP3.LUT R4, R0, 0x2, RZ, 0x3c, !PT ;  /* 0x0000000200047812 */ /* 0x000fc800078e3cff */
[----:B------:R-:W-:-:S04]  /*2310*/  PRMT R23, R23, 0x7710, RZ ;  /* 0x0000771017177816 */ /* 0x000fc800000000ff */
[----:B------:R-:W-:-:S04]  /*2320*/  IADD3 R24, PT, PT, R4, R23, RZ ;  /* 0x0000001704187210 */ /* 0x000fc80007ffe0ff */
[----:B------:R-:W-:-:S04]  /*2330*/  LOP3.LUT R4, R24, 0x3, RZ, 0xc0, !PT ;  /* 0x0000000318047812 */ /* 0x000fc800078ec0ff */
[----:B------:R-:W-:-:S13]  /*2340*/  ISETP.NE.AND P1, PT, R4, 0x1, PT ;  /* 0x000000010400780c */ /* 0x000fda0003f25270 */
[----:B------:R-:W-:-:S04]  /*2350*/  @P1 IMAD R4, R8, R41, R17 ;  /* 0x0000002908041224 */ /* 0x000fc800078e0211 */
[----:B------:R-:W-:-:S05]  /*2360*/  @P1 IMAD.U32 R27, R4, 0x4, R1 ;  /* 0x00000004041b1824 */ /* 0x000fca00078e0001 */
[----:B------:R-:W2:Y:S01]  /*2370*/  @P1 LDL R29, [R27] ;  /* 0x000000001b1d1983 */ /* 0x000ea20000100800 */
[----:B------:R-:W-:-:S06]  /*2380*/  @P1 IMAD.U32 R23, R8, 0x4, R27 ;  /* 0x0000000408171824 */ /* 0x000fcc00078e001b */
[----:B------:R-:W3:Y:S01]  /*2390*/  @P1 LDL R23, [R23] ;  /* 0x0000000017171983 */ /* 0x000ee20000100800 */
[----:B------:R-:W-:-:S04]  /*23a0*/  LOP3.LUT R4, R24, 0x1, RZ, 0xc0, !PT ;  /* 0x0000000118047812 */ /* 0x000fc800078ec0ff */
[----:B------:R-:W-:Y:S02]  /*23b0*/  ISETP.NE.U32.AND P2, PT, R4, 0x1, PT ;  /* 0x000000010400780c */ /* 0x000fe40003f45070 */
[----:B--2---:R-:W-:-:S04]  /*23c0*/  @P1 FSETP.GT.AND P0, PT, |R29|, R22, PT ;  /* 0x000000161d00120b */ /* 0x004fc80003f04200 */
[----:B------:R-:W-:Y:S02]  /*23d0*/  @P1 FSEL R26, |R29|, R22, P0 ;  /* 0x000000161d1a1208 */ /* 0x000fe40000000200 */
[----:B------:R-:W-:Y:S02]  /*23e0*/  @P1 SEL R24, R41, R6, P0 ;  /* 0x0000000629181207 */ /* 0x000fe40000000000 */
[----:B---3--:R-:W-:-:S13]  /*23f0*/  FSETP.GT.AND P3, PT, |R23|, R26, P1 ;  /* 0x0000001a1700720b */ /* 0x008fda0000f64200 */
[C---:B------:R-:W-:Y:S02]  /*2400*/  @P3 VIADD R24, R41.reuse, 0x1 ;  /* 0x0000000129183836 */ /* 0x040fe40000000000 */
[----:B------:R-:W-:-:S04]  /*2410*/  @P1 VIADD R41, R41, 0x2 ;  /* 0x0000000229291836 */ /* 0x000fc80000000000 */
[----:B------:R-:W-:-:S04]  /*2420*/  @!P2 IMAD R4, R8, R41, R17 ;  /* 0x000000290804a224 */ /* 0x000fc800078e0211 */
[----:B------:R-:W-:-:S05]  /*2430*/  @!P2 IMAD.U32 R4, R4, 0x4, R1 ;  /* 0x000000040404a824 */ /* 0x000fca00078e0001 */
[----:B------:R-:W2:Y:S01]  /*2440*/  @!P2 LDL R27, [R4] ;  /* 0x00000000041ba983 */ /* 0x000ea20000100800 */
[C---:B------:R-:W-:Y:S02]  /*2450*/  @P1 FSETP.GT.AND P0, PT, |R23|.reuse, R26, PT ;  /* 0x0000001a1700120b */ /* 0x040fe40003f04200 */
[----:B------:R-:W-:Y:S02]  /*2460*/  @P1 MOV R6, R24 ;  /* 0x0000001800061202 */ /* 0x000fe40000000f00 */
[----:B------:R-:W-:-:S04]  /*2470*/  @P1 FSEL R22, |R23|, R26, P0 ;  /* 0x0000001a17161208 */ /* 0x000fc80000000200 */
[----:B--2---:R-:W-:-:S04]  /*2480*/  @!P2 FSETP.GT.AND P0, PT, |R27|, R22, PT ;  /* 0x000000161b00a20b */ /* 0x004fc80003f04200 */
[----:B------:R-:W-:-:S09]  /*2490*/  @!P2 SEL R6, R41, R6, P0 ;  /* 0x000000062906a207 */ /* 0x000fd20000000000 */
.L_x_64:
[----:B------:R-:W-:Y:S05]  /*24a0*/  BSYNC.RECONVERGENT B2 ;  /* 0x0000000000027941 */ /* 0x000fea0003800200 */
.L_x_63:
[----:B------:R-:W-:Y:S01]  /*24b0*/  ISETP.NE.U32.AND P0, PT, R17, R6, PT ;  /* 0x000000061100720c */ /* 0x000fe20003f05070 */
[----:B------:R-:W-:Y:S01]  /*24c0*/  BSSY.RECONVERGENT B2, `(.L_x_70) ;  /* 0x00000cf000027945 */ /* 0x000fe20003800200 */
[----:B------:R-:W-:-:S04]  /*24d0*/  SHF.R.S32.HI R4, RZ, 0x1f, R6 ;  /* 0x0000001fff047819 */ /* 0x000fc80000011406 */
[----:B------:R-:W-:-:S13]  /*24e0*/  ISETP.NE.AND.EX P0, PT, R25, R4, PT, P0 ;  /* 0x000000041900720c */ /* 0x000fda0003f05300 */
[----:B------:R-:W-:Y:S05]  /*24f0*/  @!P0 BRA `(.L_x_71) ;  /* 0x0000000c002c8947 */ /* 0x000fea0003800000 */
[----:B------:R-:W-:Y:S01]  /*2500*/  ISETP.GE.U32.AND P0, PT, R17, R8, PT ;  /* 0x000000081100720c */ /* 0x000fe20003f06070 */
[----:B------:R-:W-:-:S03]  /*2510*/  VIADD R16, R16, 0x1 ;  /* 0x0000000110107836 */ /* 0x000fc60000000000 */
[----:B------:R-:W-:-:S13]  /*2520*/  ISETP.GE.U32.AND.EX P0, PT, R25, R18, PT, P0 ;  /* 0x000000121900720c */ /* 0x000fda0003f06100 */
[----:B------:R-:W-:Y:S05]  /*2530*/  @P0 BRA `(.L_x_71) ;  /* 0x0000000c001c0947 */ /* 0x000fea0003800000 */
[C---:B------:R-:W-:Y:S01]  /*2540*/  IADD3 R4, P1, PT, -R8.reuse, R17, RZ ;  /* 0x0000001108047210 */ /* 0x040fe20007f3e1ff */
[--C-:B------:R-:W-:Y:S01]  /*2550*/  IMAD.IADD R22, R8, 0x1, -R17.reuse ;  /* 0x0000000108167824 */ /* 0x100fe200078e0a11 */
[----:B------:R-:W-:Y:S01]  /*2560*/  BSSY.RECONVERGENT B3, `(.L_x_72) ;  /* 0x0000058000037945 */ /* 0x000fe20003800200 */
[----:B------:R-:W-:Y:S01]  /*2570*/  IMAD.MOV.U32 R23, RZ, RZ, R17 ;  /* 0x000000ffff177224 */ /* 0x000fe200078e0011 */
[----:B------:R-:W-:Y:S01]  /*2580*/  ISETP.GT.U32.AND P0, PT, R4, -0x10, PT ;  /* 0xfffffff00400780c */ /* 0x000fe20003f04070 */
[----:B------:R-:W-:Y:S01]  /*2590*/  IMAD.X R4, R25, 0x1, ~R18, P1 ;  /* 0x0000000119047824 */ /* 0x000fe200008e0e12 */
[----:B------:R-:W-:Y:S01]  /*25a0*/  LOP3.LUT P1, RZ, R22, 0xf, RZ, 0xc0, !PT ;  /* 0x0000000f16ff7812 */ /* 0x000fe2000782c0ff */
[----:B------:R-:W-:-:S03]  /*25b0*/  IMAD R22, R8, R6, RZ ;  /* 0x0000000608167224 */ /* 0x000fc600078e02ff */
[----:B------:R-:W-:-:S13]  /*25c0*/  ISETP.GT.U32.AND.EX P0, PT, R4, -0x1, PT, P0 ;  /* 0xffffffff0400780c */ /* 0x000fda0003f04100 */
[----:B------:R-:W-:Y:S05]  /*25d0*/  @P0 BRA `(.L_x_73) ;  /* 0x0000000400400947 */ /* 0x000fea0003800000 */
[----:B------:R-:W-:Y:S01]  /*25e0*/  IADD3 R4, P0, PT, R8, -R17, RZ ;  /* 0x8000001108047210 */ /* 0x000fe20007f1e0ff */
[----:B------:R-:W-:Y:S02]  /*25f0*/  HFMA2 R37, -RZ, RZ, 0, 0 ;  /* 0x00000000ff257431 */ /* 0x000fe400000001ff */
[----:B------:R-:W-:Y:S02]  /*2600*/  IMAD.MOV.U32 R35, RZ, RZ, RZ ;  /* 0x000000ffff237224 */ /* 0x000fe400078e00ff */
[----:B------:R-:W-:Y:S01]  /*2610*/  IMAD.MOV.U32 R23, RZ, RZ, R17 ;  /* 0x000000ffff177224 */ /* 0x000fe200078e0011 */
[----:B------:R-:W-:Y:S01]  /*2620*/  LOP3.LUT R42, R4, 0xfffffff0, RZ, 0xc0, !PT ;  /* 0xfffffff0042a7812 */ /* 0x000fe200078ec0ff */
[----:B------:R-:W-:-:S07]  /*2630*/  IMAD.X R40, R18, 0x1, ~R25, P0 ;  /* 0x0000000112287824 */ /* 0x000fce00000e0e19 */
.L_x_74:
[----:B0-----:R-:W-:Y:S02]  /*2640*/  IMAD.IADD R4, R22, 0x1, R23 ;  /* 0x0000000116047824 */ /* 0x001fe400078e0217 */
        /* <DEDUP_REMOVED lines=16> */
[----:B-1----:R-:W4:Y:S04]  /*2750*/  LDL R6, [R38+0xc] ;  /* 0x00000c0026067983 */ /* 0x002f280000100800 */
        /* <DEDUP_REMOVED lines=14> */
[----:B-1----:R-:W2:Y:S04]  /*2840*/  LDL R29, [R33+0x1c] ;  /* 0x00001c00211d7983 */ /* 0x002ea80000100800 */
        /* <DEDUP_REMOVED lines=15> */
[----:B-1----:R-:W5:Y:S04]  /*2940*/  LDL R29, [R33+0x2c] ;  /* 0x00002c00211d7983 */ /* 0x002f680000100800 */
[----:B------:R-:W2:Y:S04]  /*2950*/  LDL R6, [R38+0x2c] ;  /* 0x00002c0026067983 */ /* 0x000ea80000100800 */
[----:B-----5:R1:W-:Y:S04]  /*2960*/  STL [R38+0x2c], R29 ;  /* 0x00002c1d26007387 */ /* 0x0203e80000100800 */
[----:B--2---:R2:W-:Y:S04]  /*2970*/  STL [R33+0x2c], R6 ;  /* 0x00002c0621007387 */ /* 0x0045e80000100800 */
[----:B------:R-:W5:Y:S04]  /*2980*/  LDL R31, [R33+0x30] ;  /* 0x00003000211f7983 */ /* 0x000f680000100800 */
[----:B------:R-:W3:Y:S04]  /*2990*/  LDL R4, [R38+0x30] ;  /* 0x0000300026047983 */ /* 0x000ee80000100800 */
[----:B-----5:R0:W-:Y:S04]  /*29a0*/  STL [R38+0x30], R31 ;  /* 0x0000301f26007387 */ /* 0x0201e80000100800 */
[----:B---3--:R0:W-:Y:S04]  /*29b0*/  STL [R33+0x30], R4 ;  /* 0x0000300421007387 */ /* 0x0081e80000100800 */
[----:B------:R-:W3:Y:S04]  /*29c0*/  LDL R25, [R33+0x34] ;  /* 0x0000340021197983 */ /* 0x000ee80000100800 */
[----:B------:R-:W5:Y:S04]  /*29d0*/  LDL R24, [R38+0x34] ;  /* 0x0000340026187983 */ /* 0x000f680000100800 */
[----:B---3--:R0:W-:Y:S04]  /*29e0*/  STL [R38+0x34], R25 ;  /* 0x0000341926007387 */ /* 0x0081e80000100800 */
[----:B-----5:R0:W-:Y:S04]  /*29f0*/  STL [R33+0x34], R24 ;  /* 0x0000341821007387 */ /* 0x0201e80000100800 */
[----:B------:R-:W3:Y:S04]  /*2a00*/  LDL R27, [R33+0x38] ;  /* 0x00003800211b7983 */ /* 0x000ee80000100800 */
[----:B----4-:R-:W4:Y:S04]  /*2a10*/  LDL R26, [R38+0x38] ;  /* 0x00003800261a7983 */ /* 0x010f280000100800 */
[----:B---3--:R0:W-:Y:S04]  /*2a20*/  STL [R38+0x38], R27 ;  /* 0x0000381b26007387 */ /* 0x0081e80000100800 */
[----:B----4-:R0:W-:Y:S04]  /*2a30*/  STL [R33+0x38], R26 ;  /* 0x0000381a21007387 */ /* 0x0101e80000100800 */
[----:B-1----:R-:W3:Y:S04]  /*2a40*/  LDL R29, [R33+0x3c] ;  /* 0x00003c00211d7983 */ /* 0x002ee80000100800 */
[----:B--2---:R-:W2:Y:S01]  /*2a50*/  LDL R6, [R38+0x3c] ;  /* 0x00003c0026067983 */ /* 0x004ea20000100800 */
[----:B------:R-:W-:Y:S01]  /*2a60*/  IADD3 R35, P0, PT, R35, 0x10, RZ ;  /* 0x0000001023237810 */ /* 0x000fe20007f1e0ff */
[----:B------:R-:W-:-:S04]  /*2a70*/  VIADD R23, R23, 0x10 ;  /* 0x0000001017177836 */ /* 0x000fc80000000000 */
[----:B------:R-:W-:Y:S01]  /*2a80*/  IMAD.X R37, RZ, RZ, R37, P0 ;  /* 0x000000ffff257224 */ /* 0x000fe200000e0625 */
[----:B------:R-:W-:-:S04]  /*2a90*/  ISETP.NE.U32.AND P0, PT, R35, R42, PT ;  /* 0x0000002a2300720c */ /* 0x000fc80003f05070 */
[----:B------:R-:W-:Y:S01]  /*2aa0*/  ISETP.NE.AND.EX P0, PT, R37, R40, PT, P0 ;  /* 0x000000282500720c */ /* 0x000fe20003f05300 */
[----:B---3--:R0:W-:Y:S04]  /*2ab0*/  STL [R38+0x3c], R29 ;  /* 0x00003c1d26007387 */ /* 0x0081e80000100800 */
[----:B--2---:R0:W-:Y:S08]  /*2ac0*/  STL [R33+0x3c], R6 ;  /* 0x00003c0621007387 */ /* 0x0041f00000100800 */
[----:B------:R-:W-:Y:S05]  /*2ad0*/  @P0 BRA `(.L_x_74) ;  /* 0xfffffff800d80947 */ /* 0x000fea000383ffff */
.L_x_73:
[----:B------:R-:W-:Y:S05]  /*2ae0*/  BSYNC.RECONVERGENT B3 ;  /* 0x0000000000037941 */ /* 0x000fea0003800200 */
.L_x_72:
[----:B------:R-:W-:Y:S05]  /*2af0*/  @!P1 BRA `(.L_x_71) ;  /* 0x0000000400ac9947 */ /* 0x000fea0003800000 */
[----:B0-----:R-:W-:Y:S01]  /*2b00*/  LOP3.LUT R25, RZ, R15, RZ, 0x33, !PT ;  /* 0x0000000fff197212 */ /* 0x001fe200078e33ff */
        /* <DEDUP_REMOVED lines=25> */
[----:B------:R-:W2:Y:S04]  /*2ca0*/  LDL R29, [R33+0xc] ;  /* 0x00000c00211d7983 */ /* 0x000ea80000100800 */
[----:B0-----:R-:W3:Y:S04]  /*2cb0*/  LDL R6, [R38+0xc] ;  /* 0x00000c0026067983 */ /* 0x001ee80000100800 */
[----:B--2---:R0:W-:Y:S04]  /*2cc0*/  STL [R38+0xc], R29 ;  /* 0x00000c1d26007387 */ /* 0x0041e80000100800 */
[----:B---3--:R2:W-:Y:S04]  /*2cd0*/  STL [R33+0xc], R6 ;  /* 0x00000c0621007387 */ /* 0x0085e80000100800 */
[----:B------:R-:W3:Y:S04]  /*2ce0*/  LDL R31, [R33+0x10] ;  /* 0x00001000211f7983 */ /* 0x000ee80000100800 */
[----:B-1----:R-:W4:Y:S04]  /*2cf0*/  LDL R4, [R38+0x10] ;  /* 0x0000100026047983 */ /* 0x002f280000100800 */
[----:B---3--:R1:W-:Y:S04]  /*2d00*/  STL [R38+0x10], R31 ;  /* 0x0000101f26007387 */ /* 0x0083e80000100800 */
[----:B----4-:R1:W-:Y:S04]  /*2d10*/  STL [R33+0x10], R4 ;  /* 0x0000100421007387 */ /* 0x0103e80000100800 */
[----:B------:R-:W3:Y:S04]  /*2d20*/  LDL R25, [R33+0x14] ;  /* 0x0000140021197983 */ /* 0x000ee80000100800 */
[----:B------:R-:W4:Y:S04]  /*2d30*/  LDL R24, [R38+0x14] ;  /* 0x0000140026187983 */ /* 0x000f280000100800 */
[----:B---3--:R1:W-:Y:S04]  /*2d40*/  STL [R38+0x14], R25 ;  /* 0x0000141926007387 */ /* 0x0083e80000100800 */
[----:B----4-:R1:W-:Y:S04]  /*2d50*/  STL [R33+0x14], R24 ;  /* 0x0000141821007387 */ /* 0x0103e80000100800 */
[----:B------:R-:W3:Y:S04]  /*2d60*/  LDL R27, [R33+0x18] ;  /* 0x00001800211b7983 */ /* 0x000ee80000100800 */
[----:B-----5:R-:W4:Y:S04]  /*2d70*/  LDL R26, [R38+0x18] ;  /* 0x00001800261a7983 */ /* 0x020f280000100800 */
[----:B---3--:R1:W-:Y:S04]  /*2d80*/  STL [R38+0x18], R27 ;  /* 0x0000181b26007387 */ /* 0x0083e80000100800 */
[----:B----4-:R1:W-:Y:S04]  /*2d90*/  STL [R33+0x18], R26 ;  /* 0x0000181a21007387 */ /* 0x0103e80000100800 */
[----:B0-----:R-:W3:Y:S04]  /*2da0*/  LDL R29, [R33+0x1c] ;  /* 0x00001c00211d7983 */ /* 0x001ee80000100800 */
[----:B--2---:R-:W2:Y:S01]  /*2db0*/  LDL R6, [R38+0x1c] ;  /* 0x00001c0026067983 */ /* 0x004ea20000100800 */
[----:B------:R-:W-:-:S03]  /*2dc0*/  VIADD R23, R23, 0x8 ;  /* 0x0000000817177836 */ /* 0x000fc60000000000 */
[----:B---3--:R1:W-:Y:S04]  /*2dd0*/  STL [R38+0x1c], R29 ;  /* 0x00001c1d26007387 */ /* 0x0083e80000100800 */
[----:B--2---:R1:W-:Y:S02]  /*2de0*/  STL [R33+0x1c], R6 ;  /* 0x00001c0621007387 */ /* 0x0043e40000100800 */
.L_x_76:
[----:B------:R-:W-:Y:S05]  /*2df0*/  BSYNC.RECONVERGENT B3 ;  /* 0x0000000000037941 */ /* 0x000fea0003800200 */
.L_x_75:
[----:B------:R-:W-:Y:S05]  /*2e00*/  @!P1 BRA `(.L_x_71) ;  /* 0x0000000000e89947 */ /* 0x000fea0003800000 */
[----:B-1----:R-:W-:Y:S01]  /*2e10*/  LOP3.LUT R25, RZ, R12, RZ, 0x33, !PT ;  /* 0x0000000cff197212 */ /* 0x002fe200078e33ff */
        /* <DEDUP_REMOVED lines=24> */
[----:B------:R-:W2:Y:S04]  /*2fa0*/  LDL R27, [R33+0x8] ;  /* 0x00000800211b7983 */ /* 0x000ea80000100800 */
[----:B------:R-:W3:Y:S04]  /*2fb0*/  LDL R26, [R38+0x8] ;  /* 0x00000800261a7983 */ /* 0x000ee80000100800 */
[----:B--2---:R1:W-:Y:S04]  /*2fc0*/  STL [R38+0x8], R27 ;  /* 0x0000081b26007387 */ /* 0x0043e80000100800 */
[----:B---3--:R1:W-:Y:S04]  /*2fd0*/  STL [R33+0x8], R26 ;  /* 0x0000081a21007387 */ /* 0x0083e80000100800 */
[----:B------:R-:W2:Y:S04]  /*2fe0*/  LDL R29, [R33+0xc] ;  /* 0x00000c00211d7983 */ /* 0x000ea80000100800 */
[----:B0-----:R-:W3:Y:S01]  /*2ff0*/  LDL R6, [R38+0xc] ;  /* 0x00000c0026067983 */ /* 0x001ee20000100800 */
[----:B------:R-:W-:-:S03]  /*3000*/  VIADD R23, R23, 0x4 ;  /* 0x0000000417177836 */ /* 0x000fc60000000000 */
[----:B--2---:R1:W-:Y:S04]  /*3010*/  STL [R38+0xc], R29 ;  /* 0x00000c1d26007387 */ /* 0x0043e80000100800 */
[----:B---3--:R1:W-:Y:S02]  /*3020*/  STL [R33+0xc], R6 ;  /* 0x00000c0621007387 */ /* 0x0083e40000100800 */
.L_x_78:
[----:B------:R-:W-:Y:S05]  /*3030*/  BSYNC.RECONVERGENT B3 ;  /* 0x0000000000037941 */ /* 0x000fea0003800200 */
.L_x_77:
[----:B------:R-:W-:Y:S05]  /*3040*/  @!P1 BRA `(.L_x_71) ;  /* 0x0000000000589947 */ /* 0x000fea0003800000 */
[----:B-1----:R-:W-:Y:S01]  /*3050*/  IMAD.IADD R4, R22, 0x1, R23 ;  /* 0x0000000116047824 */ /* 0x002fe200078e0217 */
        /* <DEDUP_REMOVED lines=10> */
[----:B--2---:R-:W2:Y:S04]  /*3100*/  LDL R6, [R25+0x4] ;  /* 0x0000040019067983 */ /* 0x004ea80000100800 */
[----:B------:R-:W3:Y:S01]  /*3110*/  LDL R4, [R23+0x4] ;  /* 0x0000040017047983 */ /* 0x000ee20000100800 */
[----:B------:R-:W-:-:S04]  /*3120*/  ISETP.NE.U32.AND P0, PT, R31, 0x2, PT ;  /* 0x000000021f00780c */ /* 0x000fc80003f05070 */
[----:B------:R-:W-:Y:S01]  /*3130*/  ISETP.NE.AND.EX P0, PT, RZ, RZ, PT, P0 ;  /* 0x000000ffff00720c */ /* 0x000fe20003f05300 */
[----:B--2---:R4:W-:Y:S04]  /*3140*/  STL [R23+0x4], R6 ;  /* 0x0000040617007387 */ /* 0x0049e80000100800 */
[----:B---3--:R4:W-:Y:S08]  /*3150*/  STL [R25+0x4], R4 ;  /* 0x0000040419007387 */ /* 0x0089f00000100800 */
[----:B------:R-:W-:Y:S05]  /*3160*/  @!P0 BRA `(.L_x_71) ;  /* 0x0000000000108947 */ /* 0x000fea0003800000 */
[----:B----4-:R-:W2:Y:S04]  /*3170*/  LDL R6, [R25+0x8] ;  /* 0x0000080019067983 */ /* 0x010ea80000100800 */
[----:B------:R-:W3:Y:S04]  /*3180*/  LDL R4, [R23+0x8] ;  /* 0x0000080017047983 */ /* 0x000ee80000100800 */
[----:B--2---:R0:W-:Y:S04]  /*3190*/  STL [R23+0x8], R6 ;  /* 0x0000080617007387 */ /* 0x0041e80000100800 */
[----:B---3--:R0:W-:Y:S02]  /*31a0*/  STL [R25+0x8], R4 ;  /* 0x0000080419007387 */ /* 0x0081e40000100800 */
.L_x_71:
[----:B------:R-:W-:Y:S05]  /*31b0*/  BSYNC.RECONVERGENT B2 ;  /* 0x0000000000027941 */ /* 0x000fea0003800200 */
.L_x_70:
[----:B------:R-:W-:Y:S01]  /*31c0*/  ISETP.GE.U32.AND P0, PT, R13, R8, PT ;  /* 0x000000080d00720c */ /* 0x000fe20003f06070 */
[----:B------:R-:W-:Y:S03]  /*31d0*/  BSSY.RECONVERGENT B2, `(.L_x_79) ;  /* 0x00000dd000027945 */ /* 0x000fe60003800200 */
[----:B------:R-:W-:-:S13]  /*31e0*/  ISETP.GE.U32.AND.EX P0, PT, R9, R18, PT, P0 ;  /* 0x000000120900720c */ /* 0x000fda0003f06100 */
[----:B------:R-:W-:Y:S05]  /*31f0*/  @P0 BRA `(.L_x_80) ;  /* 0x0000000c00680947 */ /* 0x000fea0003800000 */
[----:B0-2-4-:R-:W-:Y:S01]  /*3200*/  IMAD.MOV R23, RZ, RZ, -R15 ;  /* 0x000000ffff177224 */ /* 0x015fe200078e0a0f */
[----:B-1----:R-:W-:Y:S01]  /*3210*/  LOP3.LUT R24, R7, 0x3, RZ, 0xc0, !PT ;  /* 0x0000000307187812 */ /* 0x002fe200078ec0ff */
[----:B------:R-:W-:Y:S01]  /*3220*/  IMAD.MOV.U32 R27, RZ, RZ, R13 ;  /* 0x000000ffff1b7224 */ /* 0x000fe200078e000d */
[----:B------:R-:W-:Y:S01]  /*3230*/  LOP3.LUT R25, R34, 0xfffffff0, RZ, 0xc0, !PT ;  /* 0xfffffff022197812 */ /* 0x000fe200078ec0ff */
[----:B------:R-:W-:Y:S01]  /*3240*/  IMAD.MOV.U32 R29, RZ, RZ, R9 ;  /* 0x000000ffff1d7224 */ /* 0x000fe200078e0009 */
[----:B------:R-:W-:-:S04]  /*3250*/  PRMT R23, R23, 0x7710, RZ ;  /* 0x0000771017177816 */ /* 0x000fc800000000ff */
[----:B------:R-:W-:-:S04]  /*3260*/  IADD3 R23, PT, PT, R0, 0xe, R23 ;  /* 0x0000000e00177810 */ /* 0x000fc80007ffe017 */
[----:B------:R-:W-:-:S04]  /*3270*/  LOP3.LUT R23, R23, 0xffff, RZ, 0xc0, !PT ;  /* 0x0000ffff17177812 */ /* 0x000fc800078ec0ff */
[----:B------:R-:W-:-:S04]  /*3280*/  LOP3.LUT R22, R23, 0xf, RZ, 0xc0, !PT ;  /* 0x0000000f17167812 */ /* 0x000fc800078ec0ff */
[----:B------:R-:W-:-:S04]  /*3290*/  IADD3 R22, P0, PT, R22, -0x1, RZ ;  /* 0xffffffff16167810 */ /* 0x000fc80007f1e0ff */
[----:B------:R-:W-:-:S09]  /*32a0*/  IADD3.X R39, PT, PT, RZ, -0x1, RZ, P0, !PT ;  /* 0xffffffffff277810 */ /* 0x000fd200007fe4ff */
.L_x_92:
[----:B01234-:R-:W2:Y:S01]  /*32b0*/  LDL R33, [R20] ;  /* 0x0000000014217983 */ /* 0x01fea20000100800 */
        /* <DEDUP_REMOVED lines=12> */
[----:B---3--:R-:W1:Y:S01]  /*3380*/  FCHK P2, -R4, R33 ;  /* 0x0000002104007302 */ /* 0x008e620000040100 */
[----:B0-----:R-:W-:-:S04]  /*3390*/  FFMA R7, -R33, R6, 1 ;  /* 0x3f80000021077423 */ /* 0x001fc80000000106 */
[----:B------:R-:W-:-:S04]  /*33a0*/  FFMA R7, R6, R7, R6 ;  /* 0x0000000706077223 */ /* 0x000fc80000000006 */
[----:B------:R-:W-:-:S04]  /*33b0*/  FFMA R6, -R4, R7, RZ ;  /* 0x0000000704067223 */ /* 0x000fc800000001ff */
[----:B------:R-:W-:-:S04]  /*33c0*/  FFMA R31, -R33, R6, -R4 ;  /* 0x00000006211f7223 */ /* 0x000fc80000000904 */
[----:B------:R-:W-:Y:S01]  /*33d0*/  FFMA R7, R7, R31, R6 ;  /* 0x0000001f07077223 */ /* 0x000fe20000000006 */
[----:B-1----:R-:W-:Y:S06]  /*33e0*/  @!P2 BRA `(.L_x_82) ;  /* 0x000000000014a947 */ /* 0x002fec0003800000 */
[----:B------:R-:W-:Y:S01]  /*33f0*/  FADD R4, -R4, -RZ ;  /* 0x800000ff04047221 */ /* 0x000fe20000000100 */
[----:B------:R-:W-:Y:S01]  /*3400*/  IMAD.MOV.U32 R7, RZ, RZ, R33 ;  /* 0x000000ffff077224 */ /* 0x000fe200078e0021 */
[----:B------:R-:W-:-:S07]  /*3410*/  MOV R35, 0x3430 ;  /* 0x0000343000237802 */ /* 0x000fce0000000f00 */
[----:B------:R-:W-:Y:S05]  /*3420*/  CALL.REL.NOINC `($__internal_1_$__cuda_sm3x_div_rn_noftz_f32_slowpath) ;  /* 0x0000001800647944 */ /* 0x000fea0003c00000 */
[----:B------:R-:W-:-:S07]  /*3430*/  IMAD.MOV.U32 R7, RZ, RZ, R31 ;  /* 0x000000ffff077224 */ /* 0x000fce00078e001f */
.L_x_82:
[----:B------:R-:W-:Y:S05]  /*3440*/  BSYNC.RECONVERGENT B3 ;  /* 0x0000000000037941 */ /* 0x000fea0003800200 */
.L_x_81:
[----:B------:R-:W-:Y:S01]  /*3450*/  BSSY.RECONVERGENT B3, `(.L_x_83) ;  /* 0x0000051000037945 */ /* 0x000fe20003800200 */
[----:B------:R-:W-:Y:S02]  /*3460*/  LOP3.LUT P2, RZ, R34, 0xf, RZ, 0xc0, !PT ;  /* 0x0000000f22ff7812 */ /* 0x000fe4000784c0ff */
[----:B------:R-:W-:Y:S01]  /*3470*/  MOV R31, R13 ;  /* 0x0000000d001f7202 */ /* 0x000fe20000000f00 */
[----:B------:R-:W-:Y:S10]  /*3480*/  @!P0 BRA `(.L_x_84) ;  /* 0x0000000400348947 */ /* 0x000ff40003800000 */
[----:B------:R-:W-:Y:S02]  /*3490*/  IMAD.MOV.U32 R31, RZ, RZ, R13 ;  /* 0x000000ffff1f7224 */ /* 0x000fe400078e000d */
[----:B------:R-:W-:-:S07]  /*34a0*/  IMAD.MOV.U32 R42, RZ, RZ, R9 ;  /* 0x000000ffff2a7224 */ /* 0x000fce00078e0009 */
.L_x_85:
[C---:B------:R-:W-:Y:S02]  /*34b0*/  IMAD.IADD R4, R31.reuse, 0x1, R10 ;  /* 0x000000011f047824 */ /* 0x040fe400078e020a */
[----:B---3--:R-:W-:-:S03]  /*34c0*/  IMAD.IADD R6, R31, 0x1, R26 ;  /* 0x000000011f067824 */ /* 0x008fc600078e021a */
        /* <DEDUP_REMOVED lines=63> */
[----:B-1----:R-:W4:Y:S01]  /*38c0*/  LDL R35, [R40+0x3c] ;  /* 0x00003c0028237983 */ /* 0x002f220000100800 */
[----:B------:R-:W-:-:S04]  /*38d0*/  IADD3 R31, P0, PT, R31, 0x10, RZ ;  /* 0x000000101f1f7810 */ /* 0x000fc80007f1e0ff */
[----:B--2---:R-:W-:Y:S01]  /*38e0*/  IADD3 R4, P3, PT, R31, R11, RZ ;  /* 0x0000000b1f047210 */ /* 0x004fe20007f7e0ff */
[----:B------:R-:W-:-:S03]  /*38f0*/  IMAD.X R42, RZ, RZ, R42, P0 ;  /* 0x000000ffff2a7224 */ /* 0x000fc600000e062a */
[----:B------:R-:W-:Y:S01]  /*3900*/  ISETP.NE.U32.AND P0, PT, R4, R25, PT ;  /* 0x000000190400720c */ /* 0x000fe20003f05070 */
[----:B------:R-:W-:-:S05]  /*3910*/  IMAD.X R4, R42, 0x1, R19, P3 ;  /* 0x000000012a047824 */ /* 0x000fca00018e0613 */
[----:B------:R-:W-:Y:S01]  /*3920*/  ISETP.NE.AND.EX P0, PT, R4, R21, PT, P0 ;  /* 0x000000150400720c */ /* 0x000fe20003f05300 */
[----:B----4-:R-:W-:-:S05]  /*3930*/  FFMA R35, R35, R7, R38 ;  /* 0x0000000723237223 */ /* 0x010fca0000000026 */
[----:B------:R3:W-:Y:S07]  /*3940*/  STL [R41+0x3c], R35 ;  /* 0x00003c2329007387 */ /* 0x0007ee0000100800 */
[----:B------:R-:W-:Y:S05]  /*3950*/  @P0 BRA `(.L_x_85) ;  /* 0xfffffff800d40947 */ /* 0x000fea000383ffff */
.L_x_84:
[----:B------:R-:W-:Y:S05]  /*3960*/  BSYNC.RECONVERGENT B3 ;  /* 0x0000000000037941 */ /* 0x000fea0003800200 */
.L_x_83:
[----:B------:R-:W-:Y:S04]  /*3970*/  BSSY.RECONVERGENT B3, `(.L_x_86) ;  /* 0x0000061000037945 */ /* 0x000fe80003800200 */
[----:B------:R-:W-:Y:S05]  /*3980*/  @!P2 BRA `(.L_x_87) ;  /* 0x00000004007ca947 */ /* 0x000fea0003800000 */
[----:B------:R-:W-:Y:S01]  /*3990*/  ISETP.GE.U32.AND P0, PT, R22, 0x7, PT ;  /* 0x000000071600780c */ /* 0x000fe20003f06070 */
[----:B------:R-:W-:Y:S01]  /*39a0*/  BSSY.RECONVERGENT B4, `(.L_x_88) ;  /* 0x0000029000047945 */ /* 0x000fe20003800200 */
[----:B------:R-:W-:Y:S02]  /*39b0*/  LOP3.LUT P2, RZ, R23, 0x7, RZ, 0xc0, !PT ;  /* 0x0000000717ff7812 */ /* 0x000fe4000784c0ff */
[----:B------:R-:W-:-:S13]  /*39c0*/  ISETP.GE.U32.AND.EX P0, PT, R39, RZ, PT, P0 ;  /* 0x000000ff2700720c */ /* 0x000fda0003f06100 */
[----:B------:R-:W-:Y:S05]  /*39d0*/  @!P0 BRA `(.L_x_89) ;  /* 0x0000000000948947 */ /* 0x000fea0003800000 */
        /* <DEDUP_REMOVED lines=33> */
[----:B-1----:R-:W3:Y:S01]  /*3bf0*/  LDL R35, [R40+0x1c] ;  /* 0x00001c0028237983 */ /* 0x002ee20000100800 */
[----:B------:R-:W-:-:S02]  /*3c00*/  VIADD R31, R31, 0x8 ;  /* 0x000000081f1f7836 */ /* 0x000fc40000000000 */
[----:B---3--:R-:W-:-:S05]  /*3c10*/  FFMA R35, R35, R7, R38 ;  /* 0x0000000723237223 */ /* 0x008fca0000000026 */
[----:B------:R2:W-:Y:S02]  /*3c20*/  STL [R41+0x1c], R35 ;  /* 0x00001c2329007387 */ /* 0x0005e40000100800 */
.L_x_89:
[----:B------:R-:W-:Y:S05]  /*3c30*/  BSYNC.RECONVERGENT B4 ;  /* 0x0000000000047941 */ /* 0x000fea0003800200 */
.L_x_88:
[----:B------:R-:W-:Y:S05]  /*3c40*/  @!P2 BRA `(.L_x_87) ;  /* 0x0000000000cca947 */ /* 0x000fea0003800000 */
[----:B------:R-:W-:Y:S01]  /*3c50*/  ISETP.GE.U32.AND P2, PT, R32, 0x3, PT ;  /* 0x000000032000780c */ /* 0x000fe20003f46070 */
[----:B------:R-:W-:Y:S01]  /*3c60*/  BSSY.RECONVERGENT B4, `(.L_x_90) ;  /* 0x000001a000047945 */ /* 0x000fe20003800200 */
[----:B------:R-:W-:Y:S02]  /*3c70*/  ISETP.NE.U32.AND P0, PT, R24, RZ, PT ;  /* 0x000000ff1800720c */ /* 0x000fe40003f05070 */
[----:B------:R-:W-:Y:S02]  /*3c80*/  ISETP.GE.U32.AND.EX P2, PT, R36, RZ, PT, P2 ;  /* 0x000000ff2400720c */ /* 0x000fe40003f46120 */
[----:B------:R-:W-:-:S11]  /*3c90*/  ISETP.NE.AND.EX P0, PT, RZ, RZ, PT, P0 ;  /* 0x000000ffff00720c */ /* 0x000fd60003f05300 */
[----:B------:R-:W-:Y:S05]  /*3ca0*/  @!P2 BRA `(.L_x_91) ;  /* 0x000000000054a947 */ /* 0x000fea0003800000 */
[C---:B--2---:R-:W-:Y:S02]  /*3cb0*/  IMAD.IADD R4, R31.reuse, 0x1, R26 ;  /* 0x000000011f047824 */ /* 0x044fe400078e021a */
[----:B---3--:R-:W-:Y:S02]  /*3cc0*/  IMAD.IADD R6, R31, 0x1, R10 ;  /* 0x000000011f067824 */ /* 0x008fe400078e020a */
[--C-:B------:R-:W-:Y:S02]  /*3cd0*/  IMAD.U32 R37, R4, 0x4, R1.reuse ;  /* 0x0000000404257824 */ /* 0x100fe400078e0001 */
[----:B------:R-:W-:-:S03]  /*3ce0*/  IMAD.U32 R40, R6, 0x4, R1 ;  /* 0x0000000406287824 */ /* 0x000fc600078e0001 */
        /* <DEDUP_REMOVED lines=10> */
[-C--:B----4-:R-:W-:Y:S02]  /*3d90*/  FFMA R33, R33, R7.reuse, R38 ;  /* 0x0000000721217223 */ /* 0x090fe40000000026 */
[----:B------:R-:W2:Y:S04]  /*3da0*/  LDL R38, [R37+0xc] ;  /* 0x00000c0025267983 */ /* 0x000ea80000100800 */
[----:B------:R0:W-:Y:S04]  /*3db0*/  STL [R37+0x8], R33 ;  /* 0x0000082125007387 */ /* 0x0001e80000100800 */
[----:B------:R-:W2:Y:S01]  /*3dc0*/  LDL R35, [R40+0xc] ;  /* 0x00000c0028237983 */ /* 0x000ea20000100800 */
[----:B------:R-:W-:Y:S01]  /*3dd0*/  IADD3 R31, PT, PT, R31, 0x4, RZ ;  /* 0x000000041f1f7810 */ /* 0x000fe20007ffe0ff */
[----:B--2---:R-:W-:-:S05]  /*3de0*/  FFMA R35, R35, R7, R38 ;  /* 0x0000000723237223 */ /* 0x004fca0000000026 */
[----:B------:R0:W-:Y:S02]  /*3df0*/  STL [R37+0xc], R35 ;  /* 0x00000c2325007387 */ /* 0x0001e40000100800 */
.L_x_91:
[----:B------:R-:W-:Y:S05]  /*3e00*/  BSYNC.RECONVERGENT B4 ;  /* 0x0000000000047941 */ /* 0x000fea0003800200 */
.L_x_90:
        /* <DEDUP_REMOVED lines=12> */
[----:B-1----:R-:W2:Y:S04]  /*3ed0*/  LDL R4, [R33+0x4] ;  /* 0x0000040021047983 */ /* 0x002ea80000100800 */
[----:B------:R-:W2:Y:S01]  /*3ee0*/  LDL R31, [R6+0x4] ;  /* 0x00000400061f7983 */ /* 0x000ea20000100800 */
[----:B------:R-:W-:-:S04]  /*3ef0*/  ISETP.NE.U32.AND P0, PT, R24, 0x2, PT ;  /* 0x000000021800780c */ /* 0x000fc80003f05070 */
[----:B------:R-:W-:Y:S01]  /*3f00*/  ISETP.NE.AND.EX P0, PT, RZ, RZ, PT, P0 ;  /* 0x000000ffff00720c */ /* 0x000fe20003f05300 */
[----:B--2---:R-:W-:-:S05]  /*3f10*/  FFMA R4, R31, R7, R4 ;  /* 0x000000071f047223 */ /* 0x004fca0000000004 */
[----:B------:R4:W-:Y:S07]  /*3f20*/  STL [R33+0x4], R4 ;  /* 0x0000040421007387 */ /* 0x0009ee0000100800 */
[----:B------:R-:W-:Y:S05]  /*3f30*/  @!P0 BRA `(.L_x_87) ;  /* 0x0000000000108947 */ /* 0x000fea0003800000 */
[----:B------:R-:W2:Y:S04]  /*3f40*/  LDL R31, [R6+0x8] ;  /* 0x00000800061f7983 */ /* 0x000ea80000100800 */
[----:B----4-:R-:W2:Y:S02]  /*3f50*/  LDL R4, [R33+0x8] ;  /* 0x0000080021047983 */ /* 0x010ea40000100800 */
[----:B--2---:R-:W-:-:S05]  /*3f60*/  FFMA R4, R31, R7, R4 ;  /* 0x000000071f047223 */ /* 0x004fca0000000004 */
[----:B------:R0:W-:Y:S02]  /*3f70*/  STL [R33+0x8], R4 ;  /* 0x0000080421007387 */ /* 0x0001e40000100800 */
.L_x_87:
[----:B------:R-:W-:Y:S05]  /*3f80*/  BSYNC.RECONVERGENT B3 ;  /* 0x0000000000037941 */ /* 0x000fea0003800200 */
.L_x_86:
[----:B------:R-:W-:Y:S05]  /*3f90*/  @!P1 BRA `(.L_x_92) ;  /* 0xfffffff000c49947 */ /* 0x000fea000383ffff */
.L_x_80:
[----:B------:R-:W-:Y:S05]  /*3fa0*/  BSYNC.RECONVERGENT B2 ;  /* 0x0000000000027941 */ /* 0x000fea0003800200 */
.L_x_79:
[----:B012-4-:R-:W-:Y:S01]  /*3fb0*/  VIADD R4, R0, 0xfffffffe ;  /* 0xfffffffe00047836 */ /* 0x017fe20000000000 */
[----:B------:R-:W-:Y:S01]  /*3fc0*/  IADD3 R12, PT, PT, R12, 0x1, RZ ;  /* 0x000000010c0c7810 */ /* 0x000fe20007ffe0ff */
[----:B------:R-:W-:Y:S02]  /*3fd0*/  VIADD R14, R14, 0x1 ;  /* 0x000000010e0e7836 */ /* 0x000fe40000000000 */
[----:B------:R-:W-:Y:S01]  /*3fe0*/  VIADD R15, R15, 0x1 ;  /* 0x000000010f0f7836 */ /* 0x000fe20000000000 */
[----:B------:R-:W-:Y:S01]  /*3ff0*/  ISETP.NE.U32.AND P0, PT, R13, R4, PT ;  /* 0x000000040d00720c */ /* 0x000fe20003f05070 */
[----:B------:R-:W-:Y:S01]  /*4000*/  IMAD.MOV.U32 R17, RZ, RZ, R13 ;  /* 0x000000ffff117224 */ /* 0x000fe200078e000d */
[----:B------:R-:W-:Y:S01]  /*4010*/  SHF.R.S32.HI R4, RZ, 0x1f, R4 ;  /* 0x0000001fff047819 */ /* 0x000fe20000011404 */
[----:B------:R-:W-:-:S03]  /*4020*/  IMAD.MOV.U32 R25, RZ, RZ, R9 ;  /* 0x000000ffff197224 */ /* 0x000fc600078e0009 */
[----:B------:R-:W-:-:S13]  /*4030*/  ISETP.NE.AND.EX P0, PT, R9, R4, PT, P0 ;  /* 0x000000040900720c */ /* 0x000fda0003f05300 */
[----:B------:R-:W-:Y:S05]  /*4040*/  @P0 BRA `(.L_x_93) ;  /* 0xffffffd800e00947 */ /* 0x000fea000383ffff */
[----:B------:R-:W-:Y:S05]  /*4050*/  BSYNC.RECONVERGENT B0 ;  /* 0x0000000000007941 */ /* 0x000fea0003800200 */
.L_x_62:
[----:B------:R-:W-:-:S04]  /*4060*/  LOP3.LUT R16, R16, 0x1, RZ, 0xc0, !PT ;  /* 0x0000000110107812 */ /* 0x000fc800078ec0ff */
[----:B------:R-:W-:-:S13]  /*4070*/  ISETP.NE.U32.AND P0, PT, R16, 0x1, PT ;  /* 0x000000011000780c */ /* 0x000fda0003f05070 */
.L_x_61:
[----:B------:R-:W-:Y:S05]  /*4080*/  BSYNC.RECONVERGENT B1 ;  /* 0x0000000000017941 */ /* 0x000fea0003800200 */
.L_x_60:
[----:B------:R-:W-:Y:S01]  /*4090*/  ISETP.NE.AND P1, PT, R8, RZ, PT ;  /* 0x000000ff0800720c */ /* 0x000fe20003f25270 */
[----:B------:R-:W-:Y:S01]  /*40a0*/  BSSY.RECONVERGENT B0, `(.L_x_94) ;  /* 0x0000093000007945 */ /* 0x000fe20003800200 */
[----:B---3--:R-:W-:-:S11]  /*40b0*/  IMAD.MOV.U32 R6, RZ, RZ, 0x3f800000 ;  /* 0x3f800000ff067424 */ /* 0x008fd600078e00ff */
        /* <DEDUP_REMOVED lines=13> */
.L_x_98:
        /* <DEDUP_REMOVED lines=54> */
.L_x_97:
[----:B------:R-:W-:Y:S05]  /*44f0*/  BSYNC.RECONVERGENT B1 ;  /* 0x0000000000017941 */ /* 0x000fea0003800200 */
.L_x_96:
[----:B------:R-:W-:Y:S05]  /*4500*/  @!P2 BRA `(.L_x_95) ;  /* 0x000000040030a947 */ /* 0x000fea0003800000 */
[----:B------:R-:W-:Y:S01]  /*4510*/  LOP3.LUT R4, R8, 0xf, RZ, 0xc0, !PT ;  /* 0x0000000f08047812 */ /* 0x000fe200078ec0ff */
[----:B------:R-:W-:Y:S03]  /*4520*/  BSSY.RECONVERGENT B1, `(.L_x_99) ;  /* 0x0000022000017945 */ /* 0x000fe60003800200 */
[----:B------:R-:W-:-:S04]  /*4530*/  IADD3 R4, P2, PT, R4, -0x1, RZ ;  /* 0xffffffff04047810 */ /* 0x000fc80007f5e0ff */
[----:B------:R-:W-:Y:S02]  /*4540*/  ISETP.GE.U32.AND P1, PT, R4, 0x7, PT ;  /* 0x000000070400780c */ /* 0x000fe40003f26070 */
[----:B------:R-:W-:Y:S02]  /*4550*/  IADD3.X R4, PT, PT, RZ, -0x1, RZ, P2, !PT ;  /* 0xffffffffff047810 */ /* 0x000fe400017fe4ff */
[----:B------:R-:W-:Y:S02]  /*4560*/  LOP3.LUT P2, RZ, R8, 0x7, RZ, 0xc0, !PT ;  /* 0x0000000708ff7812 */ /* 0x000fe4000784c0ff */
[----:B------:R-:W-:-:S13]  /*4570*/  ISETP.GE.U32.AND.EX P1, PT, R4, RZ, PT, P1 ;  /* 0x000000ff0400720c */ /* 0x000fda0003f26110 */
[----:B------:R-:W-:Y:S05]  /*4580*/  @!P1 BRA `(.L_x_100) ;  /* 0x00000000006c9947 */ /* 0x000fea0003800000 */
[C---:B------:R-:W-:Y:S02]  /*4590*/  IMAD R4, R8.reuse, R7, R7 ;  /* 0x0000000708047224 */ /* 0x040fe400078e0207 */
[----:B------:R-:W-:Y:S02]  /*45a0*/  IMAD.SHL.U32 R10, R8, 0x4, RZ ;  /* 0x00000004080a7824 */ /* 0x000fe400078e00ff */
[----:B------:R-:W-:-:S04]  /*45b0*/  IMAD.U32 R9, R4, 0x4, R1 ;  /* 0x0000000404097824 */ /* 0x000fc800078e0001 */
[--C-:B------:R-:W-:Y:S02]  /*45c0*/  IMAD.IADD R4, R9, 0x1, R10.reuse ;  /* 0x0000000109047824 */ /* 0x100fe400078e020a */
[----:B------:R-:W2:Y:S02]  /*45d0*/  LDL R9, [R9] ;  /* 0x0000000009097983 */ /* 0x000ea40000100800 */
[--C-:B------:R-:W-:Y:S02]  /*45e0*/  IMAD.IADD R11, R4, 0x1, R10.reuse ;  /* 0x00000001040b7824 */ /* 0x100fe400078e020a */
[----:B------:R-:W3:Y:S03]  /*45f0*/  LDL R4, [R4+0x4] ;  /* 0x0000040004047983 */ /* 0x000ee60000100800 */
[----:B------:R-:W-:Y:S02]  /*4600*/  IADD3 R13, PT, PT, R11, R10, RZ ;  /* 0x0000000a0b0d7210 */ /* 0x000fe40007ffe0ff */
[----:B------:R-:W4:Y:S03]  /*4610*/  LDL R11, [R11+0x8] ;  /* 0x000008000b0b7983 */ /* 0x000f260000100800 */
[----:B------:R-:W-:-:S02]  /*4620*/  IMAD.IADD R15, R13, 0x1, R10 ;  /* 0x000000010d0f7824 */ /* 0x000fc400078e020a */
[----:B------:R-:W5:Y:S02]  /*4630*/  LDL R13, [R13+0xc] ;  /* 0x00000c000d0d7983 */ /* 0x000f640000100800 */
[--C-:B------:R-:W-:Y:S02]  /*4640*/  IMAD.IADD R17, R15, 0x1, R10.reuse ;  /* 0x000000010f117824 */ /* 0x100fe400078e020a */
[----:B------:R-:W5:Y:S02]  /*4650*/  LDL R15, [R15+0x10] ;  /* 0x000010000f0f7983 */ /* 0x000f640000100800 */
[--C-:B------:R-:W-:Y:S02]  /*4660*/  IMAD.IADD R19, R17, 0x1, R10.reuse ;  /* 0x0000000111137824 */ /* 0x100fe400078e020a */
[----:B------:R-:W5:Y:S02]  /*4670*/  LDL R17, [R17+0x14] ;  /* 0x0000140011117983 */ /* 0x000f640000100800 */
[----:B------:R-:W-:-:S02]  /*4680*/  IMAD.IADD R21, R19, 0x1, R10 ;  /* 0x0000000113157824 */ /* 0x000fc400078e020a */
[----:B------:R-:W5:Y:S04]  /*4690*/  LDL R19, [R19+0x18] ;  /* 0x0000180013137983 */ /* 0x000f680000100800 */
[----:B------:R-:W5:Y:S01]  /*46a0*/  LDL R21, [R21+0x1c] ;  /* 0x00001c0015157983 */ /* 0x000f620000100800 */
[----:B------:R-:W-:Y:S01]  /*46b0*/  IADD3 R7, PT, PT, R7, 0x8, RZ ;  /* 0x0000000807077810 */ /* 0x000fe20007ffe0ff */
        /* <DEDUP_REMOVED lines=8> */
.L_x_100:
[----:B------:R-:W-:Y:S05]  /*4740*/  BSYNC.RECONVERGENT B1 ;  /* 0x0000000000017941 */ /* 0x000fea0003800200 */
.L_x_99:
        /* <DEDUP_REMOVED lines=10> */
[----:B------:R-:W-:Y:S02]  /*47f0*/  IMAD.SHL.U32 R11, R8, 0x4, RZ ;  /* 0x00000004080b7824 */ /* 0x000fe400078e00ff */
[----:B------:R-:W-:-:S04]  /*4800*/  IMAD.U32 R4, R4, 0x4, R1 ;  /* 0x0000000404047824 */ /* 0x000fc800078e0001 */
[--C-:B------:R-:W-:Y:S01]  /*4810*/  IMAD.IADD R10, R4, 0x1, R11.reuse ;  /* 0x00000001040a7824 */ /* 0x100fe200078e020b */
[----:B------:R-:W2:Y:S04]  /*4820*/  LDL R9, [R4] ;  /* 0x0000000004097983 */ /* 0x000ea80000100800 */
[----:B------:R-:W-:Y:S02]  /*4830*/  IADD3 R12, PT, PT, R10, R11, RZ ;  /* 0x0000000b0a0c7210 */ /* 0x000fe40007ffe0ff */
[----:B------:R-:W3:Y:S03]  /*4840*/  LDL R10, [R10+0x4] ;  /* 0x000004000a0a7983 */ /* 0x000ee60000100800 */
[----:B------:R-:W-:-:S02]  /*4850*/  IMAD.IADD R11, R12, 0x1, R11 ;  /* 0x000000010c0b7824 */ /* 0x000fc400078e020b */
[----:B------:R-:W4:Y:S04]  /*4860*/  LDL R12, [R12+0x8] ;  /* 0x000008000c0c7983 */ /* 0x000f280000100800 */
[----:B------:R-:W5:Y:S01]  /*4870*/  LDL R14, [R11+0xc] ;  /* 0x00000c000b0e7983 */ /* 0x000f620000100800 */
[----:B------:R-:W-:Y:S02]  /*4880*/  VIADD R7, R7, 0x4 ;  /* 0x0000000407077836 */ /* 0x000fe40000000000 */
[----:B--2---:R-:W-:-:S04]  /*4890*/  FMUL R9, R6, R9 ;  /* 0x0000000906097220 */ /* 0x004fc80000400000 */
[----:B---3--:R-:W-:-:S04]  /*48a0*/  FMUL R9, R9, R10 ;  /* 0x0000000a09097220 */ /* 0x008fc80000400000 */
[----:B----4-:R-:W-:-:S04]  /*48b0*/  FMUL R9, R9, R12 ;  /* 0x0000000c09097220 */ /* 0x010fc80000400000 */
[----:B-----5:R-:W-:-:S07]  /*48c0*/  FMUL R6, R9, R14 ;  /* 0x0000000e09067220 */ /* 0x020fce0000400000 */
.L_x_102:
[----:B------:R-:W-:Y:S05]  /*48d0*/  BSYNC.RECONVERGENT B1 ;  /* 0x0000000000017941 */ /* 0x000fea0003800200 */
.L_x_101:
[----:B------:R-:W-:Y:S05]  /*48e0*/  @!P2 BRA `(.L_x_95) ;  /* 0x000000000038a947 */ /* 0x000fea0003800000 */
[----:B------:R-:W-:-:S04]  /*48f0*/  IMAD R4, R8, R7, R7 ;  /* 0x0000000708047224 */ /* 0x000fc800078e0207 */
[----:B------:R-:W-:-:S05]  /*4900*/  IMAD.U32 R4, R4, 0x4, R1 ;  /* 0x0000000404047824 */ /* 0x000fca00078e0001 */
[----:B------:R-:W2:Y:S01]  /*4910*/  LDL R7, [R4] ;  /* 0x0000000004077983 */ /* 0x000ea20000100800 */
[----:B------:R-:W-:Y:S01]  /*4920*/  ISETP.NE.AND P1, PT, R13, 0x1, PT ;  /* 0x000000010d00780c */ /* 0x000fe20003f25270 */
[----:B--2---:R-:W-:-:S12]  /*4930*/  FMUL R6, R6, R7 ;  /* 0x0000000706067220 */ /* 0x004fd80000400000 */
[----:B------:R-:W-:Y:S05]  /*4940*/  @!P1 BRA `(.L_x_95) ;  /* 0x0000000000209947 */ /* 0x000fea0003800000 */
[----:B------:R-:W-:Y:S01]  /*4950*/  ISETP.NE.AND P1, PT, R13, 0x2, PT ;  /* 0x000000020d00780c */ /* 0x000fe20003f25270 */
[----:B------:R-:W-:-:S05]  /*4960*/  IMAD.SHL.U32 R9, R8, 0x4, RZ ;  /* 0x0000000408097824 */ /* 0x000fca00078e00ff */
[----:B------:R-:W-:-:S05]  /*4970*/  IADD3 R4, PT, PT, R9, R4, RZ ;  /* 0x0000000409047210 */ /* 0x000fca0007ffe0ff */
[----:B------:R-:W2:Y:S02]  /*4980*/  LDL R7, [R4+0x4] ;  /* 0x0000040004077983 */ /* 0x000ea40000100800 */
[----:B------:R-:W-:-:S06]  /*4990*/  @P1 IMAD.IADD R9, R4, 0x1, R9 ;  /* 0x0000000104091824 */ /* 0x000fcc00078e0209 */
[----:B------:R-:W3:Y:S01]  /*49a0*/  @P1 LDL R9, [R9+0x8] ;  /* 0x0000080009091983 */ /* 0x000ee20000100800 */
[----:B--2---:R-:W-:-:S04]  /*49b0*/  FMUL R6, R6, R7 ;  /* 0x0000000706067220 */ /* 0x004fc80000400000 */
[----:B---3--:R-:W-:-:S07]  /*49c0*/  @P1 FMUL R6, R6, R9 ;  /* 0x0000000906061220 */ /* 0x008fce0000400000 */
.L_x_95:
[----:B------:R-:W-:Y:S05]  /*49d0*/  BSYNC.RECONVERGENT B0 ;  /* 0x0000000000007941 */ /* 0x000fea0003800200 */
.L_x_94:
[----:B------:R-:W1:Y:S02]  /*49e0*/  LDC.64 R8, c[0x0][0x390] ;  /* 0x0000e400ff087b82 */ /* 0x000e640000000a00 */
[----:B-1----:R-:W2:Y:S01]  /*49f0*/  LDG.E R9, desc[UR6][R8.64] ;  /* 0x0000000608097981 */ /* 0x002ea2000c1e1900 */
        /* <DEDUP_REMOVED lines=9> */
[----:B--2---:R-:W1:Y:S08]  /*4a90*/  MUFU.RCP R10, R9 ;  /* 0x00000009000a7308 */ /* 0x004e700000001000 */
[----:B------:R-:W2:Y:S01]  /*4aa0*/  FCHK P0, R4, R9 ;  /* 0x0000000904007302 */ /* 0x000ea20000000000 */
[----:B-1----:R-:W-:-:S04]  /*4ab0*/  FFMA R11, -R9, R10, 1 ;  /* 0x3f800000090b7423 */ /* 0x002fc8000000010a */
[----:B------:R-:W-:-:S04]  /*4ac0*/  FFMA R11, R10, R11, R10 ;  /* 0x0000000b0a0b7223 */ /* 0x000fc8000000000a */
[----:B------:R-:W-:-:S04]  /*4ad0*/  FFMA R6, R4, R11, RZ ;  /* 0x0000000b04067223 */ /* 0x000fc800000000ff */
[----:B------:R-:W-:-:S04]  /*4ae0*/  FFMA R7, -R9, R6, R4 ;  /* 0x0000000609077223 */ /* 0x000fc80000000104 */
[----:B------:R-:W-:Y:S01]  /*4af0*/  FFMA R11, R11, R7, R6 ;  /* 0x000000070b0b7223 */ /* 0x000fe20000000006 */
[----:B--2---:R-:W-:Y:S06]  /*4b00*/  @!P0 BRA `(.L_x_104) ;  /* 0x0000000000108947 */ /* 0x004fec0003800000 */
[----:B------:R-:W-:Y:S01]  /*4b10*/  IMAD.MOV.U32 R7, RZ, RZ, R9 ;  /* 0x000000ffff077224 */ /* 0x000fe200078e0009 */
[----:B------:R-:W-:-:S07]  /*4b20*/  MOV R35, 0x4b40 ;  /* 0x00004b4000237802 */ /* 0x000fce0000000f00 */
[----:B0-----:R-:W-:Y:S05]  /*4b30*/  CALL.REL.NOINC `($__internal_1_$__cuda_sm3x_div_rn_noftz_f32_slowpath) ;  /* 0x0000000000a07944 */ /* 0x001fea0003c00000 */
[----:B------:R-:W-:-:S07]  /*4b40*/  MOV R11, R31 ;  /* 0x0000001f000b7202 */ /* 0x000fce0000000f00 */
.L_x_104:
[----:B------:R-:W-:Y:S05]  /*4b50*/  BSYNC.RECONVERGENT B0 ;  /* 0x0000000000007941 */ /* 0x000fea0003800200 */
.L_x_103:
[----:B------:R-:W1:Y:S01]  /*4b60*/  LDC.64 R6, c[0x0][0x398] ;  /* 0x0000e600ff067b82 */ /* 0x000e620000000a00 */
[----:B------:R-:W-:-:S07]  /*4b70*/  IMAD R5, R2, R0, R5 ;  /* 0x0000000002057224 */ /* 0x000fce00078e0205 */
[----:B------:R-:W2:Y:S01]  /*4b80*/  LDC.64 R8, c[0x0][0x388] ;  /* 0x0000e200ff087b82 */ /* 0x000ea20000000a00 */
[----:B-1----:R-:W-:-:S05]  /*4b90*/  IMAD.WIDE R4, R5, 0x4, R6 ;  /* 0x0000000405047825 */ /* 0x002fca00078e0206 */
[----:B------:R1:W-:Y:S04]  /*4ba0*/  STG.E desc[UR6][R4.64], R11 ;  /* 0x0000000b04007986 */ /* 0x0003e8000c101906 */
[----:B--2---:R-:W2:Y:S01]  /*4bb0*/  LDG.E R0, desc[UR6][R8.64] ;  /* 0x0000000608007981 */ /* 0x004ea2000c1e1900 */
[----:B------:R-:W-:-:S05]  /*4bc0*/  VIADD R3, R3, UR4 ;  /* 0x0000000403037c36 */ /* 0x000fca0008000000 */
[----:B-1----:R-:W-:Y:S02]  /*4bd0*/  IABS R4, R3 ;  /* 0x0000000300047213 */ /* 0x002fe40000000000 */
[-C--:B--2---:R-:W-:Y:S02]  /*4be0*/  IABS R13, R0.reuse ;  /* 0x00000000000d7213 */ /* 0x084fe40000000000 */
[----:B------:R-:W-:Y:S02]  /*4bf0*/  IABS R8, R0 ;  /* 0x0000000000087213 */ /* 0x000fe40000000000 */
[----:B------:R-:W1:Y:S08]  /*4c00*/  I2F.RP R2, R13 ;  /* 0x0000000d00027306 */ /* 0x000e700000209400 */
[----:B-1----:R-:W1:Y:S02]  /*4c10*/  MUFU.RCP R2, R2 ;  /* 0x0000000200027308 */ /* 0x002e640000001000 */
[----:B-1----:R-:W-:Y:S01]  /*4c20*/  VIADD R6, R2, 0xffffffe ;  /* 0x0ffffffe02067836 */ /* 0x002fe20000000000 */
[----:B------:R-:W-:-:S05]  /*4c30*/  IADD3 R2, PT, PT, RZ, -R8, RZ ;  /* 0x80000008ff027210 */ /* 0x000fca0007ffe0ff */
[----:B------:R1:W2:Y:S02]  /*4c40*/  F2I.FTZ.U32.TRUNC.NTZ R7, R6 ;  /* 0x0000000600077305 */ /* 0x0002a4000021f000 */
[----:B-1----:R-:W-:Y:S02]  /*4c50*/  IMAD.MOV.U32 R6, RZ, RZ, RZ ;  /* 0x000000ffff067224 */ /* 0x002fe400078e00ff */
[----:B--2---:R-:W-:-:S04]  /*4c60*/  IMAD.MOV R10, RZ, RZ, -R7 ;  /* 0x000000ffff0a7224 */ /* 0x004fc800078e0a07 */
[----:B------:R-:W-:-:S04]  /*4c70*/  IMAD R5, R10, R13, RZ ;  /* 0x0000000d0a057224 */ /* 0x000fc800078e02ff */
[----:B------:R-:W-:-:S06]  /*4c80*/  IMAD.HI.U32 R7, R7, R5, R6 ;  /* 0x0000000507077227 */ /* 0x000fcc00078e0006 */
        /* <DEDUP_REMOVED lines=9> */
[----:B------:R-:W-:-:S04]  /*4d20*/  @P0 VIADD R7, R7, 0x1 ;  /* 0x0000000107070836 */ /* 0x000fc80000000000 */
[----:B------:R-:W-:-:S05]  /*4d30*/  IMAD.MOV.U32 R5, RZ, RZ, R7 ;  /* 0x000000ffff057224 */ /* 0x000fca00078e0007 */
[----:B------:R-:W-:Y:S02]  /*4d40*/  @!P2 IADD3 R5, PT, PT, -R5, RZ, RZ ;  /* 0x000000ff0505a210 */ /* 0x000fe40007ffe1ff */
[----:B------:R-:W-:-:S05]  /*4d50*/  @!P1 LOP3.LUT R5, RZ, R0, RZ, 0x33, !PT ;  /* 0x00000000ff059212 */ /* 0x000fca00078e33ff */
[----:B------:R-:W-:-:S04]  /*4d60*/  IMAD.MOV R2, RZ, RZ, -R5 ;  /* 0x000000ffff027224 */ /* 0x000fc800078e0a05 */
[----:B------:R-:W-:-:S05]  /*4d70*/  IMAD R2, R0, R2, R3 ;  /* 0x0000000200027224 */ /* 0x000fca00078e0203 */
[----:B------:R-:W-:-:S04]  /*4d80*/  VIMNMX R4, PT, PT, R5, R2, !PT ;  /* 0x0000000205047248 */ /* 0x000fc80007fe0100 */
[----:B------:R-:W-:-:S13]  /*4d90*/  ISETP.GE.AND P0, PT, R4, 0x32, PT ;  /* 0x000000320400780c */ /* 0x000fda0003f06270 */
[----:B------:R-:W-:Y:S05]  /*4da0*/  @!P0 BRA `(.L_x_105) ;  /* 0xffffffb400388947 */ /* 0x000fea000383ffff */
[----:B------:R-:W-:Y:S05]  /*4db0*/  EXIT ;  /* 0x000000000000794d */ /* 0x000fea0003800000 */
        .weak           $__internal_1_$__cuda_sm3x_div_rn_noftz_f32_slowpath
        .type           $__internal_1_$__cuda_sm3x_div_rn_noftz_f32_slowpath,@function
        .size           $__internal_1_$__cuda_sm3x_div_rn_noftz_f32_slowpath,(.L_x_241 - $__internal_1_$__cuda_sm3x_div_rn_noftz_f32_slowpath)
$__internal_1_$__cuda_sm3x_div_rn_noftz_f32_slowpath:
[----:B------:R-:W-:Y:S01]  /*4dc0*/  SHF.R.U32.HI R31, RZ, 0x17, R7 ;  /* 0x00000017ff1f7819 */ /* 0x000fe20000011607 */
[----:B------:R-:W-:Y:S01]  /*4dd0*/  BSSY.RECONVERGENT B4, `(.L_x_106) ;  /* 0x0000062000047945 */ /* 0x000fe20003800200 */
[----:B------:R-:W-:Y:S02]  /*4de0*/  SHF.R.U32.HI R6, RZ, 0x17, R4 ;  /* 0x00000017ff067819 */ /* 0x000fe40000011604 */
[----:B------:R-:W-:Y:S02]  /*4df0*/  LOP3.LUT R42, R31, 0xff, RZ, 0xc0, !PT ;  /* 0x000000ff1f2a7812 */ /* 0x000fe400078ec0ff */
[----:B------:R-:W-:-:S03]  /*4e00*/  LOP3.LUT R37, R6, 0xff, RZ, 0xc0, !PT ;  /* 0x000000ff06257812 */ /* 0x000fc600078ec0ff */
[----:B------:R-:W-:Y:S02]  /*4e10*/  VIADD R33, R42, 0xffffffff ;  /* 0xffffffff2a217836 */ /* 0x000fe40000000000 */
[----:B------:R-:W-:-:S03]  /*4e20*/  VIADD R31, R37, 0xffffffff ;  /* 0xffffffff251f7836 */ /* 0x000fc60000000000 */
        /* <DEDUP_REMOVED lines=22> */
[----:B------:R-:W-:Y:S01]  /*4f90*/  @P2 MOV R6, RZ ;  /* 0x000000ff00062202 */ /* 0x000fe20000000f00 */
[----:B------:R-:W-:Y:S02]  /*4fa0*/  @!P2 IMAD.MOV.U32 R6, RZ, RZ, -0x40 ;  /* 0xffffffc0ff06a424 */ /* 0x000fe400078e00ff */
[----:B------:R-:W-:Y:S01]  /*4fb0*/  @!P2 FFMA R4, R4, 1.84467440737095516160e+19, RZ ;  /* 0x5f8000000404a823 */ /* 0x000fe200000000ff */
[----:B------:R-:W-:Y:S01]  /*4fc0*/  @!P3 FFMA R7, R7, 1.84467440737095516160e+19, RZ ;  /* 0x5f8000000707b823 */ /* 0x000fe200000000ff */
[----:B------:R-:W-:-:S07]  /*4fd0*/  @!P3 VIADD R6, R6, 0x40 ;  /* 0x000000400606b836 */ /* 0x000fce0000000000 */
.L_x_107:
[----:B------:R-:W-:Y:S01]  /*4fe0*/  LEA R38, R42, 0xc0800000, 0x17 ;  /* 0xc08000002a267811 */ /* 0x000fe200078eb8ff */
[----:B------:R-:W-:Y:S04]  /*4ff0*/  BSSY.RECONVERGENT B5, `(.L_x_112) ;  /* 0x0000036000057945 */ /* 0x000fe80003800200 */
[----:B------:R-:W-:Y:S02]  /*5000*/  IMAD.IADD R38, R7, 0x1, -R38 ;  /* 0x0000000107267824 */ /* 0x000fe400078e0a26 */
[----:B------:R-:W-:Y:S02]  /*5010*/  VIADD R7, R37, 0xffffff81 ;  /* 0xffffff8125077836 */ /* 0x000fe40000000000 */
[----:B------:R-:W0:Y:S01]  /*5020*/  MUFU.RCP R31, R38 ;  /* 0x00000026001f7308 */ /* 0x000e220000001000 */
[----:B------:R-:W-:Y:S01]  /*5030*/  FADD.FTZ R33, -R38, -RZ ;  /* 0x800000ff26217221 */ /* 0x000fe20000010100 */
[C---:B------:R-:W-:Y:S01]  /*5040*/  IMAD R4, R7.reuse, -0x800000, R4 ;  /* 0xff80000007047824 */ /* 0x040fe200078e0204 */
[----:B------:R-:W-:-:S04]  /*5050*/  IADD3 R7, PT, PT, R7, 0x7f, -R42 ;  /* 0x0000007f07077810 */ /* 0x000fc80007ffe82a */
[----:B------:R-:W-:Y:S01]  /*5060*/  IADD3 R7, PT, PT, R7, R6, RZ ;  /* 0x0000000607077210 */ /* 0x000fe20007ffe0ff */
        /* <DEDUP_REMOVED lines=26> */
[----:B------:R-:W-:Y:S01]  /*5210*/  IMAD.MOV R37, RZ, RZ, -R38 ;  /* 0x000000ffff257224 */ /* 0x000fe200078e0a26 */
[----:B------:R-:W-:Y:S02]  /*5220*/  ISETP.NE.AND P3, PT, R38, RZ, PT ;  /* 0x000000ff2600720c */ /* 0x000fe40003f65270 */
[----:B------:R-:W-:-:S02]  /*5230*/  LOP3.LUT R6, R6, 0x800000, RZ, 0xfc, !PT ;  /* 0x0080000006067812 */ /* 0x000fc400078efcff */
[----:B------:R-:W-:Y:S02]  /*5240*/  FSETP.NEU.FTZ.AND P2, PT, R4, R7, PT ;  /* 0x000000070400720b */ /* 0x000fe40003f5d000 */
[----:B------:R-:W-:Y:S02]  /*5250*/  SHF.L.U32 R33, R6, R33, RZ ;  /* 0x0000002106217219 */ /* 0x000fe400000006ff */
[----:B------:R-:W-:Y:S02]  /*5260*/  SEL R7, R37, RZ, P4 ;  /* 0x000000ff25077207 */ /* 0x000fe40002000000 */
[----:B------:R-:W-:Y:S02]  /*5270*/  ISETP.NE.AND P3, PT, R33, RZ, P3 ;  /* 0x000000ff2100720c */ /* 0x000fe40001f65270 */
[----:B------:R-:W-:Y:S02]  /*5280*/  SHF.R.U32.HI R7, RZ, R7, R6 ;  /* 0x00000007ff077219 */ /* 0x000fe40000011606 */
[----:B------:R-:W-:-:S02]  /*5290*/  PLOP3.LUT P2, PT, P2, P3, PT, 0xf8, 0x8f ;  /* 0x00000000008f781c */ /* 0x000fc40001747f70 */
[----:B------:R-:W-:Y:S02]  /*52a0*/  SHF.R.U32.HI R33, RZ, 0x1, R7 ;  /* 0x00000001ff217819 */ /* 0x000fe40000011607 */
[----:B------:R-:W-:-:S04]  /*52b0*/  SEL R4, RZ, 0x1, !P2 ;  /* 0x00000001ff047807 */ /* 0x000fc80005000000 */
[----:B------:R-:W-:-:S04]  /*52c0*/  LOP3.LUT R4, R4, 0x1, R33, 0xf8, !PT ;  /* 0x0000000104047812 */ /* 0x000fc800078ef821 */
[----:B------:R-:W-:-:S04]  /*52d0*/  LOP3.LUT R4, R4, R7, RZ, 0xc0, !PT ;  /* 0x0000000704047212 */ /* 0x000fc800078ec0ff */
[----:B------:R-:W-:-:S04]  /*52e0*/  IADD3 R4, PT, PT, R33, R4, RZ ;  /* 0x0000000421047210 */ /* 0x000fc80007ffe0ff */
[----:B------:R-:W-:Y:S01]  /*52f0*/  LOP3.LUT R31, R4, R31, RZ, 0xfc, !PT ;  /* 0x0000001f041f7212 */ /* 0x000fe200078efcff */
[----:B------:R-:W-:Y:S06]  /*5300*/  BRA `(.L_x_115) ;  /* 0x0000000000107947 */ /* 0x000fec0003800000 */
.L_x_114:
[----:B------:R-:W-:-:S04]  /*5310*/  LOP3.LUT R31, R31, 0x80000000, RZ, 0xc0, !PT ;  /* 0x800000001f1f7812 */ /* 0x000fc800078ec0ff */
[----:B------:R-:W-:Y:S01]  /*5320*/  LOP3.LUT R31, R31, 0x7f800000, RZ, 0xfc, !PT ;  /* 0x7f8000001f1f7812 */ /* 0x000fe200078efcff */
[----:B------:R-:W-:Y:S06]  /*5330*/  BRA `(.L_x_115) ;  /* 0x0000000000047947 */ /* 0x000fec0003800000 */
.L_x_113:
[----:B------:R-:W-:-:S07]  /*5340*/  IMAD R31, R7, 0x800000, R31 ;  /* 0x00800000071f7824 */ /* 0x000fce00078e021f */
.L_x_115:
[----:B------:R-:W-:Y:S05]  /*5350*/  BSYNC.RECONVERGENT B5 ;  /* 0x0000000000057941 */ /* 0x000fea0003800200 */
.L_x_112:
[----:B------:R-:W-:Y:S05]  /*5360*/  BRA `(.L_x_116) ;  /* 0x0000000000207947 */ /* 0x000fea0003800000 */
.L_x_111:
[----:B------:R-:W-:-:S04]  /*5370*/  LOP3.LUT R4, R7, 0x80000000, R4, 0x48, !PT ;  /* 0x8000000007047812 */ /* 0x000fc800078e4804 */
[----:B------:R-:W-:Y:S01]  /*5380*/  LOP3.LUT R31, R4, 0x7f800000, RZ, 0xfc, !PT ;  /* 0x7f800000041f7812 */ /* 0x000fe200078efcff */
[----:B------:R-:W-:Y:S06]  /*5390*/  BRA `(.L_x_116) ;  /* 0x0000000000147947 */ /* 0x000fec0003800000 */
.L_x_110:
[----:B------:R-:W-:Y:S01]  /*53a0*/  LOP3.LUT R31, R7, 0x80000000, R4, 0x48, !PT ;  /* 0x80000000071f7812 */ /* 0x000fe200078e4804 */
[----:B------:R-:W-:Y:S06]  /*53b0*/  BRA `(.L_x_116) ;  /* 0x00000000000c7947 */ /* 0x000fec0003800000 */
.L_x_109:
[----:B------:R-:W0:Y:S01]  /*53c0*/  MUFU.RSQ R31, -QNAN ;  /* 0xffc00000001f7908 */ /* 0x000e220000001400 */
[----:B------:R-:W-:Y:S05]  /*53d0*/  BRA `(.L_x_116) ;  /* 0x0000000000047947 */ /* 0x000fea0003800000 */
.L_x_108:
[----:B------:R-:W-:-:S07]  /*53e0*/  FADD.FTZ R31, R4, R7 ;  /* 0x00000007041f7221 */ /* 0x000fce0000010000 */
.L_x_116:
[----:B------:R-:W-:Y:S05]  /*53f0*/  BSYNC.RECONVERGENT B4 ;  /* 0x0000000000047941 */ /* 0x000fea0003800200 */
.L_x_106:
[----:B------:R-:W-:Y:S02]  /*5400*/  IMAD.MOV.U32 R6, RZ, RZ, R35 ;  /* 0x000000ffff067224 */ /* 0x000fe400078e0023 */
[----:B------:R-:W-:-:S04]  /*5410*/  IMAD.MOV.U32 R7, RZ, RZ, 0x0 ;  /* 0x00000000ff077424 */ /* 0x000fc800078e00ff */
[----:B0-----:R-:W-:Y:S05]  /*5420*/  RET.REL.NODEC R6 `(_Z34InverseCofactor_DetGauss_GPU_minorPfPiS_S_) ;  /* 0xffffffa806f47950 */ /* 0x001fea0003c3ffff */
.L_x_117:
        /* <DEDUP_REMOVED lines=13> */
.L_x_241:


//--------------------- .text._Z30InverseCofactor_DetGauss_GPU_2PfPiS_S_ --------------------------
	.section	.text._Z30InverseCofactor_DetGauss_GPU_2PfPiS_S_,"ax",@progbits
	.align	128
        .global         _Z30InverseCofactor_DetGauss_GPU_2PfPiS_S_
        .type           _Z30InverseCofactor_DetGauss_GPU_2PfPiS_S_,@function
        .size           _Z30InverseCofactor_DetGauss_GPU_2PfPiS_S_,(.L_x_242 - _Z30InverseCofactor_DetGauss_GPU_2PfPiS_S_)
        .other          _Z30InverseCofactor_DetGauss_GPU_2PfPiS_S_,@"STO_CUDA_ENTRY STV_DEFAULT"
_Z30InverseCofactor_DetGauss_GPU_2PfPiS_S_:
.text._Z30InverseCofactor_DetGauss_GPU_2PfPiS_S_:
[----:B------:R-:W0:Y:S01]  /*0000*/  LDC R1, c[0x0][0x37c] ;  /* 0x0000df00ff017b82 */ /* 0x000e220000000800 */
[----:B------:R-:W1:Y:S01]  /*0010*/  S2R R0, SR_TID.X ;  /* 0x0000000000007919 */ /* 0x000e620000002100 */
[----:B------:R-:W1:Y:S01]  /*0020*/  LDCU UR4, c[0x0][0x360] ;  /* 0x00006c00ff0477ac */ /* 0x000e620008000800 */
[----:B0-----:R-:W-:Y:S01]  /*0030*/  VIADD R1, R1, 0xffffda78 ;  /* 0xffffda7801017836 */ /* 0x001fe20000000000 */
[----:B------:R-:W1:Y:S01]  /*0040*/  S2R R3, SR_CTAID.X ;  /* 0x0000000000037919 */ /* 0x000e620000002500 */
[----:B------:R-:W0:Y:S03]  /*0050*/  LDCU UR5, c[0x0][0x364] ;  /* 0x00006c80ff0577ac */ /* 0x000e260008000800 */
[C---:B------:R-:W-:Y:S01]  /*0060*/  R2UR UR23, R1.reuse ;  /* 0x00000000011772ca */ /* 0x040fe200000e0000 */
[----:B------:R-:W0:Y:S01]  /*0070*/  S2R R2, SR_TID.Y ;  /* 0x0000000000027919 */ /* 0x000e220000002200 */
[----:B------:R-:W-:Y:S01]  /*0080*/  R2UR UR22, R1 ;  /* 0x00000000011672ca */ /* 0x000fe200000e0000 */
[----:B------:R-:W0:Y:S01]  /*0090*/  S2R R5, SR_CTAID.Y ;  /* 0x0000000000057919 */ /* 0x000e220000002600 */
[----:B-1----:R-:W-:-:S05]  /*00a0*/  IMAD R0, R3, UR4, R0 ;  /* 0x0000000403007c24 */ /* 0x002fca000f8e0200 */
[----:B------:R-:W-:Y:S01]  /*00b0*/  ISETP.GT.AND P0, PT, R0, 0x31, PT ;  /* 0x000000310000780c */ /* 0x000fe20003f04270 */
[----:B0-----:R-:W-:-:S05]  /*00c0*/  IMAD R2, R5, UR5, R2 ;  /* 0x0000000505027c24 */ /* 0x001fca000f8e0202 */
[----:B------:R-:W-:-:S13]  /*00d0*/  ISETP.GT.U32.OR P0, PT, R2, 0x31, P0 ;  /* 0x000000310200780c */ /* 0x000fda0000704470 */
[----:B------:R-:W-:Y:S05]  /*00e0*/  @P0 EXIT ;  /* 0x000000000000094d */ /* 0x000fea0003800000 */
[----:B------:R-:W0:Y:S01]  /*00f0*/  LDC.64 R4, c[0x0][0x388] ;  /* 0x0000e200ff047b82 */ /* 0x000e220000000a00 */
[----:B------:R-:W0:Y:S01]  /*0100*/  LDCU.64 UR14, c[0x0][0x358] ;  /* 0x00006b00ff0e77ac */ /* 0x000e220008000a00 */
[C---:B------:R-:W-:Y:S02]  /*0110*/  ISETP.GE.AND P1, PT, R0.reuse, 0x2, PT ;  /* 0x000000020000780c */ /* 0x040fe40003f26270 */
[C---:B------:R-:W-:Y:S02]  /*0120*/  ISETP.GE.AND P0, PT, R0.reuse, 0x3, PT ;  /* 0x000000030000780c */ /* 0x040fe40003f06270 */
[C---:B------:R-:W-:Y:S02]  /*0130*/  ISETP.GE.AND P2, PT, R0.reuse, 0x6, PT ;  /* 0x000000060000780c */ /* 0x040fe40003f46270 */
[----:B------:R-:W1:Y:S01]  /*0140*/  LDC.64 R14, c[0x0][0x380] ;  /* 0x0000e000ff0e7b82 */ /* 0x000e620000000a00 */
[----:B0-----:R-:W2:Y:S01]  /*0150*/  LDG.E R4, desc[UR14][R4.64] ;  /* 0x0000000e04047981 */ /* 0x001ea2000c1e1900 */
[----:B------:R-:W-:Y:S01]  /*0160*/  P2R R3, PR, RZ, 0x2 ;  /* 0x00000002ff037803 */ /* 0x000fe20000000000 */
[----:B------:R-:W-:Y:S01]  /*0170*/  IMAD.MOV.U32 R8, RZ, RZ, RZ ;  /* 0x000000ffff087224 */ /* 0x000fe200078e00ff */
[----:B------:R-:W-:-:S02]  /*0180*/  ISETP.GE.AND P1, PT, R0, 0x4, PT ;  /* 0x000000040000780c */ /* 0x000fc40003f26270 */
[----:B------:R-:W-:Y:S02]  /*0190*/  P2R R3, PR, RZ, 0x1 ;  /* 0x00000001ff037803 */ /* 0x000fe40000000000 */
[C---:B------:R-:W-:Y:S02]  /*01a0*/  ISETP.GE.AND P0, PT, R0.reuse, 0x5, PT ;  /* 0x000000050000780c */ /* 0x040fe40003f06270 */
[----:B------:R-:W-:Y:S02]  /*01b0*/  P2R R3, PR, RZ, 0x2 ;  /* 0x00000002ff037803 */ /* 0x000fe40000000000 */
[----:B------:R-:W-:Y:S02]  /*01c0*/  ISETP.GE.AND P1, PT, R0, 0x7, PT ;  /* 0x000000070000780c */ /* 0x000fe40003f26270 */
[----:B------:R-:W-:Y:S02]  /*01d0*/  P2R R3, PR, RZ, 0x1 ;  /* 0x00000001ff037803 */ /* 0x000fe40000000000 */
[----:B------:R-:W-:-:S02]  /*01e0*/  P2R R3, PR, RZ, 0x4 ;  /* 0x00000004ff037803 */ /* 0x000fc40000000000 */
[C---:B------:R-:W-:Y:S02]  /*01f0*/  ISETP.GE.AND P0, PT, R0.reuse, 0x8, PT ;  /* 0x000000080000780c */ /* 0x040fe40003f06270 */
[----:B------:R-:W-:Y:S02]  /*0200*/  P2R R3, PR, RZ, 0x2 ;  /* 0x00000002ff037803 */ /* 0x000fe40000000000 */
[C---:B------:R-:W-:Y:S02]  /*0210*/  ISETP.GE.AND P1, PT, R0.reuse, 0xa, PT ;  /* 0x0000000a0000780c */ /* 0x040fe40003f26270 */
[C---:B------:R-:W-:Y:S02]  /*0220*/  ISETP.GE.AND P2, PT, R0.reuse, 0xb, PT ;  /* 0x0000000b0000780c */ /* 0x040fe40003f46270 */
[----:B------:R-:W-:Y:S02]  /*0230*/  P2R R3, PR, RZ, 0x1 ;  /* 0x00000001ff037803 */ /* 0x000fe40000000000 */
[----:B------:R-:W-:-:S02]  /*0240*/  ISETP.GE.AND P0, PT, R0, 0xc, PT ;  /* 0x0000000c0000780c */ /* 0x000fc40003f06270 */
[----:B------:R-:W-:Y:S02]  /*0250*/  P2R R3, PR, RZ, 0x2 ;  /* 0x00000002ff037803 */ /* 0x000fe40000000000 */
[C---:B------:R-:W-:Y:S02]  /*0260*/  ISETP.GE.AND P1, PT, R0.reuse, 0xd, PT ;  /* 0x0000000d0000780c */ /* 0x040fe40003f26270 */
[----:B------:R-:W-:Y:S02]  /*0270*/  P2R R3, PR, RZ, 0x4 ;  /* 0x00000004ff037803 */ /* 0x000fe40000000000 */
        /* <DEDUP_REMOVED lines=54> */
[----:B------:R-:W-:Y:S02]  /*05e0*/  ISETP.GE.AND P2, PT, R0, 0x2b, PT ;  /* 0x0000002b0000780c */ /* 0x000fe40003f46270 */
[----:B------:R-:W-:Y:S02]  /*05f0*/  P2R R3, PR, RZ, 0x1 ;  /* 0x00000001ff037803 */ /* 0x000fe40000000000 */
[----:B------:R-:W-:-:S02]  /*0600*/  P2R R3, PR, RZ, 0x2 ;  /* 0x00000002ff037803 */ /* 0x000fc40000000000 */
[----:B------:R-:W-:Y:S02]  /*0610*/  P2R R3, PR, RZ, 0x4 ;  /* 0x00000004ff037803 */ /* 0x000fe40000000000 */
[C---:B------:R-:W-:Y:S02]  /*0620*/  ISETP.GE.AND P0, PT, R0.reuse, 0x2c, PT ;  /* 0x0000002c0000780c */ /* 0x040fe40003f06270 */
[C---:B------:R-:W-:Y:S02]  /*0630*/  ISETP.GE.AND P1, PT, R0.reuse, 0x2d, PT ;  /* 0x0000002d0000780c */ /* 0x040fe40003f26270 */
[C---:B------:R-:W-:Y:S02]  /*0640*/  ISETP.GE.AND P2, PT, R0.reuse, 0x2e, PT ;  /* 0x0000002e0000780c */ /* 0x040fe40003f46270 */
[C---:B------:R-:W-:Y:S02]  /*0650*/  ISETP.GE.AND P3, PT, R0.reuse, 0x2f, PT ;  /* 0x0000002f0000780c */ /* 0x040fe40003f66270 */
[----:B------:R-:W-:-:S02]  /*0660*/  ISETP.GE.AND P4, PT, R0, 0x30, PT ;  /* 0x000000300000780c */ /* 0x000fc40003f86270 */
[----:B------:R-:W-:Y:S02]  /*0670*/  ISETP.GE.AND P5, PT, R0, 0x31, PT ;  /* 0x000000310000780c */ /* 0x000fe40003fa6270 */
[----:B-12---:R-:W-:-:S15]  /*0680*/  R2UR UR18, R4 ;  /* 0x00000000041272ca */ /* 0x006fde00000e0000 */
.L_x_118:
[C---:B------:R-:W-:Y:S01]  /*0690*/  ISETP.GE.U32.AND P6, PT, R8.reuse, R2, PT ;  /* 0x000000020800720c */ /* 0x040fe20003fc6070 */
[----:B------:R-:W-:Y:S01]  /*06a0*/  VIADD R3, R8, 0x1 ;  /* 0x0000000108037836 */ /* 0x000fe20000000000 */
[----:B0-----:R-:W-:Y:S02]  /*06b0*/  P2R R12, PR, RZ, 0x20 ;  /* 0x00000020ff0c7803 */ /* 0x001fe40000000000 */
[----:B------:R-:W-:Y:S01]  /*06c0*/  ISETP.GE.AND P5, PT, R0, 0x2, PT ;  /* 0x000000020000780c */ /* 0x000fe20003fa6270 */
[----:B------:R-:W-:-:S08]  /*06d0*/  IMAD.MOV.U32 R4, RZ, RZ, R3 ;  /* 0x000000ffff047224 */ /* 0x000fd000078e0003 */
[----:B------:R-:W-:Y:S02]  /*06e0*/  @!P6 IADD3 R4, PT, PT, R8, RZ, RZ ;  /* 0x000000ff0804e210 */ /* 0x000fe40007ffe0ff */
[----:B------:R-:W-:-:S03]  /*06f0*/  ISETP.GE.AND P6, PT, R0, 0x1, PT ;  /* 0x000000010000780c */ /* 0x000fc60003fc6270 */
[----:B------:R-:W-:-:S04]  /*0700*/  IMAD R6, R4, UR18, RZ ;  /* 0x0000001204067c24 */ /* 0x000fc8000f8e02ff */
[C---:B------:R-:W-:Y:S01]  /*0710*/  VIADD R5, R6.reuse, 0x1 ;  /* 0x0000000106057836 */ /* 0x040fe20000000000 */
[C---:B------:R-:W-:Y:S01]  /*0720*/  IADD3 R27, PT, PT, R6.reuse, 0x18, RZ ;  /* 0x00000018061b7810 */ /* 0x040fe20007ffe0ff */
[C---:B------:R-:W-:Y:S02]  /*0730*/  VIADD R9, R6.reuse, 0x9 ;  /* 0x0000000906097836 */ /* 0x040fe40000000000 */
[C---:B------:R-:W-:Y:S01]  /*0740*/  VIADD R17, R6.reuse, 0x2 ;  /* 0x0000000206117836 */ /* 0x040fe20000000000 */
[----:B------:R-:W-:Y:S01]  /*0750*/  @P5 IADD3 R17, PT, PT, R6, 0x1, RZ ;  /* 0x0000000106115810 */ /* 0x000fe20007ffe0ff */
[----:B------:R-:W-:Y:S01]  /*0760*/  @P6 IMAD.MOV R5, RZ, RZ, R6 ;  /* 0x000000ffff056224 */ /* 0x000fe200078e0206 */
[----:B------:R-:W-:Y:S01]  /*0770*/  ISETP.GE.AND P6, PT, R0, 0x9, PT ;  /* 0x000000090000780c */ /* 0x000fe20003fc6270 */
[----:B------:R-:W-:Y:S01]  /*0780*/  VIADD R13, R6, 0x19 ;  /* 0x00000019060d7836 */ /* 0x000fe20000000000 */
[----:B------:R-:W-:Y:S01]  /*0790*/  ISETP.GE.AND P5, PT, R0, 0x4, PT ;  /* 0x000000040000780c */ /* 0x000fe20003fa6270 */
[----:B------:R-:W-:-:S04]  /*07a0*/  IMAD.WIDE R4, R5, 0x4, R14 ;  /* 0x0000000405047825 */ /* 0x000fc800078e020e */
[----:B------:R-:W-:Y:S01]  /*07b0*/  IMAD.WIDE R16, R17, 0x4, R14 ;  /* 0x0000000411107825 */ /* 0x000fe200078e020e */
[----:B------:R0:W2:Y:S05]  /*07c0*/  LDG.E R7, desc[UR14][R4.64] ;  /* 0x0000000e04077981 */ /* 0x0000aa000c1e1900 */
[----:B------:R-:W-:Y:S01]  /*07d0*/  @P6 VIADD R9, R6, 0x8 ;  /* 0x0000000806096836 */ /* 0x000fe20000000000 */
[----:B------:R-:W-:Y:S01]  /*07e0*/  ISETP.GE.AND P6, PT, R0, 0x18, PT ;  /* 0x000000180000780c */ /* 0x000fe20003fc6270 */
[C---:B------:R-:W-:Y:S01]  /*07f0*/  VIADD R23, R6.reuse, 0x4 ;  /* 0x0000000406177836 */ /* 0x040fe20000000000 */
[----:B------:R1:W3:Y:S11]  /*0800*/  LDG.E R16, desc[UR14][R16.64] ;  /* 0x0000000e10107981 */ /* 0x0002f6000c1e1900 */
[----:B------:R-:W-:Y:S01]  /*0810*/  @P6 VIADD R27, R6, 0x17 ;  /* 0x00000017061b6836 */ /* 0x000fe20000000000 */
[----:B------:R-:W-:-:S02]  /*0820*/  ISETP.GE.AND P6, PT, R0, 0x19, PT ;  /* 0x000000190000780c */ /* 0x000fc40003fc6270 */
[----:B------:R-:W-:-:S11]  /*0830*/  @P5 IADD3 R23, PT, PT, R6, 0x3, RZ ;  /* 0x0000000306175810 */ /* 0x000fd60007ffe0ff */
[----:B------:R-:W-:Y:S01]  /*0840*/  @P6 VIADD R13, R6, 0x18 ;  /* 0x00000018060d6836 */ /* 0x000fe20000000000 */
[----:B------:R-:W-:Y:S01]  /*0850*/  ISETP.GE.AND P6, PT, R0, 0x3, PT ;  /* 0x000000030000780c */ /* 0x000fe20003fc6270 */
[----:B------:R-:W-:Y:S02]  /*0860*/  VIADD R25, R6, 0x3 ;  /* 0x0000000306197836 */ /* 0x000fe40000000000 */
[----:B------:R-:W-:Y:S01]  /*0870*/  IMAD.WIDE R22, R23, 0x4, R14 ;  /* 0x0000000417167825 */ /* 0x000fe200078e020e */
[----:B------:R-:W-:-:S05]  /*0880*/  ISETP.GE.AND P5, PT, R0, 0x6, PT ;  /* 0x000000060000780c */ /* 0x000fca0003fa6270 */
[----:B------:R-:W4:Y:S04]  /*0890*/  LDG.E R22, desc[UR14][R22.64] ;  /* 0x0000000e16167981 */ /* 0x000f28000c1e1900 */
[----:B------:R-:W-:Y:S01]  /*08a0*/  @P6 VIADD R25, R6, 0x2 ;  /* 0x0000000206196836 */ /* 0x000fe20000000000 */
[----:B------:R-:W-:Y:S01]  /*08b0*/  ISETP.GE.AND P6, PT, R0, 0x5, PT ;  /* 0x000000050000780c */ /* 0x000fe20003fc6270 */
[C---:B------:R-:W-:Y:S02]  /*08c0*/  VIADD R11, R6.reuse, 0x5 ;  /* 0x00000005060b7836 */ /* 0x040fe40000000000 */
[C---:B------:R-:W-:Y:S02]  /*08d0*/  VIADD R19, R6.reuse, 0x6 ;  /* 0x0000000606137836 */ /* 0x040fe40000000000 */
[----:B------:R-:W-:Y:S01]  /*08e0*/  @P5 VIADD R19, R6, 0x5 ;  /* 0x0000000506135836 */ /* 0x000fe20000000000 */
[----:B------:R-:W-:Y:S01]  /*08f0*/  ISETP.GE.AND P5, PT, R0, 0x8, PT ;  /* 0x000000080000780c */ /* 0x000fe20003fa6270 */
[----:B------:R-:W-:-:S06]  /*0900*/  IMAD.WIDE R24, R25, 0x4, R14 ;  /* 0x0000000419187825 */ /* 0x000fcc00078e020e */
[----:B------:R-:W-:Y:S01]  /*0910*/  @P6 VIADD R11, R6, 0x4 ;  /* 0x00000004060b6836 */ /* 0x000fe20000000000 */
[----:B------:R-:W-:Y:S01]  /*0920*/  ISETP.GE.AND P6, PT, R0, 0x7, PT ;  /* 0x000000070000780c */ /* 0x000fe20003fc6270 */
[----:B------:R-:W5:Y:S02]  /*0930*/  LDG.E R18, desc[UR14][R24.64] ;  /* 0x0000000e18127981 */ /* 0x000f64000c1e1900 */
[----:B------:R-:W-:-:S04]  /*0940*/  IMAD.WIDE R10, R11, 0x4, R14 ;  /* 0x000000040b0a7825 */ /* 0x000fc800078e020e */
[--C-:B0-----:R-:W-:Y:S01]  /*0950*/  IMAD.WIDE R4, R19, 0x4, R14.reuse ;  /* 0x0000000413047825 */ /* 0x101fe200078e020e */
[----:B------:R-:W5:Y:S01]  /*0960*/  LDG.E R21, desc[UR14][R10.64] ;  /* 0x0000000e0a157981 */ /* 0x000f62000c1e1900 */
[C---:B------:R-:W-:Y:S02]  /*0970*/  IADD3 R29, PT, PT, R6.reuse, 0x7, RZ ;  /* 0x00000007061d7810 */ /* 0x040fe40007ffe0ff */
[C---:B-1----:R-:W-:Y:S01]  /*0980*/  VIADD R17, R6.reuse, 0x8 ;  /* 0x0000000806117836 */ /* 0x042fe20000000000 */
[----:B------:R0:W5:Y:S01]  /*0990*/  LDG.E R19, desc[UR14][R4.64] ;  /* 0x0000000e04137981 */ /* 0x000162000c1e1900 */
[C---:B------:R-:W-:Y:S02]  /*09a0*/  @P6 VIADD R29, R6.reuse, 0x6 ;  /* 0x00000006061d6836 */ /* 0x040fe40000000000 */
[----:B------:R-:W-:Y:S01]  /*09b0*/  @P5 VIADD R17, R6, 0x7 ;  /* 0x0000000706115836 */ /* 0x000fe20000000000 */
[----:B------:R-:W-:Y:S01]  /*09c0*/  ISETP.GE.AND P5, PT, R0, 0xa, PT ;  /* 0x0000000a0000780c */ /* 0x000fe20003fa6270 */
[----:B------:R-:W-:-:S06]  /*09d0*/  IMAD.WIDE R28, R29, 0x4, R14 ;  /* 0x000000041d1c7825 */ /* 0x000fcc00078e020e */
[----:B------:R-:W5:Y:S01]  /*09e0*/  LDG.E R28, desc[UR14][R28.64] ;  /* 0x0000000e1c1c7981 */ /* 0x000f62000c1e1900 */
[----:B0-----:R-:W-:Y:S01]  /*09f0*/  IMAD.WIDE R4, R17, 0x4, R14 ;  /* 0x0000000411047825 */ /* 0x001fe200078e020e */
[----:B------:R-:W-:-:S04]  /*0a00*/  IADD3 R17, PT, PT, R6, 0xa, RZ ;  /* 0x0000000a06117810 */ /* 0x000fc80007ffe0ff */
[----:B------:R-:W-:Y:S01]  /*0a10*/  @P5 VIADD R17, R6, 0x9 ;  /* 0x0000000906115836 */ /* 0x000fe20000000000 */
[----:B------:R-:W-:Y:S01]  /*0a20*/  ISETP.GE.AND P5, PT, R0, 0xb, PT ;  /* 0x0000000b0000780c */ /* 0x000fe20003fa6270 */
[----:B------:R0:W5:Y:S01]  /*0a30*/  LDG.E R20, desc[UR14][R4.64] ;  /* 0x0000000e04147981 */ /* 0x000162000c1e1900 */
[----:B------:R-:W-:Y:S02]  /*0a40*/  VIADD R25, R6, 0xb ;  /* 0x0000000b06197836 */ /* 0x000fe40000000000 */
[----:B------:R-:W-:-:S09]  /*0a50*/  IMAD.WIDE R10, R9, 0x4, R14 ;  /* 0x00000004090a7825 */ /* 0x000fd200078e020e */
[----:B------:R-:W-:Y:S01]  /*0a60*/  @P5 VIADD R25, R6, 0xa ;  /* 0x0000000a06195836 */ /* 0x000fe20000000000 */
[----:B------:R-:W-:Y:S01]  /*0a70*/  ISETP.GE.AND P5, PT, R0, 0xc, PT ;  /* 0x0000000c0000780c */ /* 0x000fe20003fa6270 */
[----:B0-----:R-:W-:Y:S01]  /*0a80*/  IMAD.WIDE R4, R17, 0x4, R14 ;  /* 0x0000000411047825 */ /* 0x001fe200078e020e */
[----:B------:R-:W5:Y:S04]  /*0a90*/  LDG.E R26, desc[UR14][R10.64] ;  /* 0x0000000e0a1a7981 */ /* 0x000f68000c1e1900 */
[----:B------:R0:W5:Y:S01]  /*0aa0*/  LDG.E R23, desc[UR14][R4.64] ;  /* 0x0000000e04177981 */ /* 0x000162000c1e1900 */
[----:B------:R-:W-:-:S06]  /*0ab0*/  IADD3 R9, PT, PT, R6, 0xc, RZ ;  /* 0x0000000c06097810 */ /* 0x000fcc0007ffe0ff */
[----:B------:R-:W-:Y:S02]  /*0ac0*/  @P5 VIADD R9, R6, 0xb ;  /* 0x0000000b06095836 */ /* 0x000fe40000000000 */
[----:B0-----:R-:W-:-:S05]  /*0ad0*/  IMAD.WIDE R4, R25, 0x4, R14 ;  /* 0x0000000419047825 */ /* 0x001fca00078e020e */
[----:B------:R0:W5:Y:S02]  /*0ae0*/  LDG.E R29, desc[UR14][R4.64] ;  /* 0x0000000e041d7981 */ /* 0x000164000c1e1900 */
[----:B0-----:R-:W-:-:S05]  /*0af0*/  IMAD.WIDE R4, R9, 0x4, R14 ;  /* 0x0000000409047825 */ /* 0x001fca00078e020e */
[----:B------:R0:W5:Y:S01]  /*0b00*/  LDG.E R11, desc[UR14][R4.64] ;  /* 0x0000000e040b7981 */ /* 0x000162000c1e1900 */
[----:B------:R-:W-:Y:S01]  /*0b10*/  ISETP.GE.AND P5, PT, R0, 0xd, PT ;  /* 0x0000000d0000780c */ /* 0x000fe20003fa6270 */
[----:B------:R-:W-:Y:S01]  /*0b20*/  VIADD R9, R6, 0xd ;  /* 0x0000000d06097836 */ /* 0x000fe20000000000 */
[----:B------:R-:W-:Y:S01]  /*0b30*/  ISETP.GE.AND P6, PT, R0, 0xe, PT ;  /* 0x0000000e0000780c */ /* 0x000fe20003fc6270 */
[----:B------:R-:W-:-:S10]  /*0b40*/  VIADD R17, R6, 0xe ;  /* 0x0000000e06117836 */ /* 0x000fd40000000000 */
[----:B------:R-:W-:Y:S01]  /*0b50*/  @P5 VIADD R9, R6, 0xc ;  /* 0x0000000c06095836 */ /* 0x000fe20000000000 */
[----:B------:R-:W-:Y:S02]  /*0b60*/  ISETP.GE.AND P5, PT, R0, 0xf, PT ;  /* 0x0000000f0000780c */ /* 0x000fe40003fa6270 */
[----:B------:R-:W-:Y:S01]  /*0b70*/  @P6 IADD3 R17, PT, PT, R6, 0xd, RZ ;  /* 0x0000000d06116810 */ /* 0x000fe20007ffe0ff */
[----:B------:R-:W-:Y:S01]  /*0b80*/  IMAD R24, R8, 0x31, RZ ;  /* 0x0000003108187824 */ /* 0x000fe200078e02ff */
[----:B------:R-:W-:Y:S01]  /*0b90*/  ISETP.GE.AND P6, PT, R0, 0x10, PT ;  /* 0x000000100000780c */ /* 0x000fe20003fc6270 */
[----:B------:R-:W-:-:S03]  /*0ba0*/  VIADD R25, R6, 0xf ;  /* 0x0000000f06197836 */ /* 0x000fc60000000000 */
[----:B0-----:R-:W-:-:S05]  /*0bb0*/  LEA R5, R24, R1, 0x2 ;  /* 0x0000000118057211 */ /* 0x001fca00078e10ff */
[----:B------:R-:W-:Y:S01]  /*0bc0*/  @P5 VIADD R25, R6, 0xe ;  /* 0x0000000e06195836 */ /* 0x000fe20000000000 */
[----:B------:R-:W-:Y:S01]  /*0bd0*/  ISETP.GE.AND P5, PT, R0, 0x11, PT ;  /* 0x000000110000780c */ /* 0x000fe20003fa6270 */
[----:B------:R-:W-:-:S04]  /*0be0*/  IMAD.WIDE R8, R9, 0x4, R14 ;  /* 0x0000000409087825 */ /* 0x000fc800078e020e */
[C---:B------:R-:W-:Y:S01]  /*0bf0*/  VIADD R4, R6.reuse, 0x11 ;  /* 0x0000001106047836 */ /* 0x040fe20000000000 */
[----:B------:R0:W5:Y:S07]  /*0c00*/  LDG.E R10, desc[UR14][R8.64] ;  /* 0x0000000e080a7981 */ /* 0x00016e000c1e1900 */
[----:B------:R-:W-:Y:S02]  /*0c10*/  @P5 IADD3 R4, PT, PT, R6, 0x10, RZ ;  /* 0x0000001006045810 */ /* 0x000fe40007ffe0ff */
[----:B------:R-:W-:Y:S01]  /*0c20*/  ISETP.GE.AND P5, PT, R0, 0x13, PT ;  /* 0x000000130000780c */ /* 0x000fe20003fa6270 */
[----:B0-----:R-:W-:-:S05]  /*0c30*/  IMAD.WIDE R8, R25, 0x4, R14 ;  /* 0x0000000419087825 */ /* 0x001fca00078e020e */
[----:B------:R0:W5:Y:S02]  /*0c40*/  LDG.E R24, desc[UR14][R8.64] ;  /* 0x0000000e08187981 */ /* 0x000164000c1e1900 */
[--C-:B0-----:R-:W-:Y:S02]  /*0c50*/  IMAD.WIDE R8, R4, 0x4, R14.reuse ;  /* 0x0000000404087825 */ /* 0x101fe400078e020e */
[----:B--2---:R0:W-:Y:S02]  /*0c60*/  STL [R5], R7 ;  /* 0x0000000705007387 */ /* 0x0041e40000100800 */
[C---:B0-----:R-:W-:Y:S02]  /*0c70*/  VIADD R7, R6.reuse, 0x10 ;  /* 0x0000001006077836 */ /* 0x041fe40000000000 */
[----:B------:R-:W-:Y:S01]  /*0c80*/  @P6 VIADD R7, R6, 0xf ;  /* 0x0000000f06076836 */ /* 0x000fe20000000000 */
[----:B------:R-:W-:Y:S01]  /*0c90*/  ISETP.GE.AND P6, PT, R0, 0x12, PT ;  /* 0x000000120000780c */ /* 0x000fe20003fc6270 */
[----:B---3--:R0:W-:Y:S02]  /*0ca0*/  STL [R5+0x4], R16 ;  /* 0x0000041005007387 */ /* 0x0081e40000100800 */
[----:B0-----:R-:W-:-:S05]  /*0cb0*/  IMAD.WIDE R16, R17, 0x4, R14 ;  /* 0x0000000411107825 */ /* 0x001fca00078e020e */
[----:B------:R0:W2:Y:S02]  /*0cc0*/  LDG.E R25, desc[UR14][R16.64] ;  /* 0x0000000e10197981 */ /* 0x0000a4000c1e1900 */
[--C-:B0-----:R-:W-:Y:S02]  /*0cd0*/  IMAD.WIDE R16, R7, 0x4, R14.reuse ;  /* 0x0000000407107825 */ /* 0x101fe400078e020e */
[----:B------:R-:W3:Y:S04]  /*0ce0*/  LDG.E R7, desc[UR14][R8.64] ;  /* 0x0000000e08077981 */ /* 0x000ee8000c1e1900 */
[----:B----4-:R0:W-:Y:S04]  /*0cf0*/  STL [R5+0xc], R22 ;  /* 0x00000c1605007387 */ /* 0x0101e80000100800 */
[----:B------:R1:W4:Y:S01]  /*0d00*/  LDG.E R4, desc[UR14][R16.64] ;  /* 0x0000000e10047981 */ /* 0x000322000c1e1900 */
[C---:B0-----:R-:W-:Y:S01]  /*0d10*/  VIADD R22, R6.reuse, 0x12 ;  /* 0x0000001206167836 */ /* 0x041fe20000000000 */
[C---:B------:R-:W-:Y:S01]  /*0d20*/  @P6 IADD3 R22, PT, PT, R6.reuse, 0x11, RZ ;  /* 0x0000001106166810 */ /* 0x040fe20007ffe0ff */
[----:B-1----:R-:W-:Y:S01]  /*0d30*/  VIADD R17, R6, 0x13 ;  /* 0x0000001306117836 */ /* 0x002fe20000000000 */
[----:B------:R-:W-:Y:S01]  /*0d40*/  ISETP.GE.AND P6, PT, R0, 0x14, PT ;  /* 0x000000140000780c */ /* 0x000fe20003fc6270 */
[----:B------:R-:W-:Y:S01]  /*0d50*/  @P5 VIADD R17, R6, 0x12 ;  /* 0x0000001206115836 */ /* 0x000fe20000000000 */
[----:B------:R-:W-:Y:S01]  /*0d60*/  ISETP.GE.AND P5, PT, R0, 0x15, PT ;  /* 0x000000150000780c */ /* 0x000fe20003fa6270 */
[----:B------:R-:W-:-:S04]  /*0d70*/  IMAD.WIDE R8, R22, 0x4, R14 ;  /* 0x0000000416087825 */ /* 0x000fc800078e020e */
[----:B------:R-:W-:Y:S02]  /*0d80*/  IMAD.WIDE R16, R17, 0x4, R14 ;  /* 0x0000000411107825 */ /* 0x000fe400078e020e */
[----:B------:R-:W3:Y:S04]  /*0d90*/  LDG.E R8, desc[UR14][R8.64] ;  /* 0x0000000e08087981 */ /* 0x000ee8000c1e1900 */
[----:B-----5:R0:W-:Y:S04]  /*0da0*/  STL [R5+0x8], R18 ;  /* 0x0000081205007387 */ /* 0x0201e80000100800 */
[----:B------:R1:W5:Y:S04]  /*0db0*/  LDG.E R9, desc[UR14][R16.64] ;  /* 0x0000000e10097981 */ /* 0x000368000c1e1900 */
[----:B------:R1:W-:Y:S01]  /*0dc0*/  STL [R5+0x10], R21 ;  /* 0x0000101505007387 */ /* 0x0003e20000100800 */
[----:B0-----:R-:W-:-:S02]  /*0dd0*/  VIADD R18, R6, 0x14 ;  /* 0x0000001406127836 */ /* 0x001fc40000000000 */
[C---:B------:R-:W-:Y:S01]  /*0de0*/  @P6 VIADD R18, R6.reuse, 0x13 ;  /* 0x0000001306126836 */ /* 0x040fe20000000000 */
[----:B------:R0:W-:Y:S01]  /*0df0*/  STL [R5+0x14], R19 ;  /* 0x0000141305007387 */ /* 0x0001e20000100800 */
[C---:B-1----:R-:W-:Y:S01]  /*0e00*/  VIADD R21, R6.reuse, 0x15 ;  /* 0x0000001506157836 */ /* 0x042fe20000000000 */
[----:B------:R-:W-:Y:S02]  /*0e10*/  @P5 IADD3 R21, PT, PT, R6, 0x14, RZ ;  /* 0x0000001406155810 */ /* 0x000fe40007ffe0ff */
[----:B------:R-:W-:Y:S01]  /*0e20*/  ISETP.GE.AND P5, PT, R0, 0x17, PT ;  /* 0x000000170000780c */ /* 0x000fe20003fa6270 */
[--C-:B0-----:R-:W-:Y:S01]  /*0e30*/  IMAD.WIDE R18, R18, 0x4, R14.reuse ;  /* 0x0000000412127825 */ /* 0x101fe200078e020e */
[----:B------:R0:W-:Y:S04]  /*0e40*/  STL [R5+0x18], R28 ;  /* 0x0000181c05007387 */ /* 0x0001e80000100800 */
[----:B------:R-:W5:Y:S01]  /*0e50*/  LDG.E R22, desc[UR14][R18.64] ;  /* 0x0000000e12167981 */ /* 0x000f62000c1e1900 */
[----:B------:R-:W-:Y:S01]  /*0e60*/  IMAD.WIDE R16, R21, 0x4, R14 ;  /* 0x0000000415107825 */ /* 0x000fe200078e020e */
[----:B------:R-:W-:-:S03]  /*0e70*/  ISETP.GE.AND P6, PT, R0, 0x16, PT ;  /* 0x000000160000780c */ /* 0x000fc60003fc6270 */
[C---:B0-----:R-:W-:Y:S02]  /*0e80*/  VIADD R28, R6.reuse, 0x17 ;  /* 0x00000017061c7836 */ /* 0x041fe40000000000 */
[----:B------:R-:W-:Y:S01]  /*0e90*/  @P5 IADD3 R28, PT, PT, R6, 0x16, RZ ;  /* 0x00000016061c5810 */ /* 0x000fe20007ffe0ff */
[----:B------:R0:W5:Y:S01]  /*0ea0*/  LDG.E R21, desc[UR14][R16.64] ;  /* 0x0000000e10157981 */ /* 0x000162000c1e1900 */
[----:B------:R-:W-:-:S03]  /*0eb0*/  ISETP.GE.AND P5, PT, R0, 0x1b, PT ;  /* 0x0000001b0000780c */ /* 0x000fc60003fa6270 */
[----:B------:R1:W-:Y:S01]  /*0ec0*/  STL [R5+0x1c], R20 ;  /* 0x00001c1405007387 */ /* 0x0003e20000100800 */
[----:B0-----:R-:W-:-:S05]  /*0ed0*/  IMAD.WIDE R16, R28, 0x4, R14 ;  /* 0x000000041c107825 */ /* 0x001fca00078e020e */
[----:B-1----:R0:W5:Y:S01]  /*0ee0*/  LDG.E R20, desc[UR14][R16.64] ;  /* 0x0000000e10147981 */ /* 0x002162000c1e1900 */
[C---:B------:R-:W-:Y:S02]  /*0ef0*/  VIADD R19, R6.reuse, 0x16 ;  /* 0x0000001606137836 */ /* 0x040fe40000000000 */
[----:B------:R-:W-:Y:S01]  /*0f00*/  @P6 VIADD R19, R6, 0x15 ;  /* 0x0000001506136836 */ /* 0x000fe20000000000 */
[----:B------:R-:W-:Y:S01]  /*0f10*/  ISETP.GE.AND P6, PT, R0, 0x1a, PT ;  /* 0x0000001a0000780c */ /* 0x000fe20003fc6270 */
[C---:B------:R-:W-:Y:S02]  /*0f20*/  VIADD R28, R6.reuse, 0x1b ;  /* 0x0000001b061c7836 */ /* 0x040fe40000000000 */
[--C-:B------:R-:W-:Y:S01]  /*0f30*/  IMAD.WIDE R18, R19, 0x4, R14.reuse ;  /* 0x0000000413127825 */ /* 0x100fe200078e020e */
[----:B------:R-:W-:Y:S02]  /*0f40*/  @P5 IADD3 R28, PT, PT, R6, 0x1a, RZ ;  /* 0x0000001a061c5810 */ /* 0x000fe40007ffe0ff */
[----:B------:R-:W-:Y:S01]  /*0f50*/  ISETP.GE.AND P5, PT, R0, 0x1c, PT ;  /* 0x0000001c0000780c */ /* 0x000fe20003fa6270 */
[----:B0-----:R-:W-:-:S02]  /*0f60*/  IMAD.WIDE R16, R13, 0x4, R14 ;  /* 0x000000040d107825 */ /* 0x001fc400078e020e */
[----:B------:R-:W5:Y:S04]  /*0f70*/  LDG.E R19, desc[UR14][R18.64] ;  /* 0x0000000e12137981 */ /* 0x000f68000c1e1900 */
[----:B------:R0:W-:Y:S04]  /*0f80*/  STL [R5+0x20], R26 ;  /* 0x0000201a05007387 */ /* 0x0001e80000100800 */
[----:B------:R1:W-:Y:S04]  /*0f90*/  STL [R5+0x24], R23 ;  /* 0x0000241705007387 */ /* 0x0003e80000100800 */
[----:B------:R1:W5:Y:S01]  /*0fa0*/  LDG.E R13, desc[UR14][R16.64] ;  /* 0x0000000e100d7981 */ /* 0x000362000c1e1900 */
[----:B0-----:R-:W-:-:S04]  /*0fb0*/  IMAD.WIDE R26, R27, 0x4, R14 ;  /* 0x000000041b1a7825 */ /* 0x001fc800078e020e */
[C---:B-1----:R-:W-:Y:S01]  /*0fc0*/  VIADD R23, R6.reuse, 0x1a ;  /* 0x0000001a06177836 */ /* 0x042fe20000000000 */
[----:B------:R0:W5:Y:S01]  /*0fd0*/  LDG.E R18, desc[UR14][R26.64] ;  /* 0x0000000e1a127981 */ /* 0x000162000c1e1900 */
[----:B------:R-:W-:Y:S01]  /*0fe0*/  @P6 VIADD R23, R6, 0x19 ;  /* 0x0000001906176836 */ /* 0x000fe20000000000 */
[----:B------:R-:W-:Y:S02]  /*0ff0*/  ISETP.GE.AND P6, PT, R0, 0x1d, PT ;  /* 0x0000001d0000780c */ /* 0x000fe40003fc6270 */
[----:B------:R1:W-:Y:S01]  /*1000*/  STL [R5+0x28], R29 ;  /* 0x0000281d05007387 */ /* 0x0003e20000100800 */
[----:B------:R-:W-:-:S04]  /*1010*/  IMAD.WIDE R16, R28, 0x4, R14 ;  /* 0x000000041c107825 */ /* 0x000fc800078e020e */
[--C-:B0-----:R-:W-:Y:S01]  /*1020*/  IMAD.WIDE R26, R23, 0x4, R14.reuse ;  /* 0x00000004171a7825 */ /* 0x101fe200078e020e */
[----:B------:R0:W-:Y:S03]  /*1030*/  STL [R5+0x2c], R11 ;  /* 0x00002c0b05007387 */ /* 0x0001e60000100800 */
[C---:B-1----:R-:W-:Y:S01]  /*1040*/  VIADD R29, R6.reuse, 0x1c ;  /* 0x0000001c061d7836 */ /* 0x042fe20000000000 */
[----:B------:R1:W5:Y:S01]  /*1050*/  LDG.E R23, desc[UR14][R16.64] ;  /* 0x0000000e10177981 */ /* 0x000362000c1e1900 */
[----:B------:R-:W-:Y:S01]  /*1060*/  @P5 VIADD R29, R6, 0x1b ;  /* 0x0000001b061d5836 */ /* 0x000fe20000000000 */
[----:B------:R-:W-:Y:S01]  /*1070*/  ISETP.GE.AND P5, PT, R0, 0x1e, PT ;  /* 0x0000001e0000780c */ /* 0x000fe20003fa6270 */
[C---:B------:R-:W-:Y:S01]  /*1080*/  VIADD R28, R6.reuse, 0x1d ;  /* 0x0000001d061c7836 */ /* 0x040fe20000000000 */
[----:B------:R-:W-:Y:S01]  /*1090*/  @P6 IADD3 R28, PT, PT, R6, 0x1c, RZ ;  /* 0x0000001c061c6810 */ /* 0x000fe20007ffe0ff */
[----:B0-----:R0:W5:Y:S01]  /*10a0*/  LDG.E R11, desc[UR14][R26.64] ;  /* 0x0000000e1a0b7981 */ /* 0x001162000c1e1900 */
[----:B-1----:R-:W-:-:S05]  /*10b0*/  IMAD.WIDE R16, R29, 0x4, R14 ;  /* 0x000000041d107825 */ /* 0x002fca00078e020e */
[----:B------:R1:W5:Y:S01]  /*10c0*/  LDG.E R27, desc[UR14][R16.64] ;  /* 0x0000000e101b7981 */ /* 0x000362000c1e1900 */
[----:B0-----:R-:W-:-:S03]  /*10d0*/  VIADD R26, R6, 0x1e ;  /* 0x0000001e061a7836 */ /* 0x001fc60000000000 */
[----:B------:R-:W-:Y:S02]  /*10e0*/  @P5 VIADD R26, R6, 0x1d ;  /* 0x0000001d061a5836 */ /* 0x000fe40000000000 */
[----:B-1----:R-:W-:-:S05]  /*10f0*/  IMAD.WIDE R16, R28, 0x4, R14 ;  /* 0x000000041c107825 */ /* 0x002fca00078e020e */
[----:B------:R0:W5:Y:S02]  /*1100*/  LDG.E R28, desc[UR14][R16.64] ;  /* 0x0000000e101c7981 */ /* 0x000164000c1e1900 */
[----:B0-----:R-:W-:-:S05]  /*1110*/  IMAD.WIDE R16, R26, 0x4, R14 ;  /* 0x000000041a107825 */ /* 0x001fca00078e020e */
[----:B------:R0:W5:Y:S01]  /*1120*/  LDG.E R26, desc[UR14][R16.64] ;  /* 0x0000000e101a7981 */ /* 0x000162000c1e1900 */
[C---:B------:R-:W-:Y:S02]  /*1130*/  ISETP.GE.AND P6, PT, R0.reuse, 0x1f, PT ;  /* 0x0000001f0000780c */ /* 0x040fe40003fc6270 */
[----:B------:R-:W-:Y:S01]  /*1140*/  ISETP.GE.AND P5, PT, R0, 0x20, PT ;  /* 0x000000200000780c */ /* 0x000fe20003fa6270 */
[C---:B------:R-:W-:Y:S01]  /*1150*/  VIADD R29, R6.reuse, 0x1f ;  /* 0x0000001f061d7836 */ /* 0x040fe20000000000 */
[----:B0-----:R-:W-:-:S09]  /*1160*/  IADD3 R17, PT, PT, R6, 0x20, RZ ;  /* 0x0000002006117810 */ /* 0x001fd20007ffe0ff */
[----:B------:R-:W-:Y:S01]  /*1170*/  @P6 VIADD R29, R6, 0x1e ;  /* 0x0000001e061d6836 */ /* 0x000fe20000000000 */
[----:B------:R-:W-:Y:S01]  /*1180*/  ISETP.GE.AND P6, PT, R0, 0x21, PT ;  /* 0x000000210000780c */ /* 0x000fe20003fc6270 */
[----:B------:R-:W-:Y:S01]  /*1190*/  @P5 VIADD R17, R6, 0x1f ;  /* 0x0000001f06115836 */ /* 0x000fe20000000000 */
[----:B------:R-:W-:Y:S01]  /*11a0*/  ISETP.GE.AND P5, PT, R0, 0x22, PT ;  /* 0x000000220000780c */ /* 0x000fe20003fa6270 */
[----:B------:R0:W-:Y:S02]  /*11b0*/  STL [R5+0x30], R10 ;  /* 0x0000300a05007387 */ /* 0x0001e40000100800 */
[----:B0-----:R-:W-:-:S08]  /*11c0*/  VIADD R10, R6, 0x21 ;  /* 0x00000021060a7836 */ /* 0x001fd00000000000 */
[----:B------:R-:W-:Y:S01]  /*11d0*/  @P6 VIADD R10, R6, 0x20 ;  /* 0x00000020060a6836 */ /* 0x000fe20000000000 */
[----:B------:R-:W-:Y:S01]  /*11e0*/  ISETP.GE.AND P6, PT, R0, 0x23, PT ;  /* 0x000000230000780c */ /* 0x000fe20003fc6270 */
[----:B------:R-:W-:Y:S01]  /*11f0*/  STL [R5+0x38], R24 ;  /* 0x0000381805007387 */ /* 0x000fe20000100800 */
[----:B------:R-:W-:-:S03]  /*1200*/  IMAD.WIDE R16, R17, 0x4, R14 ;  /* 0x0000000411107825 */ /* 0x000fc600078e020e */
[----:B----4-:R0:W-:Y:S02]  /*1210*/  STL [R5+0x3c], R4 ;  /* 0x00003c0405007387 */ /* 0x0101e40000100800 */
[C---:B0-----:R-:W-:Y:S01]  /*1220*/  IADD3 R4, PT, PT, R6.reuse, 0x22, RZ ;  /* 0x0000002206047810 */ /* 0x041fe20007ffe0ff */
[----:B------:R-:W-:Y:S01]  /*1230*/  @P5 VIADD R4, R6, 0x21 ;  /* 0x0000002106045836 */ /* 0x000fe20000000000 */
[----:B------:R-:W-:Y:S01]  /*1240*/  ISETP.GE.AND P5, PT, R0, 0x24, PT ;  /* 0x000000240000780c */ /* 0x000fe20003fa6270 */
[----:B--2---:R-:W-:Y:S04]  /*1250*/  STL [R5+0x34], R25 ;  /* 0x0000341905007387 */ /* 0x004fe80000100800 */
[----:B---3--:R0:W-:Y:S04]  /*1260*/  STL [R5+0x44], R8 ;  /* 0x0000440805007387 */ /* 0x0081e80000100800 */
[----:B-----5:R1:W-:Y:S01]  /*1270*/  STL [R5+0x48], R9 ;  /* 0x0000480905007387 */ /* 0x0203e20000100800 */
[----:B0-----:R-:W-:-:S03]  /*1280*/  IADD3 R8, PT, PT, R6, 0x24, RZ ;  /* 0x0000002406087810 */ /* 0x001fc60007ffe0ff */
[----:B------:R-:W-:Y:S01]  /*1290*/  @P5 VIADD R8, R6, 0x23 ;  /* 0x0000002306085836 */ /* 0x000fe20000000000 */
[----:B------:R-:W-:Y:S01]  /*12a0*/  ISETP.GE.AND P5, PT, R0, 0x26, PT ;  /* 0x000000260000780c */ /* 0x000fe20003fa6270 */
[C---:B-1----:R-:W-:Y:S02]  /*12b0*/  VIADD R9, R6.reuse, 0x23 ;  /* 0x0000002306097836 */ /* 0x042fe40000000000 */
[----:B------:R-:W-:Y:S01]  /*12c0*/  @P6 VIADD R9, R6, 0x22 ;  /* 0x0000002206096836 */ /* 0x000fe20000000000 */
[----:B------:R-:W-:Y:S01]  /*12d0*/  ISETP.GE.AND P6, PT, R0, 0x25, PT ;  /* 0x000000250000780c */ /* 0x000fe20003fc6270 */
[--C-:B------:R-:W-:Y:S01]  /*12e0*/  IMAD.WIDE R24, R29, 0x4, R14.reuse ;  /* 0x000000041d187825 */ /* 0x100fe200078e020e */
[----:B------:R0:W-:Y:S04]  /*12f0*/  STL [R5+0x40], R7 ;  /* 0x0000400705007387 */ /* 0x0001e80000100800 */
[----:B------:R1:W2:Y:S04]  /*1300*/  LDG.E R29, desc[UR14][R16.64] ;  /* 0x0000000e101d7981 */ /* 0x0002a8000c1e1900 */
[----:B------:R3:W-:Y:S04]  /*1310*/  STL [R5+0x4c], R22 ;  /* 0x00004c1605007387 */ /* 0x0007e80000100800 */
[----:B0-----:R0:W4:Y:S01]  /*1320*/  LDG.E R7, desc[UR14][R24.64] ;  /* 0x0000000e18077981 */ /* 0x001122000c1e1900 */
[----:B-1----:R-:W-:-:S04]  /*1330*/  IMAD.WIDE R16, R4, 0x4, R14 ;  /* 0x0000000404107825 */ /* 0x002fc800078e020e */
[C---:B---3--:R-:W-:Y:S01]  /*1340*/  VIADD R22, R6.reuse, 0x25 ;  /* 0x0000002506167836 */ /* 0x048fe20000000000 */
[----:B------:R1:W3:Y:S01]  /*1350*/  LDG.E R4, desc[UR14][R16.64] ;  /* 0x0000000e10047981 */ /* 0x0002e2000c1e1900 */
[----:B------:R-:W-:Y:S01]  /*1360*/  @P6 VIADD R22, R6, 0x24 ;  /* 0x0000002406166836 */ /* 0x000fe20000000000 */
[----:B------:R-:W-:Y:S01]  /*1370*/  ISETP.GE.AND P6, PT, R0, 0x27, PT ;  /* 0x000000270000780c */ /* 0x000fe20003fc6270 */
[----:B0-----:R-:W-:Y:S01]  /*1380*/  IMAD.WIDE R24, R10, 0x4, R14 ;  /* 0x000000040a187825 */ /* 0x001fe200078e020e */
[----:B------:R-:W-:-:S03]  /*1390*/  IADD3 R10, PT, PT, R6, 0x26, RZ ;  /* 0x00000026060a7810 */ /* 0x000fc60007ffe0ff */
[----:B------:R-:W-:Y:S01]  /*13a0*/  @P5 VIADD R10, R6, 0x25 ;  /* 0x00000025060a5836 */ /* 0x000fe20000000000 */
[----:B------:R-:W-:Y:S01]  /*13b0*/  ISETP.GE.AND P5, PT, R0, 0x28, PT ;  /* 0x000000280000780c */ /* 0x000fe20003fa6270 */
[----:B------:R0:W-:Y:S01]  /*13c0*/  STL [R5+0x50], R21 ;  /* 0x0000501505007387 */ /* 0x0001e20000100800 */
[----:B-1----:R-:W-:-:S03]  /*13d0*/  IMAD.WIDE R16, R9, 0x4, R14 ;  /* 0x0000000409107825 */ /* 0x002fc600078e020e */
[----:B------:R1:W-:Y:S04]  /*13e0*/  STL [R5+0x58], R20 ;  /* 0x0000581405007387 */ /* 0x0003e80000100800 */
[----:B------:R-:W5:Y:S04]  /*13f0*/  LDG.E R24, desc[UR14][R24.64] ;  /* 0x0000000e18187981 */ /* 0x000f68000c1e1900 */
[----:B0-----:R0:W5:Y:S01]  /*1400*/  LDG.E R21, desc[UR14][R16.64] ;  /* 0x0000000e10157981 */ /* 0x001162000c1e1900 */
[C---:B-1----:R-:W-:Y:S01]  /*1410*/  IADD3 R20, PT, PT, R6.reuse, 0x28, RZ ;  /* 0x0000002806147810 */ /* 0x042fe20007ffe0ff */
[----:B------:R-:W-:Y:S01]  /*1420*/  @P5 VIADD R20, R6, 0x27 ;  /* 0x0000002706145836 */ /* 0x000fe20000000000 */
[----:B------:R-:W-:Y:S01]  /*1430*/  ISETP.GE.AND P5, PT, R0, 0x29, PT ;  /* 0x000000290000780c */ /* 0x000fe20003fa6270 */
[----:B0-----:R-:W-:-:S04]  /*1440*/  IMAD.WIDE R16, R22, 0x4, R14 ;  /* 0x0000000416107825 */ /* 0x001fc800078e020e */
[C---:B------:R-:W-:Y:S02]  /*1450*/  VIADD R22, R6.reuse, 0x27 ;  /* 0x0000002706167836 */ /* 0x040fe40000000000 */
[----:B------:R-:W-:Y:S01]  /*1460*/  @P6 VIADD R22, R6, 0x26 ;  /* 0x0000002606166836 */ /* 0x000fe20000000000 */
[----:B------:R-:W-:Y:S01]  /*1470*/  ISETP.GE.AND P6, PT, R0, 0x2a, PT ;  /* 0x0000002a0000780c */ /* 0x000fe20003fc6270 */
[----:B------:R-:W-:Y:S01]  /*1480*/  IMAD.WIDE R8, R8, 0x4, R14 ;  /* 0x0000000408087825 */ /* 0x000fe200078e020e */
[----:B------:R0:W5:Y:S04]  /*1490*/  LDG.E R16, desc[UR14][R16.64] ;  /* 0x0000000e10107981 */ /* 0x000168000c1e1900 */
[----:B------:R1:W5:Y:S04]  /*14a0*/  LDG.E R25, desc[UR14][R8.64] ;  /* 0x0000000e08197981 */ /* 0x000368000c1e1900 */
[----:B------:R1:W-:Y:S01]  /*14b0*/  STL [R5+0x54], R19 ;  /* 0x0000541305007387 */ /* 0x0003e20000100800 */
[----:B0-----:R-:W-:-:S02]  /*14c0*/  IADD3 R17, PT, PT, R6, 0x2a, RZ ;  /* 0x0000002a06117810 */ /* 0x001fc40007ffe0ff */
[----:B------:R-:W-:Y:S01]  /*14d0*/  @P6 VIADD R17, R6, 0x29 ;  /* 0x0000002906116836 */ /* 0x000fe20000000000 */
[----:B------:R-:W-:Y:S01]  /*14e0*/  ISETP.GE.AND P6, PT, R0, 0x2b, PT ;  /* 0x0000002b0000780c */ /* 0x000fe20003fc6270 */
[--C-:B-1----:R-:W-:Y:S01]  /*14f0*/  IMAD.WIDE R8, R10, 0x4, R14.reuse ;  /* 0x000000040a087825 */ /* 0x102fe200078e020e */
[----:B------:R0:W-:Y:S03]  /*1500*/  STL [R5+0x60], R13 ;  /* 0x0000600d05007387 */ /* 0x0001e60000100800 */
[C---:B------:R-:W-:Y:S01]  /*1510*/  VIADD R19, R6.reuse, 0x29 ;  /* 0x0000002906137836 */ /* 0x040fe20000000000 */
[----:B------:R1:W5:Y:S01]  /*1520*/  LDG.E R10, desc[UR14][R8.64] ;  /* 0x0000000e080a7981 */ /* 0x000362000c1e1900 */
[----:B------:R-:W-:Y:S01]  /*1530*/  @P5 VIADD R19, R6, 0x28 ;  /* 0x0000002806135836 */ /* 0x000fe20000000000 */
[----:B------:R-:W-:Y:S01]  /*1540*/  ISETP.NE.AND P5, PT, R12, RZ, PT ;  /* 0x000000ff0c00720c */ /* 0x000fe20003fa5270 */
[--C-:B0-----:R-:W-:Y:S01]  /*1550*/  IMAD.WIDE R12, R22, 0x4, R14.reuse ;  /* 0x00000004160c7825 */ /* 0x101fe200078e020e */
[----:B------:R0:W-:Y:S03]  /*1560*/  STL [R5+0x5c], R18 ;  /* 0x00005c1205007387 */ /* 0x0001e60000100800 */
[----:B-1----:R-:W-:-:S05]  /*1570*/  IMAD.WIDE R8, R20, 0x4, R14 ;  /* 0x0000000414087825 */ /* 0x002fca00078e020e */
[----:B------:R1:W5:Y:S04]  /*1580*/  LDG.E R20, desc[UR14][R8.64] ;  /* 0x0000000e08147981 */ /* 0x000368000c1e1900 */
[----:B0-----:R0:W5:Y:S01]  /*1590*/  LDG.E R18, desc[UR14][R12.64] ;  /* 0x0000000e0c127981 */ /* 0x001162000c1e1900 */
[----:B-1----:R-:W-:-:S04]  /*15a0*/  IMAD.WIDE R8, R17, 0x4, R14 ;  /* 0x0000000411087825 */ /* 0x002fc800078e020e */
[----:B0-----:R-:W-:Y:S01]  /*15b0*/  IMAD.WIDE R12, R19, 0x4, R14 ;  /* 0x00000004130c7825 */ /* 0x001fe200078e020e */
[----:B------:R-:W-:-:S03]  /*15c0*/  IADD3 R19, PT, PT, R6, 0x2c, RZ ;  /* 0x0000002c06137810 */ /* 0x000fc60007ffe0ff */
[C---:B------:R-:W-:Y:S02]  /*15d0*/  VIADD R17, R6.reuse, 0x2b ;  /* 0x0000002b06117836 */ /* 0x040fe40000000000 */
[C---:B------:R-:W-:Y:S01]  /*15e0*/  @P6 VIADD R17, R6.reuse, 0x2a ;  /* 0x0000002a06116836 */ /* 0x040fe20000000000 */
[----:B------:R-:W5:Y:S01]  /*15f0*/  LDG.E R12, desc[UR14][R12.64] ;  /* 0x0000000e0c0c7981 */ /* 0x000f62000c1e1900 */
[----:B------:R-:W-:-:S03]  /*1600*/  @P0 VIADD R19, R6, 0x2b ;  /* 0x0000002b06130836 */ /* 0x000fc60000000000 */
[----:B------:R0:W-:Y:S04]  /*1610*/  STL [R5+0x64], R11 ;  /* 0x0000640b05007387 */ /* 0x0001e80000100800 */
[----:B------:R1:W5:Y:S01]  /*1620*/  LDG.E R13, desc[UR14][R8.64] ;  /* 0x0000000e080d7981 */ /* 0x000362000c1e1900 */
[C---:B0-----:R-:W-:Y:S01]  /*1630*/  VIADD R11, R6.reuse, 0x2d ;  /* 0x0000002d060b7836 */ /* 0x041fe20000000000 */
[----:B------:R-:W-:Y:S02]  /*1640*/  @P1 IADD3 R11, PT, PT, R6, 0x2c, RZ ;  /* 0x0000002c060b1810 */ /* 0x000fe40007ffe0ff */
[----:B------:R0:W-:Y:S01]  /*1650*/  STL [R5+0x68], R23 ;  /* 0x0000681705007387 */ /* 0x0001e20000100800 */
[----:B-1----:R-:W-:-:S03]  /*1660*/  IMAD.WIDE R8, R17, 0x4, R14 ;  /* 0x0000000411087825 */ /* 0x002fc600078e020e */
[----:B------:R1:W-:Y:S01]  /*1670*/  STL [R5+0x6c], R27 ;  /* 0x00006c1b05007387 */ /* 0x0003e20000100800 */
[----:B0-----:R-:W-:-:S03]  /*1680*/  IMAD.WIDE R22, R19, 0x4, R14 ;  /* 0x0000000413167825 */ /* 0x001fc600078e020e */
[----:B------:R0:W5:Y:S01]  /*1690*/  LDG.E R19, desc[UR14][R8.64] ;  /* 0x0000000e08137981 */ /* 0x000162000c1e1900 */
[----:B-1----:R-:W-:-:S03]  /*16a0*/  VIADD R27, R6, 0x2e ;  /* 0x0000002e061b7836 */ /* 0x002fc60000000000 */
[----:B------:R1:W-:Y:S01]  /*16b0*/  STL [R5+0x70], R28 ;  /* 0x0000701c05007387 */ /* 0x0003e20000100800 */
[----:B------:R-:W-:-:S03]  /*16c0*/  @P2 VIADD R27, R6, 0x2d ;  /* 0x0000002d061b2836 */ /* 0x000fc60000000000 */
[----:B------:R1:W-:Y:S01]  /*16d0*/  STL [R5+0x74], R26 ;  /* 0x0000741a05007387 */ /* 0x0003e20000100800 */
[----:B0-----:R-:W-:-:S03]  /*16e0*/  IMAD.WIDE R8, R11, 0x4, R14 ;  /* 0x000000040b087825 */ /* 0x001fc600078e020e */
[----:B------:R-:W5:Y:S01]  /*16f0*/  LDG.E R17, desc[UR14][R22.64] ;  /* 0x0000000e16117981 */ /* 0x000f62000c1e1900 */
[----:B-1----:R-:W-:-:S03]  /*1700*/  VIADD R28, R6, 0x2f ;  /* 0x0000002f061c7836 */ /* 0x002fc60000000000 */
[----:B------:R0:W5:Y:S01]  /*1710*/  LDG.E R11, desc[UR14][R8.64] ;  /* 0x0000000e080b7981 */ /* 0x000162000c1e1900 */
[----:B------:R-:W-:Y:S01]  /*1720*/  @P3 IADD3 R28, PT, PT, R6, 0x2e, RZ ;  /* 0x0000002e061c3810 */ /* 0x000fe20007ffe0ff */
[----:B0-----:R-:W-:-:S05]  /*1730*/  IMAD.WIDE R8, R27, 0x4, R14 ;  /* 0x000000041b087825 */ /* 0x001fca00078e020e */
[----:B------:R0:W5:Y:S01]  /*1740*/  LDG.E R26, desc[UR14][R8.64] ;  /* 0x0000000e081a7981 */ /* 0x000162000c1e1900 */
[C---:B------:R-:W-:Y:S02]  /*1750*/  VIADD R27, R6.reuse, 0x30 ;  /* 0x00000030061b7836 */ /* 0x040fe40000000000 */
[----:B------:R-:W-:Y:S02]  /*1760*/  @P4 VIADD R27, R6, 0x2f ;  /* 0x0000002f061b4836 */ /* 0x000fe40000000000 */
[----:B0-----:R-:W-:-:S04]  /*1770*/  IMAD.WIDE R8, R28, 0x4, R14 ;  /* 0x000000041c087825 */ /* 0x001fc800078e020e */
[C---:B------:R-:W-:Y:S01]  /*1780*/  VIADD R23, R6.reuse, 0x31 ;  /* 0x0000003106177836 */ /* 0x040fe20000000000 */
[----:B------:R0:W5:Y:S01]  /*1790*/  LDG.E R28, desc[UR14][R8.64] ;  /* 0x0000000e081c7981 */ /* 0x000162000c1e1900 */
[----:B------:R-:W-:Y:S01]  /*17a0*/  @P5 IADD3 R23, PT, PT, R6, 0x30, RZ ;  /* 0x0000003006175810 */ /* 0x000fe20007ffe0ff */
[----:B0-----:R-:W-:-:S05]  /*17b0*/  IMAD.WIDE R8, R27, 0x4, R14 ;  /* 0x000000041b087825 */ /* 0x001fca00078e020e */
[----:B------:R0:W5:Y:S02]  /*17c0*/  LDG.E R22, desc[UR14][R8.64] ;  /* 0x0000000e08167981 */ /* 0x000164000c1e1900 */
[----:B0-----:R-:W-:-:S05]  /*17d0*/  IMAD.WIDE R8, R23, 0x4, R14 ;  /* 0x0000000417087825 */ /* 0x001fca00078e020e */
[----:B------:R0:W5:Y:S01]  /*17e0*/  LDG.E R6, desc[UR14][R8.64] ;  /* 0x0000000e08067981 */ /* 0x000162000c1e1900 */
[----:B------:R-:W-:Y:S01]  /*17f0*/  ISETP.NE.AND P6, PT, R3, 0x31, PT ;  /* 0x000000310300780c */ /* 0x000fe20003fc5270 */
[----:B0-----:R-:W-:Y:S02]  /*1800*/  IMAD.MOV.U32 R8, RZ, RZ, R3 ;  /* 0x000000ffff087224 */ /* 0x001fe400078e0003 */
[----:B--2---:R0:W-:Y:S04]  /*1810*/  STL [R5+0x7c], R29 ;  /* 0x00007c1d05007387 */ /* 0x0041e80000100800 */
[----:B----4-:R0:W-:Y:S04]  /*1820*/  STL [R5+0x78], R7 ;  /* 0x0000780705007387 */ /* 0x0101e80000100800 */
[----:B---3--:R0:W-:Y:S04]  /*1830*/  STL [R5+0x84], R4 ;  /* 0x0000840405007387 */ /* 0x0081e80000100800 */
        /* <DEDUP_REMOVED lines=17> */
[----:B------:R-:W-:Y:S01]  /*1950*/  UISETP.NE.AND UP0, UPT, UR18, 0x2, UPT ;  /* 0x000000021200788c */ /* 0x000fe2000bf05270 */
[----:B------:R-:W-:Y:S01]  /*1960*/  PLOP3.LUT P0, PT, PT, PT, PT, 0x80, 0x8 ;  /* 0x000000000008781c */ /* 0x000fe20003f0f070 */
[----:B------:R-:W-:-:S07]  /*1970*/  UIADD3 UR19, UPT, UPT, UR18, -0x1, URZ ;  /* 0xffffffff12137890 */ /* 0x000fce000fffe0ff */
[----:B------:R-:W-:Y:S05]  /*1980*/  BRA.U !UP0, `(.L_x_119) ;  /* 0x0000002508487547 */ /* 0x000fea000b800000 */
[----:B------:R-:W-:Y:S01]  /*1990*/  IMAD.MOV.U32 R9, RZ, RZ, RZ ;  /* 0x000000ffff097224 */ /* 0x000fe200078e00ff */
[----:B------:R-:W-:Y:S01]  /*19a0*/  PRMT R8, RZ, 0x7610, R8 ;  /* 0x00007610ff087816 */ /* 0x000fe20000000008 */
[----:B------:R-:W-:Y:S01]  /*19b0*/  USHF.R.S32.HI UR21, URZ, 0x1f, UR19 ;  /* 0x0000001fff157899 */ /* 0x000fe20008011413 */
[----:B0-----:R-:W-:Y:S01]  /*19c0*/  PRMT R7, RZ, 0x7610, R7 ;  /* 0x00007610ff077816 */ /* 0x001fe20000000007 */
[----:B------:R-:W-:Y:S01]  /*19d0*/  USHF.L.U32 UR20, UR19, 0x2, URZ ;  /* 0x0000000213147899 */ /* 0x000fe200080006ff */
[----:B------:R-:W-:Y:S01]  /*19e0*/  PRMT R5, RZ, 0x7610, R5 ;  /* 0x00007610ff057816 */ /* 0x000fe20000000005 */
[----:B------:R-:W-:Y:S01]  /*19f0*/  UMOV UR4, URZ ;  /* 0x000000ff00047c82 */ /* 0x000fe20008000000 */
[----:B------:R-:W-:-:S09]  /*1a00*/  UMOV UR7, URZ ;  /* 0x000000ff00077c82 */ /* 0x000fd20008000000 */
.L_x_139:
[----:B------:R-:W-:-:S04]  /*1a10*/  UIMAD UR24, UR4, UR19, URZ ;  /* 0x00000013041872a4 */ /* 0x000fc8000f8e02ff */
[----:B------:R-:W-:-:S06]  /*1a20*/  UIADD3 UR5, UPT, UPT, UR4, UR24, URZ ;  /* 0x0000001804057290 */ /* 0x000fcc000fffe0ff */
[----:B012-4-:R-:W-:-:S05]  /*1a30*/  IMAD.U32 R4, RZ, RZ, UR5 ;  /* 0x00000005ff047e24 */ /* 0x017fca000f8e00ff */
[----:B------:R-:W-:-:S05]  /*1a40*/  LEA R10, R4, R1, 0x2 ;  /* 0x00000001040a7211 */ /* 0x000fca00078e10ff */
[----:B------:R-:W2:Y:S01]  /*1a50*/  LDL R6, [R10] ;  /* 0x000000000a067983 */ /* 0x000ea20000100800 */
[----:B---3--:R-:W-:Y:S01]  /*1a60*/  IMAD.MOV R3, RZ, RZ, -R5 ;  /* 0x000000ffff037224 */ /* 0x008fe200078e0a05 */
[----:B------:R-:W-:Y:S01]  /*1a70*/  ULOP3.LUT UR29, URZ, UR4, URZ, 0x33, !UPT ;  /* 0x00000004ff1d7292 */ /* 0x000fe2000f8e33ff */
[----:B------:R-:W-:Y:S01]  /*1a80*/  BSSY.RECONVERGENT B0, `(.L_x_120) ;  /* 0x0000156000007945 */ /* 0x000fe20003800200 */
[----:B------:R-:W-:Y:S02]  /*1a90*/  ULOP3.LUT UR30, URZ, UR7, URZ, 0x33, !UPT ;  /* 0x00000007ff1e7292 */ /* 0x000fe4000f8e33ff */
[----:B------:R-:W-:Y:S01]  /*1aa0*/  PRMT R3, R3, 0x7710, RZ ;  /* 0x0000771003037816 */ /* 0x000fe200000000ff */
[----:B------:R-:W-:Y:S02]  /*1ab0*/  UIADD3 UR13, UP1, UPT, UR19, -UR4, URZ ;  /* 0x80000004130d7290 */ /* 0x000fe4000ff3e0ff */
[----:B------:R-:W-:Y:S01]  /*1ac0*/  UIADD3 UR31, UP0, UPT, UR19, UR29, URZ ;  /* 0x0000001d131f7290 */ /* 0x000fe2000ff1e0ff */
[----:B------:R-:W-:Y:S01]  /*1ad0*/  R2UR UR5, R3 ;  /* 0x00000000030572ca */ /* 0x000fe200000e0000 */
[----:B------:R-:W-:-:S02]  /*1ae0*/  UIADD3.X UR16, UPT, UPT, UR21, ~UR7, URZ, UP1, !UPT ;  /* 0x8000000715107290 */ /* 0x000fc40008ffe4ff */
[----:B------:R-:W-:Y:S02]  /*1af0*/  UIADD3.X UR10, UPT, UPT, UR21, UR30, URZ, UP0, !UPT ;  /* 0x0000001e150a7290 */ /* 0x000fe400087fe4ff */
[----:B------:R-:W-:-:S04]  /*1b00*/  UIADD3 UR32, UP1, UPT, UR13, -0x2, URZ ;  /* 0xfffffffe0d207890 */ /* 0x000fc8000ff3e0ff */
[----:B------:R-:W-:-:S04]  /*1b10*/  UIADD3.X UR33, UPT, UPT, UR16, -0x1, URZ, UP1, !UPT ;  /* 0xffffffff10217890 */ /* 0x000fc80008ffe4ff */
[----:B------:R-:W-:-:S04]  /*1b20*/  UIADD3 UR5, UPT, UPT, UR18, 0x6, UR5 ;  /* 0x0000000612057890 */ /* 0x000fc8000fffe005 */
[----:B------:R-:W-:-:S04]  /*1b30*/  ULOP3.LUT UR9, UR5, 0x7, URZ, 0xc0, !UPT ;  /* 0x0000000705097892 */ /* 0x000fc8000f8ec0ff */
[----:B------:R-:W-:-:S04]  /*1b40*/  UIADD3 UR27, UP0, UPT, UR9, -0x1, URZ ;  /* 0xffffffff091b7890 */ /* 0x000fc8000ff1e0ff */
[----:B------:R-:W-:Y:S01]  /*1b50*/  UIADD3.X UR28, UPT, UPT, URZ, -0x1, URZ, UP0, !UPT ;  /* 0xffffffffff1c7890 */ /* 0x000fe200087fe4ff */
[----:B--2---:R-:W-:-:S13]  /*1b60*/  FSETP.NEU.AND P0, PT, R6, RZ, PT ;  /* 0x000000ff0600720b */ /* 0x004fda0003f0d000 */
[----:B------:R-:W-:Y:S05]  /*1b70*/  @P0 BRA `(.L_x_121) ;  /* 0x0000001400180947 */ /* 0x000fea0003800000 */
[----:B------:R-:W-:Y:S02]  /*1b80*/  UIADD3 UR8, UP0, UPT, UR4, 0x1, URZ ;  /* 0x0000000104087890 */ /* 0x000fe4000ff1e0ff */
[----:B------:R-:W-:Y:S02]  /*1b90*/  IMAD.U32 R3, RZ, RZ, UR4 ;  /* 0x00000004ff037e24 */ /* 0x000fe4000f8e00ff */
[----:B------:R-:W-:Y:S02]  /*1ba0*/  UIADD3.X UR5, UPT, UPT, URZ, UR7, URZ, UP0, !UPT ;  /* 0x00000007ff057290 */ /* 0x000fe400087fe4ff */
[----:B------:R-:W-:-:S04]  /*1bb0*/  UISETP.GE.U32.AND UP0, UPT, UR8, UR19, UPT ;  /* 0x000000130800728c */ /* 0x000fc8000bf06070 */
[----:B------:R-:W-:-:S09]  /*1bc0*/  UISETP.GE.U32.AND.EX UP0, UPT, UR5, UR21, UPT, UP0 ;  /* 0x000000150500728c */ /* 0x000fd2000bf06100 */
[----:B------:R-:W-:Y:S05]  /*1bd0*/  BRA.U UP0, `(.L_x_122) ;  /* 0x0000000500e87547 */ /* 0x000fea000b800000 */
[----:B------:R-:W-:Y:S01]  /*1be0*/  UISETP.GE.U32.AND UP0, UPT, UR32, 0x7, UPT ;  /* 0x000000072000788c */ /* 0x000fe2000bf06070 */
[----:B------:R-:W-:Y:S01]  /*1bf0*/  FADD R6, |R6|, -RZ ;  /* 0x800000ff06067221 */ /* 0x000fe20000000200 */
[----:B------:R-:W-:Y:S02]  /*1c00*/  ULOP3.LUT UP1, URZ, UR31, 0x7, URZ, 0xc0, !UPT ;  /* 0x000000071fff7892 */ /* 0x000fe4000f82c0ff */
[----:B------:R-:W-:-:S09]  /*1c10*/  UISETP.GE.U32.AND.EX UP0, UPT, UR33, URZ, UPT, UP0 ;  /* 0x000000ff2100728c */ /* 0x000fd2000bf06100 */
[----:B------:R-:W-:Y:S05]  /*1c20*/  BRA.U !UP0, `(.L_x_123) ;  /* 0x0000000108dc7547 */ /* 0x000fea000b800000 */
[----:B------:R-:W-:Y:S02]  /*1c30*/  USHF.L.U32 UR5, UR4, 0x2, URZ ;  /* 0x0000000204057899 */ /* 0x000fe400080006ff */
[----:B------:R-:W-:Y:S02]  /*1c40*/  ULOP3.LUT UR12, UR31, 0xfffffff8, URZ, 0xc0, !UPT ;  /* 0xfffffff81f0c7892 */ /* 0x000fe4000f8ec0ff */
[----:B------:R-:W-:-:S06]  /*1c50*/  UIMAD UR5, UR20, UR8, UR5 ;  /* 0x00000008140572a4 */ /* 0x000fcc000f8e0205 */
[----:B------:R-:W-:Y:S01]  /*1c60*/  VIADD R4, R1, UR5 ;  /* 0x0000000501047c36 */ /* 0x000fe20008000000 */
[----:B------:R-:W-:-:S04]  /*1c70*/  UMOV UR5, UR10 ;  /* 0x0000000a00057c82 */ /* 0x000fc80008000000 */
[----:B------:R-:W-:Y:S02]  /*1c80*/  R2UR UR11, R4 ;  /* 0x00000000040b72ca */ /* 0x000fe400000e0000 */
[----:B------:R-:W-:-:S13]  /*1c90*/  IADD3 R4, PT, PT, R3, 0x4, RZ ;  /* 0x0000000403047810 */ /* 0x000fda0007ffe0ff */
.L_x_124:
[----:B------:R-:W2:Y:S01]  /*1ca0*/  LDL R11, [UR11] ;  /* 0x0000000bff0b7983 */ /* 0x000ea20008100800 */
[----:B------:R-:W-:Y:S01]  /*1cb0*/  IMAD.U32 R13, RZ, RZ, UR11 ;  /* 0x0000000bff0d7e24 */ /* 0x000fe2000f8e00ff */
[----:B------:R-:W-:-:S05]  /*1cc0*/  UIADD3 UR6, UPT, UPT, UR20, UR11, URZ ;  /* 0x0000000b14067290 */ /* 0x000fca000fffe0ff */
[----:B------:R-:W3:Y:S01]  /*1cd0*/  LDL R13, [R13+UR20] ;  /* 0x000000140d0d7983 */ /* 0x000ee20008100800 */
[----:B------:R-:W-:-:S05]  /*1ce0*/  IMAD.U32 R20, RZ, RZ, UR6 ;  /* 0x00000006ff147e24 */ /* 0x000fca000f8e00ff */
[----:B------:R-:W4:Y:S01]  /*1cf0*/  LDL R15, [R20+UR20] ;  /* 0x00000014140f7983 */ /* 0x000f220008100800 */
[----:B------:R-:W-:-:S05]  /*1d00*/  VIADD R18, R20, UR20 ;  /* 0x0000001414127c36 */ /* 0x000fca0008000000 */
[----:B------:R-:W5:Y:S01]  /*1d10*/  LDL R17, [R18+UR20] ;  /* 0x0000001412117983 */ /* 0x000f620008100800 */
[----:B------:R-:W-:-:S05]  /*1d20*/  IADD3 R16, PT, PT, R18, UR20, RZ ;  /* 0x0000001412107c10 */ /* 0x000fca000fffe0ff */
[----:B------:R-:W5:Y:S01]  /*1d30*/  LDL R19, [R16+UR20] ;  /* 0x0000001410137983 */ /* 0x000f620008100800 */
[----:B------:R-:W-:-:S05]  /*1d40*/  VIADD R14, R16, UR20 ;  /* 0x00000014100e7c36 */ /* 0x000fca0008000000 */
[----:B------:R-:W5:Y:S01]  /*1d50*/  LDL R21, [R14+UR20] ;  /* 0x000000140e157983 */ /* 0x000f620008100800 */
[----:B------:R-:W-:-:S05]  /*1d60*/  VIADD R12, R14, UR20 ;  /* 0x000000140e0c7c36 */ /* 0x000fca0008000000 */
[----:B------:R-:W5:Y:S01]  /*1d70*/  LDL R23, [R12+UR20] ;  /* 0x000000140c177983 */ /* 0x000f620008100800 */
[----:B------:R-:W-:-:S06]  /*1d80*/  VIADD R25, R12, UR20 ;  /* 0x000000140c197c36 */ /* 0x000fcc0008000000 */
[----:B------:R-:W5:Y:S01]  /*1d90*/  LDL R25, [R25+UR20] ;  /* 0x0000001419197983 */ /* 0x000f620008100800 */
[----:B------:R-:W-:Y:S02]  /*1da0*/  UIADD3 UR12, UP0, UPT, UR12, -0x8, URZ ;  /* 0xfffffff80c0c7890 */ /* 0x000fe4000ff1e0ff */
[----:B------:R-:W-:Y:S02]  /*1db0*/  UIADD3 UR8, UPT, UPT, UR8, 0x8, URZ ;  /* 0x0000000808087890 */ /* 0x000fe4000fffe0ff */
[----:B------:R-:W-:Y:S02]  /*1dc0*/  UIADD3.X UR5, UPT, UPT, UR5, -0x1, URZ, UP0, !UPT ;  /* 0xffffffff05057890 */ /* 0x000fe400087fe4ff */
[----:B------:R-:W-:Y:S02]  /*1dd0*/  UISETP.NE.U32.AND UP0, UPT, UR12, URZ, UPT ;  /* 0x000000ff0c00728c */ /* 0x000fe4000bf05070 */
[----:B------:R-:W-:Y:S02]  /*1de0*/  ULEA UR11, UR19, UR11, 0x5 ;  /* 0x0000000b130b7291 */ /* 0x000fe4000f8e28ff */
[----:B------:R-:W-:Y:S01]  /*1df0*/  UISETP.NE.AND.EX UP0, UPT, UR5, URZ, UPT, UP0 ;  /* 0x000000ff0500728c */ /* 0x000fe2000bf05300 */
[----:B--2---:R-:W-:-:S04]  /*1e00*/  FSETP.GT.AND P2, PT, |R11|, R6, PT ;  /* 0x000000060b00720b */ /* 0x004fc80003f44200 */
[----:B------:R-:W-:-:S04]  /*1e10*/  FSEL R6, |R11|, R6, P2 ;  /* 0x000000060b067208 */ /* 0x000fc80001000200 */
[----:B---3--:R-:W-:-:S04]  /*1e20*/  FSETP.GT.AND P3, PT, |R13|, R6, PT ;  /* 0x000000060d00720b */ /* 0x008fc80003f64200 */
[----:B------:R-:W-:Y:S02]  /*1e30*/  FSEL R6, |R13|, R6, P3 ;  /* 0x000000060d067208 */ /* 0x000fe40001800200 */
[----:B------:R-:W-:Y:S02]  /*1e40*/  @P2 IADD3 R3, PT, PT, R4, -0x3, RZ ;  /* 0xfffffffd04032810 */ /* 0x000fe40007ffe0ff */
[----:B----4-:R-:W-:-:S04]  /*1e50*/  FSETP.GT.AND P4, PT, |R15|, R6, PT ;  /* 0x000000060f00720b */ /* 0x010fc80003f84200 */
[----:B------:R-:W-:Y:S01]  /*1e60*/  FSEL R6, |R15|, R6, P4 ;  /* 0x000000060f067208 */ /* 0x000fe20002000200 */
[----:B------:R-:W-:-:S03]  /*1e70*/  @P3 VIADD R3, R4, 0xfffffffe ;  /* 0xfffffffe04033836 */ /* 0x000fc60000000000 */
[----:B-----5:R-:W-:-:S04]  /*1e80*/  FSETP.GT.AND P5, PT, |R17|, R6, PT ;  /* 0x000000061100720b */ /* 0x020fc80003fa4200 */
[----:B------:R-:W-:Y:S01]  /*1e90*/  FSEL R6, |R17|, R6, P5 ;  /* 0x0000000611067208 */ /* 0x000fe20002800200 */
[----:B------:R-:W-:-:S03]  /*1ea0*/  @P4 VIADD R3, R4, 0xffffffff ;  /* 0xffffffff04034836 */ /* 0x000fc60000000000 */
[CC--:B------:R-:W-:Y:S02]  /*1eb0*/  FSETP.GT.AND P1, PT, |R19|.reuse, R6.reuse, PT ;  /* 0x000000061300720b */ /* 0x0c0fe40003f24200 */
[----:B------:R-:W-:Y:S02]  /*1ec0*/  SEL R3, R4, R3, P5 ;  /* 0x0000000304037207 */ /* 0x000fe40002800000 */
[----:B------:R-:W-:-:S04]  /*1ed0*/  FSEL R6, |R19|, R6, P1 ;  /* 0x0000000613067208 */ /* 0x000fc80000800200 */
[----:B------:R-:W-:-:S04]  /*1ee0*/  FSETP.GT.AND P0, PT, |R21|, R6, PT ;  /* 0x000000061500720b */ /* 0x000fc80003f04200 */
[----:B------:R-:W-:Y:S01]  /*1ef0*/  FSEL R6, |R21|, R6, P0 ;  /* 0x0000000615067208 */ /* 0x000fe20000000200 */
[----:B------:R-:W-:-:S03]  /*1f00*/  @P1 VIADD R3, R4, 0x1 ;  /* 0x0000000104031836 */ /* 0x000fc60000000000 */
[----:B------:R-:W-:-:S04]  /*1f10*/  FSETP.GT.AND P2, PT, |R23|, R6, PT ;  /* 0x000000061700720b */ /* 0x000fc80003f44200 */
[----:B------:R-:W-:Y:S02]  /*1f20*/  FSEL R6, |R23|, R6, P2 ;  /* 0x0000000617067208 */ /* 0x000fe40001000200 */
[----:B------:R-:W-:Y:S02]  /*1f30*/  @P0 IADD3 R3, PT, PT, R4, 0x2, RZ ;  /* 0x0000000204030810 */ /* 0x000fe40007ffe0ff */
[----:B------:R-:W-:-:S04]  /*1f40*/  FSETP.GT.AND P3, PT, |R25|, R6, PT ;  /* 0x000000061900720b */ /* 0x000fc80003f64200 */
[----:B------:R-:W-:Y:S01]  /*1f50*/  FSEL R6, |R25|, R6, P3 ;  /* 0x0000000619067208 */ /* 0x000fe20001800200 */
[----:B------:R-:W-:-:S08]  /*1f60*/  @P2 VIADD R3, R4, 0x3 ;  /* 0x0000000304032836 */ /* 0x000fd00000000000 */
[C---:B------:R-:W-:Y:S02]  /*1f70*/  @P3 VIADD R3, R4.reuse, 0x4 ;  /* 0x0000000404033836 */ /* 0x040fe40000000000 */
[----:B------:R-:W-:Y:S01]  /*1f80*/  VIADD R4, R4, 0x8 ;  /* 0x0000000804047836 */ /* 0x000fe20000000000 */
[----:B------:R-:W-:Y:S06]  /*1f90*/  BRA.U UP0, `(.L_x_124) ;  /* 0xfffffffd00407547 */ /* 0x000fec000b83ffff */
.L_x_123:
[----:B------:R-:W-:Y:S05]  /*1fa0*/  BRA.U !UP1, `(.L_x_122) ;  /* 0x0000000109f47547 */ /* 0x000fea000b800000 */
[----:B------:R-:W-:Y:S02]  /*1fb0*/  UISETP.GE.U32.AND UP0, UPT, UR27, 0x3, UPT ;  /* 0x000000031b00788c */ /* 0x000fe4000bf06070 */
[----:B------:R-:W-:Y:S02]  /*1fc0*/  ULOP3.LUT UP1, URZ, UR9, 0x3, URZ, 0xc0, !UPT ;  /* 0x0000000309ff7892 */ /* 0x000fe4000f82c0ff */
[----:B------:R-:W-:-:S09]  /*1fd0*/  UISETP.GE.U32.AND.EX UP0, UPT, UR28, URZ, UPT, UP0 ;  /* 0x000000ff1c00728c */ /* 0x000fd2000bf06100 */
[----:B------:R-:W-:Y:S05]  /*1fe0*/  BRA.U !UP0, `(.L_x_125) ;  /* 0x0000000108607547 */ /* 0x000fea000b800000 */
[----:B------:R-:W-:-:S06]  /*1ff0*/  UIMAD UR5, UR19, UR8, UR4 ;  /* 0x00000008130572a4 */ /* 0x000fcc000f8e0204 */
[----:B------:R-:W-:-:S05]  /*2000*/  MOV R4, UR5 ;  /* 0x0000000500047c02 */ /* 0x000fca0008000f00 */
[----:B------:R-:W-:-:S05]  /*2010*/  IMAD.U32 R12, R4, 0x4, R1 ;  /* 0x00000004040c7824 */ /* 0x000fca00078e0001 */
[----:B------:R-:W2:Y:S01]  /*2020*/  LDL R11, [R12] ;  /* 0x000000000c0b7983 */ /* 0x000ea20000100800 */
[----:B------:R-:W-:-:S03]  /*2030*/  VIADD R4, R12, UR20 ;  /* 0x000000140c047c36 */ /* 0x000fc60008000000 */
[----:B------:R-:W3:Y:S01]  /*2040*/  LDL R13, [R12+UR20] ;  /* 0x000000140c0d7983 */ /* 0x000ee20008100800 */
[----:B------:R-:W-:-:S03]  /*2050*/  VIADD R17, R4, UR20 ;  /* 0x0000001404117c36 */ /* 0x000fc60008000000 */
[----:B------:R0:W4:Y:S04]  /*2060*/  LDL R15, [R4+UR20] ;  /* 0x00000014040f7983 */ /* 0x0001280008100800 */
[----:B------:R-:W5:Y:S01]  /*2070*/  LDL R17, [R17+UR20] ;  /* 0x0000001411117983 */ /* 0x000f620008100800 */
[----:B0-----:R-:W-:Y:S01]  /*2080*/  IMAD.U32 R4, RZ, RZ, UR8 ;  /* 0x00000008ff047e24 */ /* 0x001fe2000f8e00ff */
[----:B--2---:R-:W-:-:S04]  /*2090*/  FSETP.GT.AND P0, PT, |R11|, R6, PT ;  /* 0x000000060b00720b */ /* 0x004fc80003f04200 */
[----:B------:R-:W-:Y:S02]  /*20a0*/  FSEL R6, |R11|, R6, P0 ;  /* 0x000000060b067208 */ /* 0x000fe40000000200 */
[----:B------:R-:W-:Y:S02]  /*20b0*/  MOV R11, UR8 ;  /* 0x00000008000b7c02 */ /* 0x000fe40008000f00 */
[-C--:B---3--:R-:W-:Y:S02]  /*20c0*/  FSETP.GT.AND P1, PT, |R13|, R6.reuse, PT ;  /* 0x000000060d00720b */ /* 0x088fe40003f24200 */
[----:B------:R-:W-:Y:S01]  /*20d0*/  SEL R3, R3, UR8, !P0 ;  /* 0x0000000803037c07 */ /* 0x000fe2000c000000 */
[----:B------:R-:W-:Y:S01]  /*20e0*/  UIADD3 UR8, UPT, UPT, UR8, 0x4, URZ ;  /* 0x0000000408087890 */ /* 0x000fe2000fffe0ff */
[----:B------:R-:W-:-:S04]  /*20f0*/  FSEL R6, |R13|, R6, P1 ;  /* 0x000000060d067208 */ /* 0x000fc80000800200 */
[----:B----4-:R-:W-:-:S04]  /*2100*/  FSETP.GT.AND P2, PT, |R15|, R6, PT ;  /* 0x000000060f00720b */ /* 0x010fc80003f44200 */
[----:B------:R-:W-:Y:S01]  /*2110*/  FSEL R6, |R15|, R6, P2 ;  /* 0x000000060f067208 */ /* 0x000fe20001000200 */
[----:B------:R-:W-:-:S03]  /*2120*/  @P1 VIADD R3, R11, 0x1 ;  /* 0x000000010b031836 */ /* 0x000fc60000000000 */
[----:B-----5:R-:W-:-:S04]  /*2130*/  FSETP.GT.AND P3, PT, |R17|, R6, PT ;  /* 0x000000061100720b */ /* 0x020fc80003f64200 */
[----:B------:R-:W-:Y:S01]  /*2140*/  FSEL R6, |R17|, R6, P3 ;  /* 0x0000000611067208 */ /* 0x000fe20001800200 */
[----:B------:R-:W-:-:S08]  /*2150*/  @P2 VIADD R3, R4, 0x2 ;  /* 0x0000000204032836 */ /* 0x000fd00000000000 */
[----:B------:R-:W-:-:S07]  /*2160*/  @P3 IADD3 R3, PT, PT, R11, 0x3, RZ ;  /* 0x000000030b033810 */ /* 0x000fce0007ffe0ff */
.L_x_125:
[----:B------:R-:W-:Y:S05]  /*2170*/  BRA.U !UP1, `(.L_x_122) ;  /* 0x0000000109807547 */ /* 0x000fea000b800000 */
[----:B------:R-:W-:Y:S01]  /*2180*/  IMAD.MOV R4, RZ, RZ, -R7 ;  /* 0x000000ffff047224 */ /* 0x000fe200078e0a07 */
[----:B------:R-:W-:-:S04]  /*2190*/  ULOP3.LUT UR5, UR18, 0x2, URZ, 0x3c, !UPT ;  /* 0x0000000212057892 */ /* 0x000fc8000f8e3cff */
[----:B------:R-:W-:-:S04]  /*21a0*/  PRMT R4, R4, 0x7710, RZ ;  /* 0x0000771004047816 */ /* 0x000fc800000000ff */
[----:B------:R-:W-:-:S13]  /*21b0*/  R2UR UR6, R4 ;  /* 0x00000000040672ca */ /* 0x000fda00000e0000 */
[----:B------:R-:W-:-:S04]  /*21c0*/  UIADD3 UR5, UPT, UPT, UR5, UR6, URZ ;  /* 0x0000000605057290 */ /* 0x000fc8000fffe0ff */
[----:B------:R-:W-:-:S04]  /*21d0*/  ULOP3.LUT UR6, UR5, 0x3, URZ, 0xc0, !UPT ;  /* 0x0000000305067892 */ /* 0x000fc8000f8ec0ff */
[----:B------:R-:W-:-:S06]  /*21e0*/  UISETP.NE.AND UP0, UPT, UR6, 0x1, UPT ;  /* 0x000000010600788c */ /* 0x000fcc000bf05270 */
[----:B------:R-:W-:-:S05]  /*21f0*/  PLOP3.LUT P2, PT, PT, PT, UP0, 0x80, 0x8 ;  /* 0x000000000008781c */ /* 0x000fca0003f4f008 */
[----:B------:R-:W-:-:S04]  /*2200*/  @UP0 UIMAD UR6, UR19, UR8, UR4 ;  /* 0x00000008130602a4 */ /* 0x000fc8000f8e0204 */
[----:B------:R-:W-:-:S09]  /*2210*/  @UP0 ULEA UR6, UR6, UR22, 0x2 ;  /* 0x0000001606060291 */ /* 0x000fd2000f8e10ff */
[----:B------:R-:W2:Y:S01]  /*2220*/  @P2 LDL R13, [UR6] ;  /* 0x00000006ff0d2983 */ /* 0x000ea20008100800 */
[----:B------:R-:W-:Y:S01]  /*2230*/  ULOP3.LUT UR5, UR5, 0x1, URZ, 0xc0, !UPT ;  /* 0x0000000105057892 */ /* 0x000fe2000f8ec0ff */
[----:B------:R-:W-:Y:S02]  /*2240*/  IMAD.U32 R12, RZ, RZ, UR6 ;  /* 0x00000006ff0c7e24 */ /* 0x000fe4000f8e00ff */
[----:B------:R-:W-:Y:S01]  /*2250*/  IMAD.U32 R15, RZ, RZ, UR8 ;  /* 0x00000008ff0f7e24 */ /* 0x000fe2000f8e00ff */
[----:B------:R-:W-:-:S03]  /*2260*/  UISETP.NE.U32.AND UP1, UPT, UR5, 0x1, UPT ;  /* 0x000000010500788c */ /* 0x000fc6000bf25070 */
[----:B------:R-:W3:Y:S03]  /*2270*/  @P2 LDL R12, [R12+UR20] ;  /* 0x000000140c0c2983 */ /* 0x000ee60008100800 */
[----:B------:R-:W-:Y:S02]  /*2280*/  PLOP3.LUT P3, PT, PT, PT, UP1, 0x80, 0x8 ;  /* 0x000000000008781c */ /* 0x000fe40003f6f018 */
[----:B--2---:R-:W-:-:S04]  /*2290*/  @P2 FSETP.GT.AND P0, PT, |R13|, R6, PT ;  /* 0x000000060d00220b */ /* 0x004fc80003f04200 */
[----:B------:R-:W-:Y:S01]  /*22a0*/  @P2 SEL R14, R3, UR8, !P0 ;  /* 0x00000008030e2c07 */ /* 0x000fe2000c000000 */
[----:B------:R-:W-:-:S04]  /*22b0*/  @UP0 UIADD3 UR8, UPT, UPT, UR8, 0x2, URZ ;  /* 0x0000000208080890 */ /* 0x000fc8000fffe0ff */
[----:B------:R-:W-:-:S06]  /*22c0*/  @!UP1 UIMAD UR5, UR19, UR8, UR4 ;  /* 0x00000008130592a4 */ /* 0x000fcc000f8e0204 */
[----:B------:R-:W-:-:S05]  /*22d0*/  MOV R4, UR5 ;  /* 0x0000000500047c02 */ /* 0x000fca0008000f00 */
[----:B------:R-:W-:-:S05]  /*22e0*/  @!P3 IMAD.U32 R4, R4, 0x4, R1 ;  /* 0x000000040404b824 */ /* 0x000fca00078e0001 */
[----:B------:R-:W2:Y:S01]  /*22f0*/  @!P3 LDL R11, [R4] ;  /* 0x00000000040bb983 */ /* 0x000ea20000100800 */
[----:B------:R-:W-:-:S04]  /*2300*/  @P2 FSEL R13, |R13|, R6, P0 ;  /* 0x000000060d0d2208 */ /* 0x000fc80000000200 */
[CC--:B---3--:R-:W-:Y:S02]  /*2310*/  FSETP.GT.AND P1, PT, |R12|.reuse, R13.reuse, P2 ;  /* 0x0000000d0c00720b */ /* 0x0c8fe40001724200 */
[----:B------:R-:W-:-:S04]  /*2320*/  @P2 FSETP.GT.AND P0, PT, |R12|, R13, PT ;  /* 0x0000000d0c00220b */ /* 0x000fc80003f04200 */
[----:B------:R-:W-:-:S07]  /*2330*/  @P2 FSEL R6, |R12|, R13, P0 ;  /* 0x0000000d0c062208 */ /* 0x000fce0000000200 */
[----:B------:R-:W-:-:S04]  /*2340*/  @P1 VIADD R14, R15, 0x1 ;  /* 0x000000010f0e1836 */ /* 0x000fc80000000000 */
[----:B------:R-:W-:Y:S01]  /*2350*/  @P2 IMAD.MOV.U32 R3, RZ, RZ, R14 ;  /* 0x000000ffff032224 */ /* 0x000fe200078e000e */
[----:B--2---:R-:W-:-:S04]  /*2360*/  @!P3 FSETP.GT.AND P0, PT, |R11|, R6, PT ;  /* 0x000000060b00b20b */ /* 0x004fc80003f04200 */
[----:B------:R-:W-:-:S09]  /*2370*/  @!P3 SEL R3, R3, UR8, !P0 ;  /* 0x000000080303bc07 */ /* 0x000fd2000c000000 */
.L_x_122:
[----:B------:R-:W-:Y:S02]  /*2380*/  ISETP.NE.U32.AND P0, PT, R3, UR4, PT ;  /* 0x0000000403007c0c */ /* 0x000fe4000bf05070 */
[----:B------:R-:W-:-:S04]  /*2390*/  SHF.R.S32.HI R4, RZ, 0x1f, R3 ;  /* 0x0000001fff047819 */ /* 0x000fc80000011403 */
[----:B------:R-:W-:-:S13]  /*23a0*/  ISETP.NE.AND.EX P0, PT, R4, UR7, PT, P0 ;  /* 0x0000000704007c0c */ /* 0x000fda000bf05300 */
[----:B------:R-:W-:Y:S05]  /*23b0*/  @!P0 BRA `(.L_x_121) ;  /* 0x0000000c00088947 */ /* 0x000fea0003800000 */
[----:B------:R-:W-:Y:S01]  /*23c0*/  UISETP.GE.U32.AND UP0, UPT, UR4, UR19, UPT ;  /* 0x000000130400728c */ /* 0x000fe2000bf06070 */
[----:B------:R-:W-:-:S03]  /*23d0*/  IADD3 R9, PT, PT, R9, 0x1, RZ ;  /* 0x0000000109097810 */ /* 0x000fc60007ffe0ff */
[----:B------:R-:W-:-:S09]  /*23e0*/  UISETP.GE.U32.AND.EX UP0, UPT, UR7, UR21, UPT, UP0 ;  /* 0x000000150700728c */ /* 0x000fd2000bf06100 */
[----:B------:R-:W-:Y:S05]  /*23f0*/  BRA.U UP0, `(.L_x_121) ;  /* 0x0000000900f87547 */ /* 0x000fea000b800000 */
[----:B------:R-:W-:Y:S02]  /*2400*/  UIADD3 UR5, UP0, UPT, -UR19, UR4, URZ ;  /* 0x0000000413057290 */ /* 0x000fe4000ff1e1ff */
[----:B------:R-:W-:Y:S01]  /*2410*/  IMAD R12, R3, UR19, RZ ;  /* 0x00000013030c7c24 */ /* 0x000fe2000f8e02ff */
[----:B------:R-:W-:Y:S01]  /*2420*/  ULOP3.LUT UP1, URZ, UR13, 0xf, URZ, 0xc0, !UPT ;  /* 0x0000000f0dff7892 */ /* 0x000fe2000f82c0ff */
[----:B------:R-:W-:Y:S01]  /*2430*/  IMAD.U32 R3, RZ, RZ, UR4 ;  /* 0x00000004ff037e24 */ /* 0x000fe2000f8e00ff */
[----:B------:R-:W-:Y:S02]  /*2440*/  UIADD3.X UR6, UPT, UPT, ~UR21, UR7, URZ, UP0, !UPT ;  /* 0x0000000715067290 */ /* 0x000fe400087fe5ff */
[----:B------:R-:W-:-:S04]  /*2450*/  UISETP.GT.U32.AND UP0, UPT, UR5, -0x10, UPT ;  /* 0xfffffff00500788c */ /* 0x000fc8000bf04070 */
[----:B------:R-:W-:-:S09]  /*2460*/  UISETP.GT.U32.AND.EX UP0, UPT, UR6, -0x1, UPT, UP0 ;  /* 0xffffffff0600788c */ /* 0x000fd2000bf04100 */
[----:B------:R-:W-:Y:S05]  /*2470*/  BRA.U UP0, `(.L_x_126) ;  /* 0x0000000500387547 */ /* 0x000fea000b800000 */
[----:B------:R-:W-:Y:S01]  /*2480*/  IMAD.U32 R3, RZ, RZ, UR4 ;  /* 0x00000004ff037e24 */ /* 0x000fe2000f8e00ff */
[----:B------:R-:W-:Y:S01]  /*2490*/  ULOP3.LUT UR8, UR13, 0xfffffff0, URZ, 0xc0, !UPT ;  /* 0xfffffff00d087892 */ /* 0x000fe2000f8ec0ff */
[----:B------:R-:W-:Y:S01]  /*24a0*/  UMOV UR5, URZ ;  /* 0x000000ff00057c82 */ /* 0x000fe20008000000 */
[----:B------:R-:W-:-:S10]  /*24b0*/  UMOV UR6, URZ ;  /* 0x000000ff00067c82 */ /* 0x000fd40008000000 */
.L_x_127:
[----:B-1----:R-:W-:Y:S01]  /*24c0*/  IMAD.IADD R4, R12, 0x1, R3 ;  /* 0x000000010c047824 */ /* 0x002fe200078e0203 */
[----:B------:R-:W-:-:S03]  /*24d0*/  IADD3 R6, PT, PT, R3, UR24, RZ ;  /* 0x0000001803067c10 */ /* 0x000fc6000fffe0ff */
        /* <DEDUP_REMOVED lines=30> */
[----:B0-----:R-:W4:Y:S04]  /*26c0*/  LDL R23, [R4+0x1c] ;  /* 0x00001c0004177983 */ /* 0x001f280000100800 */
[----:B------:R-:W5:Y:S04]  /*26d0*/  LDL R13, [R6+0x1c] ;  /* 0x00001c00060d7983 */ /* 0x000f680000100800 */
[----:B----4-:R0:W-:Y:S04]  /*26e0*/  STL [R6+0x1c], R23 ;  /* 0x00001c1706007387 */ /* 0x0101e80000100800 */
[----:B-----5:R4:W-:Y:S04]  /*26f0*/  STL [R4+0x1c], R13 ;  /* 0x00001c0d04007387 */ /* 0x0209e80000100800 */
        /* <DEDUP_REMOVED lines=8> */
[----:B------:R-:W4:Y:S04]  /*2780*/  LDL R21, [R4+0x28] ;  /* 0x0000280004157983 */ /* 0x000f280000100800 */
[----:B------:R-:W2:Y:S04]  /*2790*/  LDL R19, [R6+0x28] ;  /* 0x0000280006137983 */ /* 0x000ea80000100800 */
[----:B----4-:R4:W-:Y:S04]  /*27a0*/  STL [R6+0x28], R21 ;  /* 0x0000281506007387 */ /* 0x0109e80000100800 */
[----:B--2---:R2:W-:Y:S04]  /*27b0*/  STL [R4+0x28], R19 ;  /* 0x0000281304007387 */ /* 0x0045e80000100800 */
[----:B0-----:R-:W5:Y:S04]  /*27c0*/  LDL R23, [R4+0x2c] ;  /* 0x00002c0004177983 */ /* 0x001f680000100800 */
[----:B------:R-:W3:Y:S04]  /*27d0*/  LDL R13, [R6+0x2c] ;  /* 0x00002c00060d7983 */ /* 0x000ee80000100800 */
[----:B-----5:R0:W-:Y:S04]  /*27e0*/  STL [R6+0x2c], R23 ;  /* 0x00002c1706007387 */ /* 0x0201e80000100800 */
[----:B---3--:R3:W-:Y:S04]  /*27f0*/  STL [R4+0x2c], R13 ;  /* 0x00002c0d04007387 */ /* 0x0087e80000100800 */
[----:B-1----:R-:W5:Y:S04]  /*2800*/  LDL R25, [R4+0x30] ;  /* 0x0000300004197983 */ /* 0x002f680000100800 */
[----:B------:R-:W4:Y:S04]  /*2810*/  LDL R11, [R6+0x30] ;  /* 0x00003000060b7983 */ /* 0x000f280000100800 */
[----:B-----5:R1:W-:Y:S04]  /*2820*/  STL [R6+0x30], R25 ;  /* 0x0000301906007387 */ /* 0x0203e80000100800 */
[----:B----4-:R1:W-:Y:S04]  /*2830*/  STL [R4+0x30], R11 ;  /* 0x0000300b04007387 */ /* 0x0103e80000100800 */
[----:B------:R-:W4:Y:S04]  /*2840*/  LDL R17, [R4+0x34] ;  /* 0x0000340004117983 */ /* 0x000f280000100800 */
[----:B------:R-:W5:Y:S04]  /*2850*/  LDL R15, [R6+0x34] ;  /* 0x00003400060f7983 */ /* 0x000f680000100800 */
[----:B----4-:R1:W-:Y:S04]  /*2860*/  STL [R6+0x34], R17 ;  /* 0x0000341106007387 */ /* 0x0103e80000100800 */
[----:B-----5:R1:W-:Y:S04]  /*2870*/  STL [R4+0x34], R15 ;  /* 0x0000340f04007387 */ /* 0x0203e80000100800 */
[----:B------:R-:W4:Y:S04]  /*2880*/  LDL R21, [R4+0x38] ;  /* 0x0000380004157983 */ /* 0x000f280000100800 */
[----:B--2---:R-:W2:Y:S04]  /*2890*/  LDL R19, [R6+0x38] ;  /* 0x0000380006137983 */ /* 0x004ea80000100800 */
[----:B----4-:R1:W-:Y:S04]  /*28a0*/  STL [R6+0x38], R21 ;  /* 0x0000381506007387 */ /* 0x0103e80000100800 */
[----:B--2---:R1:W-:Y:S04]  /*28b0*/  STL [R4+0x38], R19 ;  /* 0x0000381304007387 */ /* 0x0043e80000100800 */
[----:B0-----:R-:W2:Y:S04]  /*28c0*/  LDL R23, [R4+0x3c] ;  /* 0x00003c0004177983 */ /* 0x001ea80000100800 */
[----:B---3--:R-:W3:Y:S01]  /*28d0*/  LDL R13, [R6+0x3c] ;  /* 0x00003c00060d7983 */ /* 0x008ee20000100800 */
[----:B------:R-:W-:Y:S01]  /*28e0*/  UIADD3 UR5, UP0, UPT, UR5, 0x10, URZ ;  /* 0x0000001005057890 */ /* 0x000fe2000ff1e0ff */
[----:B------:R-:W-:-:S03]  /*28f0*/  VIADD R3, R3, 0x10 ;  /* 0x0000001003037836 */ /* 0x000fc60000000000 */
[----:B------:R-:W-:Y:S02]  /*2900*/  UIADD3.X UR6, UPT, UPT, URZ, UR6, URZ, UP0, !UPT ;  /* 0x00000006ff067290 */ /* 0x000fe400087fe4ff */
[----:B------:R-:W-:-:S04]  /*2910*/  UISETP.NE.U32.AND UP0, UPT, UR5, UR8, UPT ;  /* 0x000000080500728c */ /* 0x000fc8000bf05070 */
[----:B------:R-:W-:Y:S01]  /*2920*/  UISETP.NE.AND.EX UP0, UPT, UR6, UR16, UPT, UP0 ;  /* 0x000000100600728c */ /* 0x000fe2000bf05300 */
[----:B--2---:R1:W-:Y:S04]  /*2930*/  STL [R6+0x3c], R23 ;  /* 0x00003c1706007387 */ /* 0x0043e80000100800 */
[----:B---3--:R1:W-:Y:S04]  /*2940*/  STL [R4+0x3c], R13 ;  /* 0x00003c0d04007387 */ /* 0x0083e80000100800 */
[----:B------:R-:W-:Y:S05]  /*2950*/  BRA.U UP0, `(.L_x_127) ;  /* 0xfffffff900d87547 */ /* 0x000fea000b83ffff */
.L_x_126:
[----:B------:R-:W-:Y:S05]  /*2960*/  BRA.U !UP1, `(.L_x_121) ;  /* 0x00000005099c7547 */ /* 0x000fea000b800000 */
[----:B-1----:R-:W-:-:S04]  /*2970*/  LOP3.LUT R4, RZ, R8, RZ, 0x33, !PT ;  /* 0x00000008ff047212 */ /* 0x002fc800078e33ff */
[----:B------:R-:W-:-:S04]  /*2980*/  IADD3 R4, PT, PT, R4, UR18, RZ ;  /* 0x0000001204047c10 */ /* 0x000fc8000fffe0ff */
[----:B------:R-:W-:-:S04]  /*2990*/  LOP3.LUT R4, R4, 0xf, RZ, 0xc0, !PT ;  /* 0x0000000f04047812 */ /* 0x000fc800078ec0ff */
[----:B------:R-:W-:-:S04]  /*29a0*/  IADD3 R6, P1, PT, R4, -0x1, RZ ;  /* 0xffffffff04067810 */ /* 0x000fc80007f3e0ff */
[----:B------:R-:W-:Y:S01]  /*29b0*/  ISETP.GE.U32.AND P0, PT, R6, 0x7, PT ;  /* 0x000000070600780c */ /* 0x000fe20003f06070 */
[----:B------:R-:W-:Y:S01]  /*29c0*/  IMAD.X R6, RZ, RZ, -0x1, P1 ;  /* 0xffffffffff067424 */ /* 0x000fe200008e06ff */
[----:B------:R-:W-:-:S04]  /*29d0*/  LOP3.LUT P1, RZ, R4, 0x7, RZ, 0xc0, !PT ;  /* 0x0000000704ff7812 */ /* 0x000fc8000782c0ff */
[----:B------:R-:W-:-:S13]  /*29e0*/  ISETP.GE.U32.AND.EX P0, PT, R6, RZ, PT, P0 ;  /* 0x000000ff0600720c */ /* 0x000fda0003f06100 */
[----:B------:R-:W-:Y:S05]  /*29f0*/  @!P0 BRA `(.L_x_128) ;  /* 0x0000000000948947 */ /* 0x000fea0003800000 */
[----:B------:R-:W-:Y:S02]  /*2a00*/  IMAD.IADD R4, R12, 0x1, R3 ;  /* 0x000000010c047824 */ /* 0x000fe400078e0203 */
[----:B------:R-:W-:-:S03]  /*2a10*/  VIADD R6, R3, UR24 ;  /* 0x0000001803067c36 */ /* 0x000fc60008000000 */
[----:B------:R-:W-:Y:S01]  /*2a20*/  LEA R19, R4, R1, 0x2 ;  /* 0x0000000104137211 */ /* 0x000fe200078e10ff */
[----:B------:R-:W-:-:S04]  /*2a30*/  IMAD.U32 R18, R6, 0x4, R1 ;  /* 0x0000000406127824 */ /* 0x000fc800078e0001 */
        /* <DEDUP_REMOVED lines=33> */
.L_x_128:
[----:B------:R-:W-:Y:S05]  /*2c50*/  @!P1 BRA `(.L_x_121) ;  /* 0x0000000000e09947 */ /* 0x000fea0003800000 */
[----:B-1----:R-:W-:-:S05]  /*2c60*/  LOP3.LUT R4, RZ, R5, RZ, 0x33, !PT ;  /* 0x00000005ff047212 */ /* 0x002fca00078e33ff */
[----:B------:R-:W-:-:S05]  /*2c70*/  VIADD R4, R4, UR18 ;  /* 0x0000001204047c36 */ /* 0x000fca0008000000 */
[----:B------:R-:W-:-:S04]  /*2c80*/  LOP3.LUT R4, R4, 0xffff, RZ, 0xc0, !PT ;  /* 0x0000ffff04047812 */ /* 0x000fc800078ec0ff */
[C---:B------:R-:W-:Y:S02]  /*2c90*/  LOP3.LUT R6, R4.reuse, 0x7, RZ, 0xc0, !PT ;  /* 0x0000000704067812 */ /* 0x040fe400078ec0ff */
[----:B------:R-:W-:Y:S02]  /*2ca0*/  LOP3.LUT R11, R4, 0x3, RZ, 0xc0, !PT ;  /* 0x00000003040b7812 */ /* 0x000fe400078ec0ff */
[----:B------:R-:W-:-:S04]  /*2cb0*/  IADD3 R6, P1, PT, R6, -0x1, RZ ;  /* 0xffffffff06067810 */ /* 0x000fc80007f3e0ff */
[----:B------:R-:W-:Y:S02]  /*2cc0*/  ISETP.GE.U32.AND P0, PT, R6, 0x3, PT ;  /* 0x000000030600780c */ /* 0x000fe40003f06070 */
[----:B------:R-:W-:Y:S02]  /*2cd0*/  IADD3.X R4, PT, PT, RZ, -0x1, RZ, P1, !PT ;  /* 0xffffffffff047810 */ /* 0x000fe40000ffe4ff */
[----:B------:R-:W-:Y:S02]  /*2ce0*/  ISETP.NE.U32.AND P1, PT, R11, RZ, PT ;  /* 0x000000ff0b00720c */ /* 0x000fe40003f25070 */
[----:B------:R-:W-:Y:S02]  /*2cf0*/  ISETP.GE.U32.AND.EX P0, PT, R4, RZ, PT, P0 ;  /* 0x000000ff0400720c */ /* 0x000fe40003f06100 */
[----:B------:R-:W-:-:S11]  /*2d00*/  ISETP.NE.AND.EX P1, PT, RZ, RZ, PT, P1 ;  /* 0x000000ffff00720c */ /* 0x000fd60003f25310 */
[----:B------:R-:W-:Y:S05]  /*2d10*/  @!P0 BRA `(.L_x_129) ;  /* 0x0000000000548947 */ /* 0x000fea0003800000 */
[----:B------:R-:W-:Y:S02]  /*2d20*/  IMAD.IADD R6, R12, 0x1, R3 ;  /* 0x000000010c067824 */ /* 0x000fe400078e0203 */
[----:B------:R-:W-:Y:S02]  /*2d30*/  VIADD R4, R3, UR24 ;  /* 0x0000001803047c36 */ /* 0x000fe40008000000 */
[----:B------:R-:W-:-:S03]  /*2d40*/  IMAD.U32 R18, R6, 0x4, R1 ;  /* 0x0000000406127824 */ /* 0x000fc600078e0001 */
[----:B------:R-:W-:Y:S02]  /*2d50*/  LEA R19, R4, R1, 0x2 ;  /* 0x0000000104137211 */ /* 0x000fe400078e10ff */
        /* <DEDUP_REMOVED lines=17> */
.L_x_129:
[----:B------:R-:W-:Y:S05]  /*2e70*/  @!P1 BRA `(.L_x_121) ;  /* 0x0000000000589947 */ /* 0x000fea0003800000 */
[----:B-1----:R-:W-:Y:S02]  /*2e80*/  IMAD.IADD R4, R12, 0x1, R3 ;  /* 0x000000010c047824 */ /* 0x002fe400078e0203 */
[----:B------:R-:W-:-:S03]  /*2e90*/  VIADD R6, R3, UR24 ;  /* 0x0000001803067c36 */ /* 0x000fc60008000000 */
[----:B------:R-:W-:Y:S01]  /*2ea0*/  LEA R12, R4, R1, 0x2 ;  /* 0x00000001040c7211 */ /* 0x000fe200078e10ff */
[----:B------:R-:W-:-:S04]  /*2eb0*/  IMAD.U32 R13, R6, 0x4, R1 ;  /* 0x00000004060d7824 */ /* 0x000fc800078e0001 */
        /* <DEDUP_REMOVED lines=14> */
[----:B--2---:R-:W2:Y:S04]  /*2fa0*/  LDL R4, [R12+0x8] ;  /* 0x000008000c047983 */ /* 0x004ea80000100800 */
[----:B------:R-:W3:Y:S04]  /*2fb0*/  LDL R3, [R13+0x8] ;  /* 0x000008000d037983 */ /* 0x000ee80000100800 */
[----:B--2---:R4:W-:Y:S04]  /*2fc0*/  STL [R13+0x8], R4 ;  /* 0x000008040d007387 */ /* 0x0049e80000100800 */
[----:B---3--:R4:W-:Y:S02]  /*2fd0*/  STL [R12+0x8], R3 ;  /* 0x000008030c007387 */ /* 0x0089e40000100800 */
.L_x_121:
[----:B------:R-:W-:Y:S05]  /*2fe0*/  BSYNC.RECONVERGENT B0 ;  /* 0x0000000000007941 */ /* 0x000fea0003800200 */
.L_x_120:
[----:B------:R-:W-:-:S04]  /*2ff0*/  UIADD3 UR16, UP0, UPT, UR4, 0x1, URZ ;  /* 0x0000000104107890 */ /* 0x000fc8000ff1e0ff */
[----:B------:R-:W-:Y:S02]  /*3000*/  UIADD3.X UR17, UPT, UPT, URZ, UR7, URZ, UP0, !UPT ;  /* 0x00000007ff117290 */ /* 0x000fe400087fe4ff */
[----:B------:R-:W-:-:S04]  /*3010*/  UISETP.GE.U32.AND UP0, UPT, UR16, UR19, UPT ;  /* 0x000000131000728c */ /* 0x000fc8000bf06070 */
[----:B------:R-:W-:-:S09]  /*3020*/  UISETP.GE.U32.AND.EX UP0, UPT, UR17, UR21, UPT, UP0 ;  /* 0x000000151100728c */ /* 0x000fd2000bf06100 */
[----:B------:R-:W-:Y:S05]  /*3030*/  BRA.U UP0, `(.L_x_130) ;  /* 0x0000000d006c7547 */ /* 0x000fea000b800000 */
[----:B0-2-4-:R-:W-:Y:S01]  /*3040*/  IMAD.MOV R3, RZ, RZ, -R8 ;  /* 0x000000ffff037224 */ /* 0x015fe200078e0a08 */
[----:B------:R-:W-:Y:S02]  /*3050*/  ULOP3.LUT UR34, UR31, 0xfffffff0, URZ, 0xc0, !UPT ;  /* 0xfffffff01f227892 */ /* 0x000fe4000f8ec0ff */
[----:B------:R-:W-:Y:S02]  /*3060*/  ULOP3.LUT UR9, UR9, 0x3, URZ, 0xc0, !UPT ;  /* 0x0000000309097892 */ /* 0x000fe4000f8ec0ff */
[----:B------:R-:W-:Y:S01]  /*3070*/  PRMT R3, R3, 0x7710, RZ ;  /* 0x0000771003037816 */ /* 0x000fe200000000ff */
[----:B------:R-:W-:Y:S01]  /*3080*/  UMOV UR7, UR16 ;  /* 0x0000001000077c82 */ /* 0x000fe20008000000 */
[----:B------:R-:W-:Y:S02]  /*3090*/  UMOV UR8, UR17 ;  /* 0x0000001100087c82 */ /* 0x000fe40008000000 */
[----:B------:R-:W-:-:S13]  /*30a0*/  R2UR UR5, R3 ;  /* 0x00000000030572ca */ /* 0x000fda00000e0000 */
[----:B------:R-:W-:-:S04]  /*30b0*/  UIADD3 UR5, UPT, UPT, UR18, 0xe, UR5 ;  /* 0x0000000e12057890 */ /* 0x000fc8000fffe005 */
[----:B------:R-:W-:-:S04]  /*30c0*/  ULOP3.LUT UR11, UR5, 0xffff, URZ, 0xc0, !UPT ;  /* 0x0000ffff050b7892 */ /* 0x000fc8000f8ec0ff */
[----:B------:R-:W-:-:S04]  /*30d0*/  ULOP3.LUT UR5, UR11, 0xf, URZ, 0xc0, !UPT ;  /* 0x0000000f0b057892 */ /* 0x000fc8000f8ec0ff */
[----:B------:R-:W-:-:S04]  /*30e0*/  UIADD3 UR12, UP0, UPT, UR5, -0x1, URZ ;  /* 0xffffffff050c7890 */ /* 0x000fc8000ff1e0ff */
[----:B------:R-:W-:-:S12]  /*30f0*/  UIADD3.X UR35, UPT, UPT, URZ, -0x1, URZ, UP0, !UPT ;  /* 0xffffffffff237890 */ /* 0x000fd800087fe4ff */
.L_x_138:
[----:B------:R-:W-:Y:S01]  /*3100*/  UIMAD UR13, UR7, UR19, URZ ;  /* 0x00000013070d72a4 */ /* 0x000fe2000f8e02ff */
[----:B-12---:R-:W2:Y:S03]  /*3110*/  LDL R12, [R10] ;  /* 0x000000000a0c7983 */ /* 0x006ea60000100800 */
[----:B------:R-:W-:-:S06]  /*3120*/  UIADD3 UR5, UPT, UPT, UR4, UR13, URZ ;  /* 0x0000000d04057290 */ /* 0x000fcc000fffe0ff */
[----:B01----:R-:W-:-:S05]  /*3130*/  IMAD.U32 R4, RZ, RZ, UR5 ;  /* 0x00000005ff047e24 */ /* 0x003fca000f8e00ff */
[----:B---34-:R-:W-:-:S06]  /*3140*/  LEA R3, R4, R1, 0x2 ;  /* 0x0000000104037211 */ /* 0x018fcc00078e10ff */
[----:B------:R-:W3:Y:S01]  /*3150*/  LDL R3, [R3] ;  /* 0x0000000003037983 */ /* 0x000ee20000100800 */
[----:B------:R-:W-:Y:S01]  /*3160*/  UIADD3 UR7, UP0, UPT, UR7, 0x1, URZ ;  /* 0x0000000107077890 */ /* 0x000fe2000ff1e0ff */
[----:B------:R-:W-:Y:S01]  /*3170*/  BSSY.RECONVERGENT B0, `(.L_x_131) ;  /* 0x0000013000007945 */ /* 0x000fe20003800200 */
[----:B------:R-:W-:Y:S02]  /*3180*/  UISETP.GE.U32.AND UP1, UPT, UR32, 0xf, UPT ;  /* 0x0000000f2000788c */ /* 0x000fe4000bf26070 */
[----:B------:R-:W-:Y:S02]  /*3190*/  UIADD3.X UR8, UPT, UPT, URZ, UR8, URZ, UP0, !UPT ;  /* 0x00000008ff087290 */ /* 0x000fe400087fe4ff */
[----:B------:R-:W-:Y:S02]  /*31a0*/  UISETP.GE.U32.AND UP0, UPT, UR7, UR19, UPT ;  /* 0x000000130700728c */ /* 0x000fe4000bf06070 */
[----:B------:R-:W-:Y:S02]  /*31b0*/  UISETP.GE.U32.AND.EX UP1, UPT, UR33, URZ, UPT, UP1 ;  /* 0x000000ff2100728c */ /* 0x000fe4000bf26110 */
[----:B------:R-:W-:Y:S01]  /*31c0*/  UISETP.GE.U32.AND.EX UP0, UPT, UR8, UR21, UPT, UP0 ;  /* 0x000000150800728c */ /* 0x000fe2000bf06100 */
[----:B--2---:R-:W0:Y:S02]  /*31d0*/  MUFU.RCP R4, R12 ;  /* 0x0000000c00047308 */ /* 0x004e240000001000 */
[----:B0-----:R-:W-:-:S06]  /*31e0*/  FFMA R11, -R12, R4, 1 ;  /* 0x3f8000000c0b7423 */ /* 0x001fcc0000000104 */
[----:B---3--:R-:W0:Y:S01]  /*31f0*/  FCHK P0, -R3, R12 ;  /* 0x0000000c03007302 */ /* 0x008e220000000100 */
[----:B------:R-:W-:-:S04]  /*3200*/  FFMA R4, R4, R11, R4 ;  /* 0x0000000b04047223 */ /* 0x000fc80000000004 */
[----:B------:R-:W-:-:S04]  /*3210*/  FFMA R11, -R3, R4, RZ ;  /* 0x00000004030b7223 */ /* 0x000fc800000001ff */
[----:B------:R-:W-:-:S04]  /*3220*/  FFMA R6, -R12, R11, -R3 ;  /* 0x0000000b0c067223 */ /* 0x000fc80000000903 */
[----:B------:R-:W-:Y:S01]  /*3230*/  FFMA R11, R4, R6, R11 ;  /* 0x00000006040b7223 */ /* 0x000fe2000000000b */
[----:B0-----:R-:W-:Y:S06]  /*3240*/  @!P0 BRA `(.L_x_132) ;  /* 0x0000000000148947 */ /* 0x001fec0003800000 */
[----:B------:R-:W-:Y:S01]  /*3250*/  FADD R3, -R3, -RZ ;  /* 0x800000ff03037221 */ /* 0x000fe20000000100 */
[----:B------:R-:W-:Y:S01]  /*3260*/  IMAD.MOV.U32 R4, RZ, RZ, R12 ;  /* 0x000000ffff047224 */ /* 0x000fe200078e000c */
[----:B------:R-:W-:-:S07]  /*3270*/  MOV R6, 0x3290 ;  /* 0x0000329000067802 */ /* 0x000fce0000000f00 */
[----:B------:R-:W-:Y:S05]  /*3280*/  CALL.REL.NOINC `($__internal_2_$__cuda_sm3x_div_rn_noftz_f32_slowpath) ;  /* 0x0000001400bc7944 */ /* 0x000fea0003c00000 */
[----:B------:R-:W-:-:S07]  /*3290*/  IMAD.MOV.U32 R11, RZ, RZ, R3 ;  /* 0x000000ffff0b7224 */ /* 0x000fce00078e0003 */
.L_x_132:
[----:B------:R-:W-:Y:S05]  /*32a0*/  BSYNC.RECONVERGENT B0 ;  /* 0x0000000000007941 */ /* 0x000fea0003800200 */
.L_x_131:
[----:B------:R-:W-:Y:S01]  /*32b0*/  ULOP3.LUT UP2, URZ, UR31, 0xf, URZ, 0xc0, !UPT ;  /* 0x0000000f1fff7892 */ /* 0x000fe2000f84c0ff */
[----:B------:R-:W-:Y:S01]  /*32c0*/  UMOV UR5, UR16 ;  /* 0x0000001000057c82 */ /* 0x000fe20008000000 */
[----:B------:R-:W-:Y:S09]  /*32d0*/  BRA.U !UP1, `(.L_x_133) ;  /* 0x00000005093c7547 */ /* 0x000ff2000b800000 */
[----:B------:R-:W-:Y:S01]  /*32e0*/  UMOV UR5, UR16 ;  /* 0x0000001000057c82 */ /* 0x000fe20008000000 */
[----:B------:R-:W-:-:S05]  /*32f0*/  UMOV UR6, UR17 ;  /* 0x0000001100067c82 */ /* 0x000fca0008000000 */
.L_x_134:
[----:B------:R-:W-:Y:S02]  /*3300*/  UIADD3 UR25, UPT, UPT, UR5, UR24, URZ ;  /* 0x0000001805197290 */ /* 0x000fe4000fffe0ff */
[----:B------:R-:W-:-:S04]  /*3310*/  UIADD3 UR26, UPT, UPT, UR5, UR13, URZ ;  /* 0x0000000d051a7290 */ /* 0x000fc8000fffe0ff */
[----:B------:R-:W-:Y:S02]  /*3320*/  MOV R6, UR25 ;  /* 0x0000001900067c02 */ /* 0x000fe40008000f00 */
[----:B0-----:R-:W-:-:S03]  /*3330*/  IMAD.U32 R4, RZ, RZ, UR26 ;  /* 0x0000001aff047e24 */ /* 0x001fc6000f8e00ff */
[--C-:B------:R-:W-:Y:S02]  /*3340*/  IMAD.U32 R6, R6, 0x4, R1.reuse ;  /* 0x0000000406067824 */ /* 0x100fe400078e0001 */
[----:B------:R-:W-:-:S03]  /*3350*/  IMAD.U32 R4, R4, 0x4, R1 ;  /* 0x0000000404047824 */ /* 0x000fc600078e0001 */
[----:B------:R-:W2:Y:S04]  /*3360*/  LDL R3, [R6] ;  /* 0x0000000006037983 */ /* 0x000ea80000100800 */
[----:B------:R-:W2:Y:S02]  /*3370*/  LDL R12, [R4] ;  /* 0x00000000040c7983 */ /* 0x000ea40000100800 */
[-C--:B--2---:R-:W-:Y:S02]  /*3380*/  FFMA R3, R3, R11.reuse, R12 ;  /* 0x0000000b03037223 */ /* 0x084fe4000000000c */
[----:B------:R-:W2:Y:S04]  /*3390*/  LDL R12, [R4+0x4] ;  /* 0x00000400040c7983 */ /* 0x000ea80000100800 */
[----:B------:R0:W-:Y:S04]  /*33a0*/  STL [R4], R3 ;  /* 0x0000000304007387 */ /* 0x0001e80000100800 */
[----:B------:R-:W2:Y:S02]  /*33b0*/  LDL R13, [R6+0x4] ;  /* 0x00000400060d7983 */ /* 0x000ea40000100800 */
[----:B--2---:R-:W-:-:S02]  /*33c0*/  FFMA R13, R13, R11, R12 ;  /* 0x0000000b0d0d7223 */ /* 0x004fc4000000000c */
[----:B------:R-:W2:Y:S04]  /*33d0*/  LDL R12, [R4+0x8] ;  /* 0x00000800040c7983 */ /* 0x000ea80000100800 */
[----:B------:R1:W-:Y:S04]  /*33e0*/  STL [R4+0x4], R13 ;  /* 0x0000040d04007387 */ /* 0x0003e80000100800 */
        /* <DEDUP_REMOVED lines=8> */
[----:B0-----:R-:W2:Y:S02]  /*3470*/  LDL R3, [R6+0x10] ;  /* 0x0000100006037983 */ /* 0x001ea40000100800 */
[----:B--2---:R-:W-:-:S02]  /*3480*/  FFMA R3, R3, R11, R12 ;  /* 0x0000000b03037223 */ /* 0x004fc4000000000c */
[----:B------:R-:W2:Y:S04]  /*3490*/  LDL R12, [R4+0x14] ;  /* 0x00001400040c7983 */ /* 0x000ea80000100800 */
[----:B------:R0:W-:Y:S04]  /*34a0*/  STL [R4+0x10], R3 ;  /* 0x0000100304007387 */ /* 0x0001e80000100800 */
[----:B-1----:R-:W2:Y:S02]  /*34b0*/  LDL R13, [R6+0x14] ;  /* 0x00001400060d7983 */ /* 0x002ea40000100800 */
[----:B--2---:R-:W-:-:S02]  /*34c0*/  FFMA R13, R13, R11, R12 ;  /* 0x0000000b0d0d7223 */ /* 0x004fc4000000000c */
[----:B------:R-:W2:Y:S04]  /*34d0*/  LDL R12, [R4+0x18] ;  /* 0x00001800040c7983 */ /* 0x000ea80000100800 */
[----:B------:R1:W-:Y:S04]  /*34e0*/  STL [R4+0x14], R13 ;  /* 0x0000140d04007387 */ /* 0x0003e80000100800 */
[----:B---3--:R-:W2:Y:S02]  /*34f0*/  LDL R15, [R6+0x18] ;  /* 0x00001800060f7983 */ /* 0x008ea40000100800 */
[----:B--2---:R-:W-:-:S02]  /*3500*/  FFMA R15, R15, R11, R12 ;  /* 0x0000000b0f0f7223 */ /* 0x004fc4000000000c */
[----:B------:R-:W2:Y:S04]  /*3510*/  LDL R12, [R4+0x1c] ;  /* 0x00001c00040c7983 */ /* 0x000ea80000100800 */
[----:B------:R3:W-:Y:S04]  /*3520*/  STL [R4+0x18], R15 ;  /* 0x0000180f04007387 */ /* 0x0007e80000100800 */
[----:B----4-:R-:W2:Y:S02]  /*3530*/  LDL R17, [R6+0x1c] ;  /* 0x00001c0006117983 */ /* 0x010ea40000100800 */
        /* <DEDUP_REMOVED lines=31> */
[----:B----4-:R-:W2:Y:S01]  /*3730*/  LDL R17, [R6+0x3c] ;  /* 0x00003c0006117983 */ /* 0x010ea20000100800 */
[----:B------:R-:W-:-:S04]  /*3740*/  UIADD3 UR5, UP1, UPT, UR5, 0x10, URZ ;  /* 0x0000001005057890 */ /* 0x000fc8000ff3e0ff */
[----:B------:R-:W-:Y:S02]  /*3750*/  UIADD3.X UR6, UPT, UPT, URZ, UR6, URZ, UP1, !UPT ;  /* 0x00000006ff067290 */ /* 0x000fe40008ffe4ff */
[----:B------:R-:W-:-:S04]  /*3760*/  UIADD3 UR25, UP1, UPT, UR5, UR29, URZ ;  /* 0x0000001d05197290 */ /* 0x000fc8000ff3e0ff */
[----:B------:R-:W-:Y:S02]  /*3770*/  UIADD3.X UR26, UPT, UPT, UR6, UR30, URZ, UP1, !UPT ;  /* 0x0000001e061a7290 */ /* 0x000fe40008ffe4ff */
[----:B------:R-:W-:-:S04]  /*3780*/  UISETP.NE.U32.AND UP1, UPT, UR25, UR34, UPT ;  /* 0x000000221900728c */ /* 0x000fc8000bf25070 */
[----:B------:R-:W-:Y:S01]  /*3790*/  UISETP.NE.AND.EX UP1, UPT, UR26, UR10, UPT, UP1 ;  /* 0x0000000a1a00728c */ /* 0x000fe2000bf25310 */
[----:B--2---:R-:W-:-:S05]  /*37a0*/  FFMA R17, R17, R11, R12 ;  /* 0x0000000b11117223 */ /* 0x004fca000000000c */
[----:B------:R0:W-:Y:S03]  /*37b0*/  STL [R4+0x3c], R17 ;  /* 0x00003c1104007387 */ /* 0x0001e60000100800 */
[----:B------:R-:W-:Y:S05]  /*37c0*/  BRA.U UP1, `(.L_x_134) ;  /* 0xfffffff901cc7547 */ /* 0x000fea000b83ffff */
.L_x_133:
[----:B------:R-:W-:Y:S05]  /*37d0*/  BRA.U !UP2, `(.L_x_135) ;  /* 0x000000050a807547 */ /* 0x000fea000b800000 */
[----:B------:R-:W-:Y:S02]  /*37e0*/  UISETP.GE.U32.AND UP1, UPT, UR12, 0x7, UPT ;  /* 0x000000070c00788c */ /* 0x000fe4000bf26070 */
[----:B------:R-:W-:Y:S02]  /*37f0*/  ULOP3.LUT UP2, URZ, UR11, 0x7, URZ, 0xc0, !UPT ;  /* 0x000000070bff7892 */ /* 0x000fe4000f84c0ff */
[----:B------:R-:W-:-:S09]  /*3800*/  UISETP.GE.U32.AND.EX UP1, UPT, UR35, URZ, UPT, UP1 ;  /* 0x000000ff2300728c */ /* 0x000fd2000bf26110 */
[----:B------:R-:W-:Y:S05]  /*3810*/  BRA.U !UP1, `(.L_x_136) ;  /* 0x00000001099c7547 */ /* 0x000fea000b800000 */
        /* <DEDUP_REMOVED lines=36> */
[----:B------:R-:W-:Y:S01]  /*3a60*/  UIADD3 UR5, UPT, UPT, UR5, 0x8, URZ ;  /* 0x0000000805057890 */ /* 0x000fe2000fffe0ff */
[----:B--2---:R-:W-:-:S05]  /*3a70*/  FFMA R17, R17, R11, R12 ;  /* 0x0000000b11117223 */ /* 0x004fca000000000c */
[----:B------:R0:W-:Y:S06]  /*3a80*/  STL [R4+0x1c], R17 ;  /* 0x00001c1104007387 */ /* 0x0001ec0000100800 */
.L_x_136:
[----:B------:R-:W-:Y:S05]  /*3a90*/  BRA.U !UP2, `(.L_x_135) ;  /* 0x000000010ad07547 */ /* 0x000fea000b800000 */
[----:B------:R-:W-:Y:S02]  /*3aa0*/  UISETP.GE.U32.AND UP1, UPT, UR27, 0x3, UPT ;  /* 0x000000031b00788c */ /* 0x000fe4000bf26070 */
[----:B------:R-:W-:Y:S02]  /*3ab0*/  UISETP.NE.U32.AND UP2, UPT, UR9, URZ, UPT ;  /* 0x000000ff0900728c */ /* 0x000fe4000bf45070 */
[----:B------:R-:W-:Y:S02]  /*3ac0*/  UISETP.GE.U32.AND.EX UP1, UPT, UR28, URZ, UPT, UP1 ;  /* 0x000000ff1c00728c */ /* 0x000fe4000bf26110 */
[----:B------:R-:W-:-:S07]  /*3ad0*/  UISETP.NE.AND.EX UP2, UPT, URZ, URZ, UPT, UP2 ;  /* 0x000000ffff00728c */ /* 0x000fce000bf45320 */
        /* <DEDUP_REMOVED lines=8> */
[----:B------:R-:W2:Y:S04]  /*3b60*/  LDL R4, [R15] ;  /* 0x000000000f047983 */ /* 0x000ea80000100800 */
[----:B------:R-:W3:Y:S04]  /*3b70*/  LDL R6, [R15+0x8] ;  /* 0x000008000f067983 */ /* 0x000ee80000100800 */
[----:B------:R-:W4:Y:S01]  /*3b80*/  LDL R12, [R15+0xc] ;  /* 0x00000c000f0c7983 */ /* 0x000f220000100800 */
[----:B--2---:R-:W-:-:S03]  /*3b90*/  FFMA R3, R3, R11, R4 ;  /* 0x0000000b03037223 */ /* 0x004fc60000000004 */
[----:B------:R-:W2:Y:S04]  /*3ba0*/  LDL R4, [R15+0x4] ;  /* 0x000004000f047983 */ /* 0x000ea80000100800 */
[----:B------:R1:W-:Y:S04]  /*3bb0*/  STL [R15], R3 ;  /* 0x000000030f007387 */ /* 0x0003e80000100800 */
[----:B------:R-:W2:Y:S02]  /*3bc0*/  LDL R13, [R14+0x4] ;  /* 0x000004000e0d7983 */ /* 0x000ea40000100800 */
[----:B--2---:R-:W-:-:S05]  /*3bd0*/  FFMA R4, R13, R11, R4 ;  /* 0x0000000b0d047223 */ /* 0x004fca0000000004 */
[----:B------:R1:W-:Y:S04]  /*3be0*/  STL [R15+0x4], R4 ;  /* 0x000004040f007387 */ /* 0x0003e80000100800 */
[----:B------:R-:W3:Y:S02]  /*3bf0*/  LDL R13, [R14+0x8] ;  /* 0x000008000e0d7983 */ /* 0x000ee40000100800 */
[----:B---3--:R-:W-:-:S05]  /*3c00*/  FFMA R6, R13, R11, R6 ;  /* 0x0000000b0d067223 */ /* 0x008fca0000000006 */
[----:B------:R1:W-:Y:S04]  /*3c10*/  STL [R15+0x8], R6 ;  /* 0x000008060f007387 */ /* 0x0003e80000100800 */
[----:B------:R-:W4:Y:S01]  /*3c20*/  LDL R13, [R14+0xc] ;  /* 0x00000c000e0d7983 */ /* 0x000f220000100800 */
[----:B------:R-:W-:Y:S01]  /*3c30*/  UIADD3 UR5, UPT, UPT, UR5, 0x4, URZ ;  /* 0x0000000405057890 */ /* 0x000fe2000fffe0ff */
[----:B----4-:R-:W-:-:S05]  /*3c40*/  FFMA R12, R13, R11, R12 ;  /* 0x0000000b0d0c7223 */ /* 0x010fca000000000c */
[----:B------:R1:W-:Y:S06]  /*3c50*/  STL [R15+0xc], R12 ;  /* 0x00000c0c0f007387 */ /* 0x0003ec0000100800 */
.L_x_137:
[----:B------:R-:W-:Y:S05]  /*3c60*/  BRA.U !UP2, `(.L_x_135) ;  /* 0x000000010a5c7547 */ /* 0x000fea000b800000 */
[----:B------:R-:W-:Y:S02]  /*3c70*/  UIADD3 UR6, UPT, UPT, UR5, UR24, URZ ;  /* 0x0000001805067290 */ /* 0x000fe4000fffe0ff */
[----:B------:R-:W-:-:S04]  /*3c80*/  UIADD3 UR5, UPT, UPT, UR5, UR13, URZ ;  /* 0x0000000d05057290 */ /* 0x000fc8000fffe0ff */
[----:B01----:R-:W-:Y:S01]  /*3c90*/  IMAD.U32 R4, RZ, RZ, UR6 ;  /* 0x00000006ff047e24 */ /* 0x003fe2000f8e00ff */
[----:B------:R-:W-:-:S04]  /*3ca0*/  ULEA UR5, UR5, UR23, 0x2 ;  /* 0x0000001705057291 */ /* 0x000fc8000f8e10ff */
[----:B------:R-:W-:-:S05]  /*3cb0*/  LEA R6, R4, R1, 0x2 ;  /* 0x0000000104067211 */ /* 0x000fca00078e10ff */
[----:B------:R-:W2:Y:S04]  /*3cc0*/  LDL R4, [UR5] ;  /* 0x00000005ff047983 */ /* 0x000ea80008100800 */
[----:B------:R-:W2:Y:S01]  /*3cd0*/  LDL R3, [R6] ;  /* 0x0000000006037983 */ /* 0x000ea20000100800 */
[----:B------:R-:W-:-:S04]  /*3ce0*/  UISETP.NE.U32.AND UP1, UPT, UR9, 0x1, UPT ;  /* 0x000000010900788c */ /* 0x000fc8000bf25070 */
[----:B------:R-:W-:Y:S01]  /*3cf0*/  UISETP.NE.AND.EX UP1, UPT, URZ, URZ, UPT, UP1 ;  /* 0x000000ffff00728c */ /* 0x000fe2000bf25310 */
[----:B--2---:R-:W-:-:S05]  /*3d00*/  FFMA R3, R3, R11, R4 ;  /* 0x0000000b03037223 */ /* 0x004fca0000000004 */
[----:B------:R2:W-:Y:S03]  /*3d10*/  STL [UR5], R3 ;  /* 0x00000003ff007987 */ /* 0x0005e60008100805 */
[----:B------:R-:W-:Y:S05]  /*3d20*/  BRA.U !UP1, `(.L_x_135) ;  /* 0x00000001092c7547 */ /* 0x000fea000b800000 */
[----:B------:R-:W3:Y:S04]  /*3d30*/  LDL R4, [UR5+0x4] ;  /* 0x00000405ff047983 */ /* 0x000ee80008100800 */
[----:B--2---:R-:W3:Y:S01]  /*3d40*/  LDL R3, [R6+0x4] ;  /* 0x0000040006037983 */ /* 0x004ee20000100800 */
[----:B------:R-:W-:-:S04]  /*3d50*/  UISETP.NE.U32.AND UP1, UPT, UR9, 0x2, UPT ;  /* 0x000000020900788c */ /* 0x000fc8000bf25070 */
[----:B------:R-:W-:Y:S01]  /*3d60*/  UISETP.NE.AND.EX UP1, UPT, URZ, URZ, UPT, UP1 ;  /* 0x000000ffff00728c */ /* 0x000fe2000bf25310 */
[----:B---3--:R-:W-:-:S05]  /*3d70*/  FFMA R3, R3, R11, R4 ;  /* 0x0000000b03037223 */ /* 0x008fca0000000004 */
[----:B------:R3:W-:Y:S03]  /*3d80*/  STL [UR5+0x4], R3 ;  /* 0x00000403ff007987 */ /* 0x0007e60008100805 */
[----:B------:R-:W-:Y:S05]  /*3d90*/  BRA.U !UP1, `(.L_x_135) ;  /* 0x0000000109107547 */ /* 0x000fea000b800000 */
[----:B---3--:R-:W2:Y:S04]  /*3da0*/  LDL R3, [R6+0x8] ;  /* 0x0000080006037983 */ /* 0x008ea80000100800 */
[----:B------:R-:W2:Y:S02]  /*3db0*/  LDL R4, [UR5+0x8] ;  /* 0x00000805ff047983 */ /* 0x000ea40008100800 */
[----:B--2---:R-:W-:-:S05]  /*3dc0*/  FFMA R3, R3, R11, R4 ;  /* 0x0000000b03037223 */ /* 0x004fca0000000004 */
[----:B------:R4:W-:Y:S02]  /*3dd0*/  STL [UR5+0x8], R3 ;  /* 0x00000803ff007987 */ /* 0x0009e40008100805 */
.L_x_135:
[----:B------:R-:W-:Y:S05]  /*3de0*/  BRA.U !UP0, `(.L_x_138) ;  /* 0xfffffff108c47547 */ /* 0x000fea000b83ffff */
.L_x_130:
[----:B------:R-:W-:Y:S01]  /*3df0*/  UIADD3 UR4, UPT, UPT, UR18, -0x2, URZ ;  /* 0xfffffffe12047890 */ /* 0x000fe2000fffe0ff */
[----:B------:R-:W-:Y:S01]  /*3e00*/  VIADD R5, R5, 0x1 ;  /* 0x0000000105057836 */ /* 0x000fe20000000000 */
[----:B------:R-:W-:Y:S01]  /*3e10*/  UMOV UR7, UR17 ;  /* 0x0000001100077c82 */ /* 0x000fe20008000000 */
[----:B------:R-:W-:Y:S01]  /*3e20*/  VIADD R7, R7, 0x1 ;  /* 0x0000000107077836 */ /* 0x000fe20000000000 */
[----:B------:R-:W-:Y:S01]  /*3e30*/  USHF.R.S32.HI UR5, URZ, 0x1f, UR4 ;  /* 0x0000001fff057899 */ /* 0x000fe20008011404 */
[----:B------:R-:W-:Y:S01]  /*3e40*/  VIADD R8, R8, 0x1 ;  /* 0x0000000108087836 */ /* 0x000fe20000000000 */
[----:B------:R-:W-:-:S03]  /*3e50*/  UISETP.NE.U32.AND UP0, UPT, UR16, UR4, UPT ;  /* 0x000000041000728c */ /* 0x000fc6000bf05070 */
[----:B------:R-:W-:Y:S01]  /*3e60*/  UMOV UR4, UR16 ;  /* 0x0000001000047c82 */ /* 0x000fe20008000000 */
[----:B------:R-:W-:-:S09]  /*3e70*/  UISETP.NE.AND.EX UP0, UPT, UR17, UR5, UPT, UP0 ;  /* 0x000000051100728c */ /* 0x000fd2000bf05300 */
[----:B------:R-:W-:Y:S05]  /*3e80*/  BRA.U UP0, `(.L_x_139) ;  /* 0xffffffd900e07547 */ /* 0x000fea000b83ffff */
[----:B------:R-:W-:-:S04]  /*3e90*/  LOP3.LUT R9, R9, 0x1, RZ, 0xc0, !PT ;  /* 0x0000000109097812 */ /* 0x000fc800078ec0ff */
[----:B------:R-:W-:-:S13]  /*3ea0*/  ISETP.NE.U32.AND P0, PT, R9, 0x1, PT ;  /* 0x000000010900780c */ /* 0x000fda0003f05070 */
.L_x_119:
[----:B------:R-:W-:Y:S01]  /*3eb0*/  UISETP.NE.AND UP0, UPT, UR19, URZ, UPT ;  /* 0x000000ff1300728c */ /* 0x000fe2000bf05270 */
[----:B0-----:R-:W-:-:S08]  /*3ec0*/  HFMA2 R10, -RZ, RZ, 1.875, 0 ;  /* 0x3f800000ff0a7431 */ /* 0x001fd000000001ff */
[----:B------:R-:W-:Y:S05]  /*3ed0*/  BRA.U !UP0, `(.L_x_140) ;  /* 0x0000000908387547 */ /* 0x000fea000b800000 */
[----:B------:R-:W-:Y:S01]  /*3ee0*/  UISETP.GE.U32.AND UP0, UPT, UR19, 0x10, UPT ;  /* 0x000000101300788c */ /* 0x000fe2000bf06070 */
[----:B------:R-:W-:Y:S01]  /*3ef0*/  IMAD.MOV.U32 R10, RZ, RZ, 0x3f800000 ;  /* 0x3f800000ff0a7424 */ /* 0x000fe200078e00ff */
[----:B------:R-:W-:Y:S01]  /*3f00*/  UIADD3 UR5, UPT, UPT, UR18, -0x1, URZ ;  /* 0xffffffff12057890 */ /* 0x000fe2000fffe0ff */
[----:B-1234-:R-:W-:-:S03]  /*3f10*/  IMAD.MOV.U32 R3, RZ, RZ, RZ ;  /* 0x000000ffff037224 */ /* 0x01efc600078e00ff */
[----:B------:R-:W-:-:S03]  /*3f20*/  ULOP3.LUT UP1, URZ, UR5, 0xf, URZ, 0xc0, !UPT ;  /* 0x0000000f05ff7892 */ /* 0x000fc6000f82c0ff */
[----:B------:R-:W-:Y:S08]  /*3f30*/  BRA.U !UP0, `(.L_x_141) ;  /* 0x0000000108f87547 */ /* 0x000ff0000b800000 */
[----:B------:R-:W-:Y:S01]  /*3f40*/  R2UR UR10, R1 ;  /* 0x00000000010a72ca */ /* 0x000fe200000e0000 */
[----:B------:R-:W-:Y:S01]  /*3f50*/  ULOP3.LUT UR8, UR5, 0xfffffff0, URZ, 0xc0, !UPT ;  /* 0xfffffff005087892 */ /* 0x000fe2000f8ec0ff */
[----:B------:R-:W-:Y:S01]  /*3f60*/  IMAD.MOV.U32 R10, RZ, RZ, 0x3f800000 ;  /* 0x3f800000ff0a7424 */ /* 0x000fe200078e00ff */
[----:B------:R-:W-:Y:S02]  /*3f70*/  USHF.L.U32 UR12, UR5, 0x2, URZ ;  /* 0x00000002050c7899 */ /* 0x000fe400080006ff */
[----:B------:R-:W-:Y:S02]  /*3f80*/  USHF.R.S32.HI UR9, URZ, 0x1f, UR5 ;  /* 0x0000001fff097899 */ /* 0x000fe40008011405 */
[----:B------:R-:W-:Y:S01]  /*3f90*/  MOV R3, UR8 ;  /* 0x0000000800037c02 */ /* 0x000fe20008000f00 */
[----:B------:R-:W-:Y:S02]  /*3fa0*/  ULEA UR13, UR5, 0x40, 0x6 ;  /* 0x00000040050d7891 */ /* 0x000fe4000f8e30ff */
[----:B------:R-:W-:-:S12]  /*3fb0*/  UIADD3 UR11, UPT, UPT, UR12, 0x4, URZ ;  /* 0x000000040c0b7890 */ /* 0x000fd8000fffe0ff */
.L_x_142:
[----:B------:R-:W-:Y:S02]  /*3fc0*/  UIADD3 UR6, UPT, UPT, UR10, UR12, URZ ;  /* 0x0000000c0a067290 */ /* 0x000fe4000fffe0ff */
[----:B------:R-:W-:Y:S01]  /*3fd0*/  IMAD.U32 R12, RZ, RZ, UR12 ;  /* 0x0000000cff0c7e24 */ /* 0x000fe2000f8e00ff */
[----:B------:R-:W2:Y:S01]  /*3fe0*/  LDL R13, [UR10] ;  /* 0x0000000aff0d7983 */ /* 0x000ea20008100800 */
[----:B------:R-:W-:Y:S01]  /*3ff0*/  IMAD.U32 R14, RZ, RZ, UR11 ;  /* 0x0000000bff0e7e24 */ /* 0x000fe2000f8e00ff */
[----:B------:R-:W-:-:S03]  /*4000*/  UIADD3 UR7, UPT, UPT, UR6, UR11, URZ ;  /* 0x0000000b06077290 */ /* 0x000fc6000fffe0ff */
[----:B------:R-:W3:Y:S01]  /*4010*/  LDL R12, [R12+UR10+0x4] ;  /* 0x0000040a0c0c7983 */ /* 0x000ee20008100800 */
[----:B------:R-:W-:-:S03]  /*4020*/  UIADD3 UR4, UPT, UPT, UR7, UR11, URZ ;  /* 0x0000000b07047290 */ /* 0x000fc6000fffe0ff */
[----:B------:R-:W4:Y:S01]  /*4030*/  LDL R15, [R14+UR6+0x4] ;  /* 0x000004060e0f7983 */ /* 0x000f220008100800 */
[----:B------:R-:W-:-:S03]  /*4040*/  UIADD3 UR6, UPT, UPT, UR4, UR11, URZ ;  /* 0x0000000b04067290 */ /* 0x000fc6000fffe0ff */
[----:B------:R-:W5:Y:S01]  /*4050*/  LDL R17, [R14+UR7+0x4] ;  /* 0x000004070e117983 */ /* 0x000f620008100800 */
        /* <DEDUP_REMOVED lines=17> */
[----:B------:R-:W5:Y:S04]  /*4170*/  LDL R7, [R14+UR7+0x4] ;  /* 0x000004070e077983 */ /* 0x000f680008100800 */
[----:B------:R-:W5:Y:S01]  /*4180*/  LDL R6, [R14+UR4+0x4] ;  /* 0x000004040e067983 */ /* 0x000f620008100800 */
[----:B------:R-:W-:-:S03]  /*4190*/  UIADD3 UR4, UPT, UPT, UR6, UR11, URZ ;  /* 0x0000000b06047290 */ /* 0x000fc6000fffe0ff */
[----:B------:R-:W5:Y:S06]  /*41a0*/  LDL R5, [R14+UR6+0x4] ;  /* 0x000004060e057983 */ /* 0x000f6c0008100800 */
[----:B------:R-:W5:Y:S01]  /*41b0*/  LDL R4, [R14+UR4+0x4] ;  /* 0x000004040e047983 */ /* 0x000f620008100800 */
[----:B------:R-:W-:Y:S02]  /*41c0*/  UIADD3 UR8, UP0, UPT, UR8, -0x10, URZ ;  /* 0xfffffff008087890 */ /* 0x000fe4000ff1e0ff */
[----:B------:R-:W-:Y:S02]  /*41d0*/  UIADD3 UR10, UPT, UPT, UR10, UR13, URZ ;  /* 0x0000000d0a0a7290 */ /* 0x000fe4000fffe0ff */
[----:B------:R-:W-:-:S02]  /*41e0*/  UIADD3.X UR9, UPT, UPT, UR9, -0x1, URZ, UP0, !UPT ;  /* 0xffffffff09097890 */ /* 0x000fc400087fe4ff */
[----:B------:R-:W-:-:S04]  /*41f0*/  UISETP.NE.U32.AND UP0, UPT, UR8, URZ, UPT ;  /* 0x000000ff0800728c */ /* 0x000fc8000bf05070 */
[----:B------:R-:W-:Y:S01]  /*4200*/  UISETP.NE.AND.EX UP0, UPT, UR9, URZ, UPT, UP0 ;  /* 0x000000ff0900728c */ /* 0x000fe2000bf05300 */
        /* <DEDUP_REMOVED lines=16> */
[----:B------:R-:W-:Y:S06]  /*4310*/  BRA.U UP0, `(.L_x_142) ;  /* 0xfffffffd00287547 */ /* 0x000fec000b83ffff */
.L_x_141:
[----:B------:R-:W-:Y:S05]  /*4320*/  BRA.U !UP1, `(.L_x_140) ;  /* 0x0000000509247547 */ /* 0x000fea000b800000 */
[----:B------:R-:W-:Y:S02]  /*4330*/  ULOP3.LUT UR4, UR5, 0xf, URZ, 0xc0, !UPT ;  /* 0x0000000f05047892 */ /* 0x000fe4000f8ec0ff */
[----:B------:R-:W-:Y:S02]  /*4340*/  ULOP3.LUT UP1, URZ, UR5, 0x7, URZ, 0xc0, !UPT ;  /* 0x0000000705ff7892 */ /* 0x000fe4000f82c0ff */
[----:B------:R-:W-:-:S04]  /*4350*/  UIADD3 UR4, UP0, UPT, UR4, -0x1, URZ ;  /* 0xffffffff04047890 */ /* 0x000fc8000ff1e0ff */
[----:B------:R-:W-:Y:S02]  /*4360*/  UIADD3.X UR6, UPT, UPT, URZ, -0x1, URZ, UP0, !UPT ;  /* 0xffffffffff067890 */ /* 0x000fe400087fe4ff */
[----:B------:R-:W-:-:S04]  /*4370*/  UISETP.GE.U32.AND UP0, UPT, UR4, 0x7, UPT ;  /* 0x000000070400788c */ /* 0x000fc8000bf06070 */
[----:B------:R-:W-:-:S09]  /*4380*/  UISETP.GE.U32.AND.EX UP0, UPT, UR6, URZ, UPT, UP0 ;  /* 0x000000ff0600728c */ /* 0x000fd2000bf06100 */
[----:B------:R-:W-:Y:S05]  /*4390*/  BRA.U !UP0, `(.L_x_143) ;  /* 0x0000000108707547 */ /* 0x000fea000b800000 */
[----:B------:R-:W-:Y:S01]  /*43a0*/  IMAD R4, R3, UR5, R3 ;  /* 0x0000000503047c24 */ /* 0x000fe2000f8e0203 */
[----:B------:R-:W-:-:S03]  /*43b0*/  USHF.L.U32 UR4, UR5, 0x2, URZ ;  /* 0x0000000205047899 */ /* 0x000fc600080006ff */
[----:B------:R-:W-:-:S03]  /*43c0*/  IMAD.U32 R4, R4, 0x4, R1 ;  /* 0x0000000404047824 */ /* 0x000fc600078e0001 */
[----:B------:R-:W-:Y:S02]  /*43d0*/  MOV R6, UR4 ;  /* 0x0000000400067c02 */ /* 0x000fe40008000f00 */
[----:B------:R-:W-:-:S13]  /*43e0*/  R2UR UR8, R4 ;  /* 0x00000000040872ca */ /* 0x000fda00000e0000 */
[----:B------:R-:W-:Y:S02]  /*43f0*/  UIADD3 UR7, UPT, UPT, UR8, UR4, URZ ;  /* 0x0000000408077290 */ /* 0x000fe4000fffe0ff */
[----:B------:R-:W2:Y:S02]  /*4400*/  LDL R5, [UR8] ;  /* 0x00000008ff057983 */ /* 0x000ea40008100800 */
[----:B------:R-:W-:Y:S02]  /*4410*/  UIADD3 UR6, UPT, UPT, UR7, UR4, URZ ;  /* 0x0000000407067290 */ /* 0x000fe4000fffe0ff */
[----:B------:R-:W3:Y:S02]  /*4420*/  LDL R4, [R6+UR8+0x4] ;  /* 0x0000040806047983 */ /* 0x000ee40008100800 */
[----:B------:R-:W-:Y:S02]  /*4430*/  UIADD3 UR8, UPT, UPT, UR6, UR4, URZ ;  /* 0x0000000406087290 */ /* 0x000fe4000fffe0ff */
[----:B------:R-:W4:Y:S02]  /*4440*/  LDL R7, [R6+UR7+0x8] ;  /* 0x0000080706077983 */ /* 0x000f240008100800 */
[----:B------:R-:W-:-:S02]  /*4450*/  UIADD3 UR7, UPT, UPT, UR8, UR4, URZ ;  /* 0x0000000408077290 */ /* 0x000fc4000fffe0ff */
[----:B------:R-:W5:Y:S02]  /*4460*/  LDL R9, [R6+UR6+0xc] ;  /* 0x00000c0606097983 */ /* 0x000f640008100800 */
[----:B------:R-:W-:Y:S02]  /*4470*/  UIADD3 UR6, UPT, UPT, UR7, UR4, URZ ;  /* 0x0000000407067290 */ /* 0x000fe4000fffe0ff */
[----:B------:R-:W5:Y:S02]  /*4480*/  LDL R11, [R6+UR8+0x10] ;  /* 0x00001008060b7983 */ /* 0x000f640008100800 */
[----:B------:R-:W-:Y:S02]  /*4490*/  UIADD3 UR4, UPT, UPT, UR6, UR4, URZ ;  /* 0x0000000406047290 */ /* 0x000fe4000fffe0ff */
[----:B------:R-:W5:Y:S04]  /*44a0*/  LDL R13, [R6+UR7+0x14] ;  /* 0x00001407060d7983 */ /* 0x000f680008100800 */
[----:B------:R-:W5:Y:S04]  /*44b0*/  LDL R15, [R6+UR6+0x18] ;  /* 0x00001806060f7983 */ /* 0x000f680008100800 */
[----:B------:R-:W5:Y:S01]  /*44c0*/  LDL R17, [R6+UR4+0x1c] ;  /* 0x00001c0406117983 */ /* 0x000f620008100800 */
[----:B------:R-:W-:-:S02]  /*44d0*/  VIADD R3, R3, 0x8 ;  /* 0x0000000803037836 */ /* 0x000fc40000000000 */
        /* <DEDUP_REMOVED lines=8> */
.L_x_143:
        /* <DEDUP_REMOVED lines=11> */
[----:B------:R-:W-:Y:S02]  /*4610*/  IMAD.U32 R6, RZ, RZ, UR4 ;  /* 0x00000004ff067e24 */ /* 0x000fe4000f8e00ff */
[----:B------:R-:W-:-:S13]  /*4620*/  R2UR UR6, R4 ;  /* 0x00000000040672ca */ /* 0x000fda00000e0000 */
[----:B------:R-:W-:Y:S02]  /*4630*/  UIADD3 UR7, UPT, UPT, UR6, UR4, URZ ;  /* 0x0000000406077290 */ /* 0x000fe4000fffe0ff */
[----:B------:R-:W2:Y:S02]  /*4640*/  LDL R5, [UR6] ;  /* 0x00000006ff057983 */ /* 0x000ea40008100800 */
[----:B------:R-:W-:Y:S02]  /*4650*/  UIADD3 UR4, UPT, UPT, UR7, UR4, URZ ;  /* 0x0000000407047290 */ /* 0x000fe4000fffe0ff */
[----:B------:R-:W3:Y:S04]  /*4660*/  LDL R4, [R6+UR6+0x4] ;  /* 0x0000040606047983 */ /* 0x000ee80008100800 */
[----:B------:R-:W4:Y:S04]  /*4670*/  LDL R7, [R6+UR7+0x8] ;  /* 0x0000080706077983 */ /* 0x000f280008100800 */
[----:B------:R-:W5:Y:S01]  /*4680*/  LDL R9, [R6+UR4+0xc] ;  /* 0x00000c0406097983 */ /* 0x000f620008100800 */
[----:B------:R-:W-:Y:S01]  /*4690*/  IADD3 R3, PT, PT, R3, 0x4, RZ ;  /* 0x0000000403037810 */ /* 0x000fe20007ffe0ff */
[----:B--2---:R-:W-:-:S04]  /*46a0*/  FMUL R5, R10, R5 ;  /* 0x000000050a057220 */ /* 0x004fc80000400000 */
[----:B---3--:R-:W-:-:S04]  /*46b0*/  FMUL R4, R5, R4 ;  /* 0x0000000405047220 */ /* 0x008fc80000400000 */
[----:B----4-:R-:W-:-:S04]  /*46c0*/  FMUL R4, R4, R7 ;  /* 0x0000000704047220 */ /* 0x010fc80000400000 */
[----:B-----5:R-:W-:-:S07]  /*46d0*/  FMUL R10, R4, R9 ;  /* 0x00000009040a7220 */ /* 0x020fce0000400000 */
.L_x_144:
[----:B------:R-:W-:Y:S05]  /*46e0*/  BRA.U !UP1, `(.L_x_140) ;  /* 0x0000000109347547 */ /* 0x000fea000b800000 */
[----:B------:R-:W-:Y:S01]  /*46f0*/  IMAD R4, R3, UR5, R3 ;  /* 0x0000000503047c24 */ /* 0x000fe2000f8e0203 */
[----:B------:R-:W-:Y:S02]  /*4700*/  ULEA UR6, UR5, 0x4, 0x2 ;  /* 0x0000000405067891 */ /* 0x000fe4000f8e10ff */
[----:B------:R-:W-:Y:S01]  /*4710*/  ULOP3.LUT UR5, UR5, 0x3, URZ, 0xc0, !UPT ;  /* 0x0000000305057892 */ /* 0x000fe2000f8ec0ff */
[----:B------:R-:W-:Y:S01]  /*4720*/  IMAD.U32 R4, R4, 0x4, R1 ;  /* 0x0000000404047824 */ /* 0x000fe200078e0001 */
[----:B------:R-:W-:-:S10]  /*4730*/  UMOV UR4, URZ ;  /* 0x000000ff00047c82 */ /* 0x000fd40008000000 */
.L_x_145:
[----:B------:R0:W2:Y:S01]  /*4740*/  LDL R3, [R4] ;  /* 0x0000000004037983 */ /* 0x0000a20000100800 */
[----:B------:R-:W-:-:S04]  /*4750*/  UIADD3 UR5, UP0, UPT, UR5, -0x1, URZ ;  /* 0xffffffff05057890 */ /* 0x000fc8000ff1e0ff */
[----:B------:R-:W-:Y:S02]  /*4760*/  UIADD3.X UR4, UPT, UPT, UR4, -0x1, URZ, UP0, !UPT ;  /* 0xffffffff04047890 */ /* 0x000fe400087fe4ff */
[----:B------:R-:W-:Y:S01]  /*4770*/  UISETP.NE.U32.AND UP0, UPT, UR5, URZ, UPT ;  /* 0x000000ff0500728c */ /* 0x000fe2000bf05070 */
[----:B0-----:R-:W-:-:S03]  /*4780*/  VIADD R4, R4, UR6 ;  /* 0x0000000604047c36 */ /* 0x001fc60008000000 */
[----:B------:R-:W-:Y:S01]  /*4790*/  UISETP.NE.AND.EX UP0, UPT, UR4, URZ, UPT, UP0 ;  /* 0x000000ff0400728c */ /* 0x000fe2000bf05300 */
[----:B--2---:R-:W-:-:S08]  /*47a0*/  FMUL R10, R3, R10 ;  /* 0x0000000a030a7220 */ /* 0x004fd00000400000 */
[----:B------:R-:W-:Y:S05]  /*47b0*/  BRA.U UP0, `(.L_x_145) ;  /* 0xfffffffd00e07547 */ /* 0x000fea000b83ffff */
.L_x_140:
[----:B-12-4-:R-:W0:Y:S02]  /*47c0*/  LDC.64 R4, c[0x0][0x390] ;  /* 0x0000e400ff047b82 */ /* 0x016e240000000a00 */
[----:B0-----:R-:W2:Y:S01]  /*47d0*/  LDG.E R4, desc[UR14][R4.64] ;  /* 0x0000000e04047981 */ /* 0x001ea2000c1e1900 */
[----:B---3--:R-:W-:Y:S01]  /*47e0*/  IMAD.IADD R3, R0, 0x1, R2 ;  /* 0x0000000100037824 */ /* 0x008fe200078e0202 */
[----:B------:R-:W-:Y:S01]  /*47f0*/  MOV R6, 0xffffffff ;  /* 0xffffffff00067802 */ /* 0x000fe20000000f00 */
[----:B------:R-:W-:Y:S03]  /*4800*/  BSSY.RECONVERGENT B0, `(.L_x_146) ;  /* 0x0000012000007945 */ /* 0x000fe60003800200 */
[----:B------:R-:W-:-:S04]  /*4810*/  LOP3.LUT R3, R3, 0x1, RZ, 0xc0, !PT ;  /* 0x0000000103037812 */ /* 0x000fc800078ec0ff */
[----:B------:R-:W-:Y:S02]  /*4820*/  ISETP.NE.U32.AND P1, PT, R3, 0x1, PT ;  /* 0x000000010300780c */ /* 0x000fe40003f25070 */
[----:B------:R-:W-:Y:S02]  /*4830*/  FSEL R3, R10, -R10, P0 ;  /* 0x8000000a0a037208 */ /* 0x000fe40000000000 */
[----:B------:R-:W-:-:S04]  /*4840*/  SEL R6, R6, 0x1, !P1 ;  /* 0x0000000106067807 */ /* 0x000fc80004800000 */
[----:B------:R-:W-:-:S05]  /*4850*/  I2FP.F32.S32 R6, R6 ;  /* 0x0000000600067245 */ /* 0x000fca0000201400 */
[----:B------:R-:W-:Y:S01]  /*4860*/  FMUL R3, R3, R6 ;  /* 0x0000000603037220 */ /* 0x000fe20000400000 */
[----:B--2---:R-:W0:Y:S08]  /*4870*/  MUFU.RCP R7, R4 ;  /* 0x0000000400077308 */ /* 0x004e300000001000 */
[----:B------:R-:W1:Y:S01]  /*4880*/  FCHK P0, R3, R4 ;  /* 0x0000000403007302 */ /* 0x000e620000000000 */
[----:B0-----:R-:W-:-:S04]  /*4890*/  FFMA R8, -R4, R7, 1 ;  /* 0x3f80000004087423 */ /* 0x001fc80000000107 */
[----:B------:R-:W-:-:S04]  /*48a0*/  FFMA R8, R7, R8, R7 ;  /* 0x0000000807087223 */ /* 0x000fc80000000007 */
[----:B------:R-:W-:-:S04]  /*48b0*/  FFMA R5, R3, R8, RZ ;  /* 0x0000000803057223 */ /* 0x000fc800000000ff */
[----:B------:R-:W-:-:S04]  /*48c0*/  FFMA R6, -R4, R5, R3 ;  /* 0x0000000504067223 */ /* 0x000fc80000000103 */
[----:B------:R-:W-:Y:S01]  /*48d0*/  FFMA R7, R8, R6, R5 ;  /* 0x0000000608077223 */ /* 0x000fe20000000005 */
[----:B-1----:R-:W-:Y:S06]  /*48e0*/  @!P0 BRA `(.L_x_147) ;  /* 0x00000000000c8947 */ /* 0x002fec0003800000 */
[----:B------:R-:W-:-:S07]  /*48f0*/  MOV R6, 0x4910 ;  /* 0x0000491000067802 */ /* 0x000fce0000000f00 */
[----:B------:R-:W-:Y:S05]  /*4900*/  CALL.REL.NOINC `($__internal_2_$__cuda_sm3x_div_rn_noftz_f32_slowpath) ;  /* 0x00000000001c7944 */ /* 0x000fea0003c00000 */
[----:B------:R-:W-:-:S07]  /*4910*/  IMAD.MOV.U32 R7, RZ, RZ, R3 ;  /* 0x000000ffff077224 */ /* 0x000fce00078e0003 */
.L_x_147:
[----:B------:R-:W-:Y:S05]  /*4920*/  BSYNC.RECONVERGENT B0 ;  /* 0x0000000000007941 */ /* 0x000fea0003800200 */
.L_x_146:
[----:B------:R-:W0:Y:S01]  /*4930*/  LDC.64 R4, c[0x0][0x398] ;  /* 0x0000e600ff047b82 */ /* 0x000e220000000a00 */
[----:B------:R-:W-:-:S04]  /*4940*/  IMAD R3, R0, UR18, R2 ;  /* 0x0000001200037c24 */ /* 0x000fc8000f8e0202 */
[----:B0-----:R-:W-:-:S05]  /*4950*/  IMAD.WIDE R2, R3, 0x4, R4 ;  /* 0x0000000403027825 */ /* 0x001fca00078e0204 */
[----:B------:R-:W-:Y:S01]  /*4960*/  STG.E desc[UR14][R2.64], R7 ;  /* 0x0000000702007986 */ /* 0x000fe2000c10190e */
[----:B------:R-:W-:Y:S05]  /*4970*/  EXIT ;  /* 0x000000000000794d */ /* 0x000fea0003800000 */
        .weak           $__internal_2_$__cuda_sm3x_div_rn_noftz_f32_slowpath
        .type           $__internal_2_$__cuda_sm3x_div_rn_noftz_f32_slowpath,@function
        .size           $__internal_2_$__cuda_sm3x_div_rn_noftz_f32_slowpath,(.L_x_242 - $__internal_2_$__cuda_sm3x_div_rn_noftz_f32_slowpath)
$__internal_2_$__cuda_sm3x_div_rn_noftz_f32_slowpath:
        /* <DEDUP_REMOVED lines=9> */
[----:B------:R-:W-:Y:S01]  /*4a10*/  @!P0 MOV R11, RZ ;  /* 0x000000ff000b8202 */ /* 0x000fe20000000f00 */
        /* <DEDUP_REMOVED lines=24> */
.L_x_149:
        /* <DEDUP_REMOVED lines=18> */
[----:B------:R-:W-:-:S05]  /*4cc0*/  IMAD.IADD R16, R4, 0x1, R12 ;  /* 0x0000000104107824 */ /* 0x000fca00078e020c */
[----:B------:R-:W-:-:S04]  /*4cd0*/  IADD3 R4, PT, PT, R16, -0x1, RZ ;  /* 0xffffffff10047810 */ /* 0x000fc80007ffe0ff */
        /* <DEDUP_REMOVED lines=9> */
[CCC-:B------:R-:W-:Y:S01]  /*4d70*/  FFMA.RZ R4, R17.reuse, R15.reuse, R14.reuse ;  /* 0x0000000f11047223 */ /* 0x1c0fe2000000c00e */
[C---:B------:R-:W-:Y:S02]  /*4d80*/  VIADD R13, R16.reuse, 0x20 ;  /* 0x00000020100d7836 */ /* 0x040fe40000000000 */
[CCC-:B------:R-:W-:Y:S01]  /*4d90*/  FFMA.RM R11, R17.reuse, R15.reuse, R14.reuse ;  /* 0x0000000f110b7223 */ /* 0x1c0fe2000000400e */
        /* <DEDUP_REMOVED lines=15> */
[----:B------:R-:W-:-:S05]  /*4e90*/  LOP3.LUT R4, R4, R11, RZ, 0xc0, !PT ;  /* 0x0000000b04047212 */ /* 0x000fca00078ec0ff */
[----:B------:R-:W-:-:S05]  /*4ea0*/  IMAD.IADD R4, R13, 0x1, R4 ;  /* 0x000000010d047824 */ /* 0x000fca00078e0204 */
[----:B------:R-:W-:Y:S01]  /*4eb0*/  LOP3.LUT R3, R4, R3, RZ, 0xfc, !PT ;  /* 0x0000000304037212 */ /* 0x000fe200078efcff */
[----:B------:R-:W-:Y:S06]  /*4ec0*/  BRA `(.L_x_157) ;  /* 0x0000000000107947 */ /* 0x000fec0003800000 */
.L_x_156:
[----:B------:R-:W-:-:S04]  /*4ed0*/  LOP3.LUT R3, R3, 0x80000000, RZ, 0xc0, !PT ;  /* 0x8000000003037812 */ /* 0x000fc800078ec0ff */
[----:B------:R-:W-:Y:S01]  /*4ee0*/  LOP3.LUT R3, R3, 0x7f800000, RZ, 0xfc, !PT ;  /* 0x7f80000003037812 */ /* 0x000fe200078efcff */
[----:B------:R-:W-:Y:S06]  /*4ef0*/  BRA `(.L_x_157) ;  /* 0x0000000000047947 */ /* 0x000fec0003800000 */
.L_x_155:
[----:B------:R-:W-:-:S07]  /*4f00*/  LEA R3, R12, R3, 0x17 ;  /* 0x000000030c037211 */ /* 0x000fce00078eb8ff */
.L_x_157:
[----:B------:R-:W-:Y:S05]  /*4f10*/  BSYNC.RECONVERGENT B2 ;  /* 0x0000000000027941 */ /* 0x000fea0003800200 */
.L_x_154:
[----:B------:R-:W-:Y:S05]  /*4f20*/  BRA `(.L_x_158) ;  /* 0x0000000000207947 */ /* 0x000fea0003800000 */
.L_x_153:
[----:B------:R-:W-:-:S04]  /*4f30*/  LOP3.LUT R3, R4, 0x80000000, R3, 0x48, !PT ;  /* 0x8000000004037812 */ /* 0x000fc800078e4803 */
[----:B------:R-:W-:Y:S01]  /*4f40*/  LOP3.LUT R3, R3, 0x7f800000, RZ, 0xfc, !PT ;  /* 0x7f80000003037812 */ /* 0x000fe200078efcff */
[----:B------:R-:W-:Y:S06]  /*4f50*/  BRA `(.L_x_158) ;  /* 0x0000000000147947 */ /* 0x000fec0003800000 */
.L_x_152:
[----:B------:R-:W-:Y:S01]  /*4f60*/  LOP3.LUT R3, R4, 0x80000000, R3, 0x48, !PT ;  /* 0x8000000004037812 */ /* 0x000fe200078e4803 */
[----:B------:R-:W-:Y:S06]  /*4f70*/  BRA `(.L_x_158) ;  /* 0x00000000000c7947 */ /* 0x000fec0003800000 */
.L_x_151:
[----:B------:R-:W0:Y:S01]  /*4f80*/  MUFU.RSQ R3, -QNAN ;  /* 0xffc0000000037908 */ /* 0x000e220000001400 */
[----:B------:R-:W-:Y:S05]  /*4f90*/  BRA `(.L_x_158) ;  /* 0x0000000000047947 */ /* 0x000fea0003800000 */
.L_x_150:
[----:B------:R-:W-:-:S07]  /*4fa0*/  FADD.FTZ R3, R3, R4 ;  /* 0x0000000403037221 */ /* 0x000fce0000010000 */
.L_x_158:
[----:B------:R-:W-:Y:S05]  /*4fb0*/  BSYNC.RECONVERGENT B1 ;  /* 0x0000000000017941 */ /* 0x000fea0003800200 */
.L_x_148:
[----:B------:R-:W-:Y:S02]  /*4fc0*/  IMAD.MOV.U32 R12, RZ, RZ, R6 ;  /* 0x000000ffff0c7224 */ /* 0x000fe400078e0006 */
[----:B------:R-:W-:-:S04]  /*4fd0*/  IMAD.MOV.U32 R13, RZ, RZ, 0x0 ;  /* 0x00000000ff0d7424 */ /* 0x000fc800078e00ff */
[----:B0-----:R-:W-:Y:S05]  /*4fe0*/  RET.REL.NODEC R12 `(_Z30InverseCofactor_DetGauss_GPU_2PfPiS_S_) ;  /* 0xffffffb00c047950 */ /* 0x001fea0003c3ffff */
.L_x_159:
        /* <DEDUP_REMOVED lines=9> */
.L_x_242:


//--------------------- .text._Z28InverseCofactor_DetGauss_GPUPfPiS_S_ --------------------------
	.section	.text._Z28InverseCofactor_DetGauss_GPUPfPiS_S_,"ax",@progbits
	.align	128
        .global         _Z28InverseCofactor_DetGauss_GPUPfPiS_S_
        .type           _Z28InverseCofactor_DetGauss_GPUPfPiS_S_,@function
        .size           _Z28InverseCofactor_DetGauss_GPUPfPiS_S_,(.L_x_243 - _Z28InverseCofactor_DetGauss_GPUPfPiS_S_)
        .other          _Z28InverseCofactor_DetGauss_GPUPfPiS_S_,@"STO_CUDA_ENTRY STV_DEFAULT"
_Z28InverseCofactor_DetGauss_GPUPfPiS_S_:
.text._Z28InverseCofactor_DetGauss_GPUPfPiS_S_:
        /* <DEDUP_REMOVED lines=105> */
.L_x_160:
[C---:B------:R-:W-:Y:S01]  /*0690*/  ISETP.GE.U32.AND P6, PT, R10.reuse, R2, PT ;  /* 0x000000020a00720c */ /* 0x040fe20003fc6070 */
[----:B------:R-:W-:Y:S01]  /*06a0*/  VIADD R3, R10, 0x1 ;  /* 0x000000010a037836 */ /* 0x000fe20000000000 */
[----:B------:R-:W-:Y:S02]  /*06b0*/  P2R R12, PR, RZ, 0x20 ;  /* 0x00000020ff0c7803 */ /* 0x000fe40000000000 */
[----:B------:R-:W-:Y:S01]  /*06c0*/  ISETP.GE.AND P5, PT, R0, 0x2, PT ;  /* 0x000000020000780c */ /* 0x000fe20003fa6270 */
[----:B------:R-:W-:-:S08]  /*06d0*/  IMAD.MOV.U32 R4, RZ, RZ, R3 ;  /* 0x000000ffff047224 */ /* 0x000fd000078e0003 */
[----:B------:R-:W-:Y:S02]  /*06e0*/  @!P6 IADD3 R4, PT, PT, R10, RZ, RZ ;  /* 0x000000ff0a04e210 */ /* 0x000fe40007ffe0ff */
[----:B------:R-:W-:-:S03]  /*06f0*/  ISETP.GE.AND P6, PT, R0, 0x1, PT ;  /* 0x000000010000780c */ /* 0x000fc60003fc6270 */
[----:B------:R-:W-:-:S04]  /*0700*/  IMAD R6, R4, UR18, RZ ;  /* 0x0000001204067c24 */ /* 0x000fc8000f8e02ff */
[C---:B------:R-:W-:Y:S01]  /*0710*/  VIADD R5, R6.reuse, 0x1 ;  /* 0x0000000106057836 */ /* 0x040fe20000000000 */
[C---:B------:R-:W-:Y:S01]  /*0720*/  IADD3 R11, PT, PT, R6.reuse, 0x9, RZ ;  /* 0x00000009060b7810 */ /* 0x040fe20007ffe0ff */
[C---:B------:R-:W-:Y:S01]  /*0730*/  VIADD R25, R6.reuse, 0x2 ;  /* 0x0000000206197836 */ /* 0x040fe20000000000 */
[C---:B------:R-:W-:Y:S01]  /*0740*/  @P5 IADD3 R25, PT, PT, R6.reuse, 0x1, RZ ;  /* 0x0000000106195810 */ /* 0x040fe20007ffe0ff */
[----:B------:R-:W-:Y:S02]  /*0750*/  VIADD R17, R6, 0x6 ;  /* 0x0000000606117836 */ /* 0x000fe40000000000 */
[----:B------:R-:W-:Y:S01]  /*0760*/  @P6 IMAD.MOV R5, RZ, RZ, R6 ;  /* 0x000000ffff056224 */ /* 0x000fe200078e0206 */
[----:B------:R-:W-:Y:S01]  /*0770*/  ISETP.GE.AND P6, PT, R0, 0x6, PT ;  /* 0x000000060000780c */ /* 0x000fe20003fc6270 */
[C---:B------:R-:W-:Y:S02]  /*0780*/  VIADD R29, R6.reuse, 0x4 ;  /* 0x00000004061d7836 */ /* 0x040fe40000000000 */
[----:B------:R-:W-:Y:S01]  /*0790*/  IMAD.WIDE R4, R5, 0x4, R14 ;  /* 0x0000000405047825 */ /* 0x000fe200078e020e */
[----:B------:R-:W-:-:S03]  /*07a0*/  IADD3 R9, PT, PT, R6, 0x5, RZ ;  /* 0x0000000506097810 */ /* 0x000fc60007ffe0ff */
[----:B------:R-:W-:Y:S01]  /*07b0*/  VIADD R13, R6, 0x19 ;  /* 0x00000019060d7836 */ /* 0x000fe20000000000 */
[----:B------:R0:W2:Y:S01]  /*07c0*/  LDG.E R7, desc[UR16][R4.64] ;  /* 0x0000001004077981 */ /* 0x0000a2000c1e1900 */
[----:B------:R-:W-:-:S04]  /*07d0*/  ISETP.GE.AND P5, PT, R0, 0x4, PT ;  /* 0x000000040000780c */ /* 0x000fc80003fa6270 */
[----:B------:R-:W-:Y:S01]  /*07e0*/  @P6 VIADD R17, R6, 0x5 ;  /* 0x0000000506116836 */ /* 0x000fe20000000000 */
[----:B------:R-:W-:Y:S01]  /*07f0*/  ISETP.GE.AND P6, PT, R0, 0x9, PT ;  /* 0x000000090000780c */ /* 0x000fe20003fc6270 */
[----:B------:R-:W-:-:S06]  /*0800*/  IMAD.WIDE R24, R25, 0x4, R14 ;  /* 0x0000000419187825 */ /* 0x000fcc00078e020e */
[----:B------:R1:W3:Y:S01]  /*0810*/  LDG.E R24, desc[UR16][R24.64] ;  /* 0x0000001018187981 */ /* 0x0002e2000c1e1900 */
[----:B------:R-:W-:Y:S01]  /*0820*/  @P5 VIADD R29, R6, 0x3 ;  /* 0x00000003061d5836 */ /* 0x000fe20000000000 */
[----:B------:R-:W-:-:S04]  /*0830*/  ISETP.GE.AND P5, PT, R0, 0x5, PT ;  /* 0x000000050000780c */ /* 0x000fc80003fa6270 */
[----:B------:R-:W-:Y:S01]  /*0840*/  @P6 VIADD R11, R6, 0x8 ;  /* 0x00000008060b6836 */ /* 0x000fe20000000000 */
[----:B------:R-:W-:-:S08]  /*0850*/  ISETP.GE.AND P6, PT, R0, 0x19, PT ;  /* 0x000000190000780c */ /* 0x000fd00003fc6270 */
[----:B------:R-:W-:Y:S01]  /*0860*/  @P5 VIADD R9, R6, 0x4 ;  /* 0x0000000406095836 */ /* 0x000fe20000000000 */
[----:B------:R-:W-:Y:S01]  /*0870*/  ISETP.GE.AND P5, PT, R0, 0x7, PT ;  /* 0x000000070000780c */ /* 0x000fe20003fa6270 */
[----:B------:R-:W-:-:S04]  /*0880*/  IMAD.WIDE R28, R29, 0x4, R14 ;  /* 0x000000041d1c7825 */ /* 0x000fc800078e020e */
[----:B------:R-:W-:Y:S01]  /*0890*/  @P6 VIADD R13, R6, 0x18 ;  /* 0x00000018060d6836 */ /* 0x000fe20000000000 */
[----:B------:R-:W-:Y:S01]  /*08a0*/  ISETP.GE.AND P6, PT, R0, 0x3, PT ;  /* 0x000000030000780c */ /* 0x000fe20003fc6270 */
[----:B------:R-:W-:Y:S01]  /*08b0*/  IMAD.WIDE R8, R9, 0x4, R14 ;  /* 0x0000000409087825 */ /* 0x000fe200078e020e */
[----:B------:R-:W4:Y:S03]  /*08c0*/  LDG.E R19, desc[UR16][R28.64] ;  /* 0x000000101c137981 */ /* 0x000f26000c1e1900 */
[C---:B0-----:R-:W-:Y:S01]  /*08d0*/  VIADD R5, R6.reuse, 0x7 ;  /* 0x0000000706057836 */ /* 0x041fe20000000000 */
[----:B------:R-:W5:Y:S01]  /*08e0*/  LDG.E R18, desc[UR16][R8.64] ;  /* 0x0000001008127981 */ /* 0x000f62000c1e1900 */
[----:B------:R-:W-:Y:S01]  /*08f0*/  @P5 VIADD R5, R6, 0x6 ;  /* 0x0000000606055836 */ /* 0x000fe20000000000 */
[----:B------:R-:W-:Y:S01]  /*0900*/  ISETP.GE.AND P5, PT, R0, 0x8, PT ;  /* 0x000000080000780c */ /* 0x000fe20003fa6270 */
[----:B------:R-:W-:-:S04]  /*0910*/  VIADD R23, R6, 0x3 ;  /* 0x0000000306177836 */ /* 0x000fc80000000000 */
[C---:B------:R-:W-:Y:S02]  /*0920*/  @P6 VIADD R23, R6.reuse, 0x2 ;  /* 0x0000000206176836 */ /* 0x040fe40000000000 */
[----:B------:R-:W-:Y:S01]  /*0930*/  IMAD.WIDE R16, R17, 0x4, R14 ;  /* 0x0000000411107825 */ /* 0x000fe200078e020e */
[----:B-1----:R-:W-:-:S03]  /*0940*/  IADD3 R25, PT, PT, R6, 0x8, RZ ;  /* 0x0000000806197810 */ /* 0x002fc60007ffe0ff */
[--C-:B------:R-:W-:Y:S01]  /*0950*/  IMAD.WIDE R22, R23, 0x4, R14.reuse ;  /* 0x0000000417167825 */ /* 0x100fe200078e020e */
[----:B------:R-:W5:Y:S03]  /*0960*/  LDG.E R27, desc[UR16][R16.64] ;  /* 0x00000010101b7981 */ /* 0x000f66000c1e1900 */
[----:B------:R-:W-:Y:S01]  /*0970*/  @P5 VIADD R25, R6, 0x7 ;  /* 0x0000000706195836 */ /* 0x000fe20000000000 */
[----:B------:R-:W-:Y:S01]  /*0980*/  ISETP.GE.AND P5, PT, R0, 0xa, PT ;  /* 0x0000000a0000780c */ /* 0x000fe20003fa6270 */
[----:B------:R0:W5:Y:S01]  /*0990*/  LDG.E R22, desc[UR16][R22.64] ;  /* 0x0000001016167981 */ /* 0x000162000c1e1900 */
[----:B------:R-:W-:-:S05]  /*09a0*/  IMAD.WIDE R4, R5, 0x4, R14 ;  /* 0x0000000405047825 */ /* 0x000fca00078e020e */
[----:B------:R1:W5:Y:S01]  /*09b0*/  LDG.E R21, desc[UR16][R4.64] ;  /* 0x0000001004157981 */ /* 0x000362000c1e1900 */
[----:B0-----:R-:W-:-:S05]  /*09c0*/  VIADD R23, R6, 0xa ;  /* 0x0000000a06177836 */ /* 0x001fca0000000000 */
[----:B------:R-:W-:Y:S01]  /*09d0*/  @P5 VIADD R23, R6, 0x9 ;  /* 0x0000000906175836 */ /* 0x000fe20000000000 */
[----:B------:R-:W-:Y:S01]  /*09e0*/  ISETP.GE.AND P5, PT, R0, 0xb, PT ;  /* 0x0000000b0000780c */ /* 0x000fe20003fa6270 */
[----:B-1----:R-:W-:-:S05]  /*09f0*/  IMAD.WIDE R4, R25, 0x4, R14 ;  /* 0x0000000419047825 */ /* 0x002fca00078e020e */
[----:B------:R0:W5:Y:S01]  /*0a00*/  LDG.E R20, desc[UR16][R4.64] ;  /* 0x0000001004147981 */ /* 0x000162000c1e1900 */
[----:B------:R-:W-:Y:S01]  /*0a10*/  IMAD.WIDE R8, R11, 0x4, R14 ;  /* 0x000000040b087825 */ /* 0x000fe200078e020e */
[----:B------:R-:W-:-:S05]  /*0a20*/  IADD3 R25, PT, PT, R6, 0xb, RZ ;  /* 0x0000000b06197810 */ /* 0x000fca0007ffe0ff */
[----:B------:R-:W-:Y:S01]  /*0a30*/  @P5 VIADD R25, R6, 0xa ;  /* 0x0000000a06195836 */ /* 0x000fe20000000000 */
[----:B------:R-:W5:Y:S01]  /*0a40*/  LDG.E R26, desc[UR16][R8.64] ;  /* 0x00000010081a7981 */ /* 0x000f62000c1e1900 */
[----:B------:R-:W-:Y:S01]  /*0a50*/  ISETP.GE.AND P5, PT, R0, 0xc, PT ;  /* 0x0000000c0000780c */ /* 0x000fe20003fa6270 */
[----:B0-----:R-:W-:-:S05]  /*0a60*/  IMAD.WIDE R4, R23, 0x4, R14 ;  /* 0x0000000417047825 */ /* 0x001fca00078e020e */
[----:B------:R0:W5:Y:S01]  /*0a70*/  LDG.E R23, desc[UR16][R4.64] ;  /* 0x0000001004177981 */ /* 0x000162000c1e1900 */
[----:B------:R-:W-:-:S06]  /*0a80*/  VIADD R11, R6, 0xc ;  /* 0x0000000c060b7836 */ /* 0x000fcc0000000000 */
[----:B------:R-:W-:Y:S02]  /*0a90*/  @P5 VIADD R11, R6, 0xb ;  /* 0x0000000b060b5836 */ /* 0x000fe40000000000 */
[----:B0-----:R-:W-:-:S05]  /*0aa0*/  IMAD.WIDE R4, R25, 0x4, R14 ;  /* 0x0000000419047825 */ /* 0x001fca00078e020e */
[----:B------:R0:W5:Y:S02]  /*0ab0*/  LDG.E R29, desc[UR16][R4.64] ;  /* 0x00000010041d7981 */ /* 0x000164000c1e1900 */
[----:B0-----:R-:W-:-:S05]  /*0ac0*/  IMAD.WIDE R4, R11, 0x4, R14 ;  /* 0x000000040b047825 */ /* 0x001fca00078e020e */
[----:B------:R0:W5:Y:S01]  /*0ad0*/  LDG.E R11, desc[UR16][R4.64] ;  /* 0x00000010040b7981 */ /* 0x000162000c1e1900 */
[----:B------:R-:W-:Y:S01]  /*0ae0*/  ISETP.GE.AND P5, PT, R0, 0xe, PT ;  /* 0x0000000e0000780c */ /* 0x000fe20003fa6270 */
[----:B------:R-:W-:Y:S02]  /*0af0*/  VIADD R9, R6, 0xe ;  /* 0x0000000e06097836 */ /* 0x000fe40000000000 */
[----:B------:R-:W-:Y:S01]  /*0b00*/  IMAD R10, R10, 0x31, RZ ;  /* 0x000000310a0a7824 */ /* 0x000fe200078e02ff */
[----:B------:R-:W-:-:S09]  /*0b10*/  ISETP.GE.AND P6, PT, R0, 0xd, PT ;  /* 0x0000000d0000780c */ /* 0x000fd20003fc6270 */
[----:B------:R-:W-:Y:S02]  /*0b20*/  @P5 IADD3 R9, PT, PT, R6, 0xd, RZ ;  /* 0x0000000d06095810 */ /* 0x000fe40007ffe0ff */
[----:B------:R-:W-:Y:S01]  /*0b30*/  ISETP.GE.AND P5, PT, R0, 0x10, PT ;  /* 0x000000100000780c */ /* 0x000fe20003fa6270 */
[----:B0-----:R-:W-:Y:S01]  /*0b40*/  IMAD R5, R10, 0x4, R1 ;  /* 0x000000040a057824 */ /* 0x001fe200078e0201 */
[C---:B------:R-:W-:Y:S01]  /*0b50*/  IADD3 R17, PT, PT, R6.reuse, 0xd, RZ ;  /* 0x0000000d06117810 */ /* 0x040fe20007ffe0ff */
[----:B------:R-:W-:Y:S01]  /*0b60*/  @P6 VIADD R17, R6, 0xc ;  /* 0x0000000c06116836 */ /* 0x000fe20000000000 */
[----:B------:R-:W-:Y:S01]  /*0b70*/  ISETP.GE.AND P6, PT, R0, 0xf, PT ;  /* 0x0000000f0000780c */ /* 0x000fe20003fc6270 */
[----:B------:R-:W-:Y:S02]  /*0b80*/  VIADD R4, R6, 0x11 ;  /* 0x0000001106047836 */ /* 0x000fe40000000000 */
[----:B------:R-:W-:-:S04]  /*0b90*/  IMAD.WIDE R8, R9, 0x4, R14 ;  /* 0x0000000409087825 */ /* 0x000fc800078e020e */
[C---:B------:R-:W-:Y:S01]  /*0ba0*/  VIADD R28, R6.reuse, 0xf ;  /* 0x0000000f061c7836 */ /* 0x040fe20000000000 */
[----:B------:R0:W5:Y:S05]  /*0bb0*/  LDG.E R25, desc[UR16][R8.64] ;  /* 0x0000001008197981 */ /* 0x00016a000c1e1900 */
[----:B------:R-:W-:Y:S02]  /*0bc0*/  @P6 VIADD R28, R6, 0xe ;  /* 0x0000000e061c6836 */ /* 0x000fe40000000000 */
[----:B------:R-:W-:-:S04]  /*0bd0*/  IMAD.WIDE R16, R17, 0x4, R14 ;  /* 0x0000000411107825 */ /* 0x000fc800078e020e */
[----:B0-----:R-:W-:Y:S01]  /*0be0*/  IMAD.WIDE R8, R28, 0x4, R14 ;  /* 0x000000041c087825 */ /* 0x001fe200078e020e */
[----:B------:R0:W5:Y:S03]  /*0bf0*/  LDG.E R10, desc[UR16][R16.64] ;  /* 0x00000010100a7981 */ /* 0x000166000c1e1900 */
[----:B------:R-:W-:Y:S01]  /*0c00*/  VIADD R28, R6, 0x12 ;  /* 0x00000012061c7836 */ /* 0x000fe20000000000 */
[----:B------:R-:W-:Y:S01]  /*0c10*/  ISETP.GE.AND P6, PT, R0, 0x13, PT ;  /* 0x000000130000780c */ /* 0x000fe20003fc6270 */
[----:B--2---:R1:W-:Y:S02]  /*0c20*/  STL [R5], R7 ;  /* 0x0000000705007387 */ /* 0x0043e40000100800 */
[C---:B-1----:R-:W-:Y:S01]  /*0c30*/  VIADD R7, R6.reuse, 0x10 ;  /* 0x0000001006077836 */ /* 0x042fe20000000000 */
[----:B------:R-:W-:Y:S02]  /*0c40*/  @P5 IADD3 R7, PT, PT, R6, 0xf, RZ ;  /* 0x0000000f06075810 */ /* 0x000fe40007ffe0ff */
[----:B------:R-:W-:-:S13]  /*0c50*/  ISETP.GE.AND P5, PT, R0, 0x11, PT ;  /* 0x000000110000780c */ /* 0x000fda0003fa6270 */
[----:B------:R-:W-:Y:S01]  /*0c60*/  @P5 VIADD R4, R6, 0x10 ;  /* 0x0000001006045836 */ /* 0x000fe20000000000 */
[----:B------:R-:W-:Y:S01]  /*0c70*/  ISETP.GE.AND P5, PT, R0, 0x12, PT ;  /* 0x000000120000780c */ /* 0x000fe20003fa6270 */
[----:B0-----:R-:W-:Y:S01]  /*0c80*/  IMAD.WIDE R16, R7, 0x4, R14 ;  /* 0x0000000407107825 */ /* 0x001fe200078e020e */
[----:B---3--:R0:W-:Y:S04]  /*0c90*/  STL [R5+0x4], R24 ;  /* 0x0000041805007387 */ /* 0x0081e80000100800 */
[----:B0-----:R0:W2:Y:S07]  /*0ca0*/  LDG.E R24, desc[UR16][R8.64] ;  /* 0x0000001008187981 */ /* 0x0010ae000c1e1900 */
[----:B------:R-:W-:-:S02]  /*0cb0*/  @P5 IADD3 R28, PT, PT, R6, 0x11, RZ ;  /* 0x00000011061c5810 */ /* 0x000fc40007ffe0ff */
[----:B------:R-:W-:Y:S01]  /*0cc0*/  ISETP.GE.AND P5, PT, R0, 0x14, PT ;  /* 0x000000140000780c */ /* 0x000fe20003fa6270 */
[----:B0-----:R-:W-:Y:S02]  /*0cd0*/  IMAD.WIDE R8, R4, 0x4, R14 ;  /* 0x0000000404087825 */ /* 0x001fe400078e020e */
[----:B------:R0:W3:Y:S04]  /*0ce0*/  LDG.E R4, desc[UR16][R16.64] ;  /* 0x0000001010047981 */ /* 0x0000e8000c1e1900 */
[----:B------:R1:W2:Y:S01]  /*0cf0*/  LDG.E R7, desc[UR16][R8.64] ;  /* 0x0000001008077981 */ /* 0x0002a2000c1e1900 */
[----:B0-----:R-:W-:-:S05]  /*0d00*/  VIADD R17, R6, 0x14 ;  /* 0x0000001406117836 */ /* 0x001fca0000000000 */
[----:B------:R-:W-:Y:S02]  /*0d10*/  @P5 IADD3 R17, PT, PT, R6, 0x13, RZ ;  /* 0x0000001306115810 */ /* 0x000fe40007ffe0ff */
[----:B------:R-:W-:Y:S01]  /*0d20*/  ISETP.GE.AND P5, PT, R0, 0x15, PT ;  /* 0x000000150000780c */ /* 0x000fe20003fa6270 */
[C---:B------:R-:W-:Y:S02]  /*0d30*/  VIADD R16, R6.reuse, 0x13 ;  /* 0x0000001306107836 */ /* 0x040fe40000000000 */
[----:B------:R-:W-:Y:S01]  /*0d40*/  @P6 VIADD R16, R6, 0x12 ;  /* 0x0000001206106836 */ /* 0x000fe20000000000 */
[----:B----4-:R-:W-:Y:S01]  /*0d50*/  STL [R5+0xc], R19 ;  /* 0x00000c1305007387 */ /* 0x010fe20000100800 */
[----:B-1----:R-:W-:-:S03]  /*0d60*/  IMAD.WIDE R8, R28, 0x4, R14 ;  /* 0x000000041c087825 */ /* 0x002fc600078e020e */
[----:B-----5:R0:W-:Y:S01]  /*0d70*/  STL [R5+0x10], R18 ;  /* 0x0000101205007387 */ /* 0x0201e20000100800 */
[----:B------:R-:W-:-:S03]  /*0d80*/  VIADD R28, R6, 0x15 ;  /* 0x00000015061c7836 */ /* 0x000fc60000000000 */
[----:B------:R-:W4:Y:S01]  /*0d90*/  LDG.E R8, desc[UR16][R8.64] ;  /* 0x0000001008087981 */ /* 0x000f22000c1e1900 */
[----:B------:R-:W-:Y:S02]  /*0da0*/  @P5 VIADD R28, R6, 0x14 ;  /* 0x00000014061c5836 */ /* 0x000fe40000000000 */
[----:B0-----:R-:W-:Y:S01]  /*0db0*/  IMAD.WIDE R18, R16, 0x4, R14 ;  /* 0x0000000410127825 */ /* 0x001fe200078e020e */
[----:B------:R-:W-:-:S04]  /*0dc0*/  ISETP.GE.AND P5, PT, R0, 0x17, PT ;  /* 0x000000170000780c */ /* 0x000fc80003fa6270 */
[----:B------:R-:W5:Y:S01]  /*0dd0*/  LDG.E R9, desc[UR16][R18.64] ;  /* 0x0000001012097981 */ /* 0x000f62000c1e1900 */
[----:B------:R-:W-:-:S03]  /*0de0*/  IMAD.WIDE R16, R17, 0x4, R14 ;  /* 0x0000000411107825 */ /* 0x000fc600078e020e */
[----:B------:R0:W-:Y:S04]  /*0df0*/  STL [R5+0x14], R27 ;  /* 0x0000141b05007387 */ /* 0x0001e80000100800 */
[----:B------:R1:W-:Y:S01]  /*0e00*/  STL [R5+0x8], R22 ;  /* 0x0000081605007387 */ /* 0x0003e20000100800 */
[C---:B0-----:R-:W-:Y:S01]  /*0e10*/  IADD3 R27, PT, PT, R6.reuse, 0x17, RZ ;  /* 0x00000017061b7810 */ /* 0x041fe20007ffe0ff */
[----:B------:R-:W-:Y:S01]  /*0e20*/  @P5 VIADD R27, R6, 0x16 ;  /* 0x00000016061b5836 */ /* 0x000fe20000000000 */
[C---:B------:R-:W-:Y:S01]  /*0e30*/  ISETP.GE.AND P5, PT, R0.reuse, 0x18, PT ;  /* 0x000000180000780c */ /* 0x040fe20003fa6270 */
[----:B-1----:R0:W5:Y:S01]  /*0e40*/  LDG.E R22, desc[UR16][R16.64] ;  /* 0x0000001010167981 */ /* 0x002162000c1e1900 */
[----:B------:R-:W-:-:S03]  /*0e50*/  ISETP.GE.AND P6, PT, R0, 0x16, PT ;  /* 0x000000160000780c */ /* 0x000fc60003fc6270 */
[----:B------:R1:W-:Y:S01]  /*0e60*/  STL [R5+0x18], R21 ;  /* 0x0000181505007387 */ /* 0x0003e20000100800 */
[----:B0-----:R-:W-:-:S05]  /*0e70*/  IMAD.WIDE R16, R28, 0x4, R14 ;  /* 0x000000041c107825 */ /* 0x001fca00078e020e */
[----:B-1----:R0:W5:Y:S01]  /*0e80*/  LDG.E R21, desc[UR16][R16.64] ;  /* 0x0000001010157981 */ /* 0x002162000c1e1900 */
[C---:B------:R-:W-:Y:S01]  /*0e90*/  VIADD R28, R6.reuse, 0x18 ;  /* 0x00000018061c7836 */ /* 0x040fe20000000000 */
[----:B------:R-:W-:Y:S02]  /*0ea0*/  @P5 IADD3 R28, PT, PT, R6, 0x17, RZ ;  /* 0x00000017061c5810 */ /* 0x000fe40007ffe0ff */
[----:B------:R-:W-:Y:S01]  /*0eb0*/  ISETP.GE.AND P5, PT, R0, 0x1b, PT ;  /* 0x0000001b0000780c */ /* 0x000fe20003fa6270 */
[----:B------:R1:W-:Y:S01]  /*0ec0*/  STL [R5+0x1c], R20 ;  /* 0x00001c1405007387 */ /* 0x0003e20000100800 */
[----:B0-----:R-:W-:-:S05]  /*0ed0*/  IMAD.WIDE R16, R27, 0x4, R14 ;  /* 0x000000041b107825 */ /* 0x001fca00078e020e */
[----:B-1----:R0:W5:Y:S01]  /*0ee0*/  LDG.E R20, desc[UR16][R16.64] ;  /* 0x0000001010147981 */ /* 0x002162000c1e1900 */
[C---:B------:R-:W-:Y:S02]  /*0ef0*/  VIADD R19, R6.reuse, 0x16 ;  /* 0x0000001606137836 */ /* 0x040fe40000000000 */
[----:B------:R-:W-:Y:S01]  /*0f00*/  @P6 VIADD R19, R6, 0x15 ;  /* 0x0000001506136836 */ /* 0x000fe20000000000 */
[----:B------:R-:W-:Y:S01]  /*0f10*/  ISETP.GE.AND P6, PT, R0, 0x1a, PT ;  /* 0x0000001a0000780c */ /* 0x000fe20003fc6270 */
[----:B------:R1:W-:Y:S02]  /*0f20*/  STL [R5+0x20], R26 ;  /* 0x0000201a05007387 */ /* 0x0003e40000100800 */
[----:B------:R-:W-:-:S04]  /*0f30*/  IMAD.WIDE R18, R19, 0x4, R14 ;  /* 0x0000000413127825 */ /* 0x000fc800078e020e */
[--C-:B0-----:R-:W-:Y:S02]  /*0f40*/  IMAD.WIDE R16, R13, 0x4, R14.reuse ;  /* 0x000000040d107825 */ /* 0x101fe400078e020e */
[----:B------:R-:W5:Y:S02]  /*0f50*/  LDG.E R19, desc[UR16][R18.64] ;  /* 0x0000001012137981 */ /* 0x000f64000c1e1900 */
[----:B-1----:R-:W-:Y:S02]  /*0f60*/  IMAD.WIDE R26, R28, 0x4, R14 ;  /* 0x000000041c1a7825 */ /* 0x002fe400078e020e */
[----:B------:R0:W-:Y:S02]  /*0f70*/  STL [R5+0x24], R23 ;  /* 0x0000241705007387 */ /* 0x0001e40000100800 */
[C---:B------:R-:W-:Y:S01]  /*0f80*/  VIADD R28, R6.reuse, 0x1b ;  /* 0x0000001b061c7836 */ /* 0x040fe20000000000 */
[----:B------:R-:W-:Y:S01]  /*0f90*/  @P5 IADD3 R28, PT, PT, R6, 0x1a, RZ ;  /* 0x0000001a061c5810 */ /* 0x000fe20007ffe0ff */
[----:B------:R1:W5:Y:S01]  /*0fa0*/  LDG.E R13, desc[UR16][R16.64] ;  /* 0x00000010100d7981 */ /* 0x000362000c1e1900 */
[----:B------:R-:W-:-:S03]  /*0fb0*/  ISETP.GE.AND P5, PT, R0, 0x1c, PT ;  /* 0x0000001c0000780c */ /* 0x000fc60003fa6270 */
[----:B------:R1:W5:Y:S01]  /*0fc0*/  LDG.E R18, desc[UR16][R26.64] ;  /* 0x000000101a127981 */ /* 0x000362000c1e1900 */
[C---:B0-----:R-:W-:Y:S02]  /*0fd0*/  VIADD R23, R6.reuse, 0x1a ;  /* 0x0000001a06177836 */ /* 0x041fe40000000000 */
[----:B------:R-:W-:Y:S01]  /*0fe0*/  @P6 VIADD R23, R6, 0x19 ;  /* 0x0000001906176836 */ /* 0x000fe20000000000 */
[----:B------:R-:W-:Y:S01]  /*0ff0*/  ISETP.GE.AND P6, PT, R0, 0x1d, PT ;  /* 0x0000001d0000780c */ /* 0x000fe20003fc6270 */
[----:B------:R0:W-:Y:S01]  /*1000*/  STL [R5+0x28], R29 ;  /* 0x0000281d05007387 */ /* 0x0001e20000100800 */
[----:B-1----:R-:W-:-:S04]  /*1010*/  IMAD.WIDE R16, R28, 0x4, R14 ;  /* 0x000000041c107825 */ /* 0x002fc800078e020e */
[--C-:B------:R-:W-:Y:S01]  /*1020*/  IMAD.WIDE R26, R23, 0x4, R14.reuse ;  /* 0x00000004171a7825 */ /* 0x100fe200078e020e */
[----:B------:R1:W-:Y:S03]  /*1030*/  STL [R5+0x2c], R11 ;  /* 0x00002c0b05007387 */ /* 0x0003e60000100800 */
[C---:B0-----:R-:W-:Y:S01]  /*1040*/  VIADD R29, R6.reuse, 0x1c ;  /* 0x0000001c061d7836 */ /* 0x041fe20000000000 */
[----:B------:R0:W5:Y:S01]  /*1050*/  LDG.E R23, desc[UR16][R16.64] ;  /* 0x0000001010177981 */ /* 0x000162000c1e1900 */
[----:B------:R-:W-:Y:S01]  /*1060*/  @P5 VIADD R29, R6, 0x1b ;  /* 0x0000001b061d5836 */ /* 0x000fe20000000000 */
[----:B------:R-:W-:Y:S01]  /*1070*/  ISETP.GE.AND P5, PT, R0, 0x1e, PT ;  /* 0x0000001e0000780c */ /* 0x000fe20003fa6270 */
[C---:B------:R-:W-:Y:S01]  /*1080*/  VIADD R28, R6.reuse, 0x1d ;  /* 0x0000001d061c7836 */ /* 0x040fe20000000000 */
[----:B------:R-:W-:Y:S01]  /*1090*/  @P6 IADD3 R28, PT, PT, R6, 0x1c, RZ ;  /* 0x0000001c061c6810 */ /* 0x000fe20007ffe0ff */
[----:B-1----:R1:W5:Y:S01]  /*10a0*/  LDG.E R11, desc[UR16][R26.64] ;  /* 0x000000101a0b7981 */ /* 0x002362000c1e1900 */
[----:B0-----:R-:W-:-:S05]  /*10b0*/  IMAD.WIDE R16, R29, 0x4, R14 ;  /* 0x000000041d107825 */ /* 0x001fca00078e020e */
[----:B------:R0:W5:Y:S01]  /*10c0*/  LDG.E R27, desc[UR16][R16.64] ;  /* 0x00000010101b7981 */ /* 0x000162000c1e1900 */
[----:B-1----:R-:W-:-:S03]  /*10d0*/  VIADD R26, R6, 0x1e ;  /* 0x0000001e061a7836 */ /* 0x002fc60000000000 */
[----:B------:R-:W-:Y:S02]  /*10e0*/  @P5 VIADD R26, R6, 0x1d ;  /* 0x0000001d061a5836 */ /* 0x000fe40000000000 */
[----:B0-----:R-:W-:-:S05]  /*10f0*/  IMAD.WIDE R16, R28, 0x4, R14 ;  /* 0x000000041c107825 */ /* 0x001fca00078e020e */
        /* <DEDUP_REMOVED lines=17> */
[----:B---3--:R0:W-:Y:S02]  /*1210*/  STL [R5+0x3c], R4 ;  /* 0x00003c0405007387 */ /* 0x0081e40000100800 */
[C---:B0-----:R-:W-:Y:S01]  /*1220*/  IADD3 R4, PT, PT, R6.reuse, 0x22, RZ ;  /* 0x0000002206047810 */ /* 0x041fe20007ffe0ff */
[----:B------:R-:W-:Y:S01]  /*1230*/  @P5 VIADD R4, R6, 0x21 ;  /* 0x0000002106045836 */ /* 0x000fe20000000000 */
[----:B------:R-:W-:Y:S01]  /*1240*/  ISETP.GE.AND P5, PT, R0, 0x24, PT ;  /* 0x000000240000780c */ /* 0x000fe20003fa6270 */
[----:B--2---:R0:W-:Y:S04]  /*1250*/  STL [R5+0x38], R24 ;  /* 0x0000381805007387 */ /* 0x0041e80000100800 */
[----:B----4-:R1:W-:Y:S01]  /*1260*/  STL [R5+0x44], R8 ;  /* 0x0000440805007387 */ /* 0x0103e20000100800 */
[----:B0-----:R-:W-:-:S03]  /*1270*/  IMAD.WIDE R24, R29, 0x4, R14 ;  /* 0x000000041d187825 */ /* 0x001fc600078e020e */
[----:B------:R0:W-:Y:S04]  /*1280*/  STL [R5+0x40], R7 ;  /* 0x0000400705007387 */ /* 0x0001e80000100800 */
[----:B------:R-:W2:Y:S04]  /*1290*/  LDG.E R29, desc[UR16][R16.64] ;  /* 0x00000010101d7981 */ /* 0x000ea8000c1e1900 */
[----:B-----5:R3:W-:Y:S01]  /*12a0*/  STL [R5+0x48], R9 ;  /* 0x0000480905007387 */ /* 0x0207e20000100800 */
[C---:B-1----:R-:W-:Y:S01]  /*12b0*/  IADD3 R8, PT, PT, R6.reuse, 0x24, RZ ;  /* 0x0000002406087810 */ /* 0x042fe20007ffe0ff */
[----:B------:R-:W-:Y:S01]  /*12c0*/  @P5 VIADD R8, R6, 0x23 ;  /* 0x0000002306085836 */ /* 0x000fe20000000000 */
[----:B------:R-:W-:Y:S01]  /*12d0*/  ISETP.GE.AND P5, PT, R0, 0x26, PT ;  /* 0x000000260000780c */ /* 0x000fe20003fa6270 */
[----:B0-----:R0:W4:Y:S01]  /*12e0*/  LDG.E R7, desc[UR16][R24.64] ;  /* 0x0000001018077981 */ /* 0x001122000c1e1900 */
[----:B---3--:R-:W-:-:S02]  /*12f0*/  VIADD R9, R6, 0x23 ;  /* 0x0000002306097836 */ /* 0x008fc40000000000 */
[----:B------:R-:W-:Y:S01]  /*1300*/  @P6 VIADD R9, R6, 0x22 ;  /* 0x0000002206096836 */ /* 0x000fe20000000000 */
[----:B------:R-:W-:Y:S01]  /*1310*/  ISETP.GE.AND P6, PT, R0, 0x25, PT ;  /* 0x000000250000780c */ /* 0x000fe20003fc6270 */
[--C-:B0-----:R-:W-:Y:S01]  /*1320*/  IMAD.WIDE R24, R10, 0x4, R14.reuse ;  /* 0x000000040a187825 */ /* 0x101fe200078e020e */
[----:B------:R0:W-:Y:S03]  /*1330*/  STL [R5+0x4c], R22 ;  /* 0x00004c1605007387 */ /* 0x0001e60000100800 */
[----:B------:R-:W-:Y:S01]  /*1340*/  IMAD.WIDE R16, R4, 0x4, R14 ;  /* 0x0000000404107825 */ /* 0x000fe200078e020e */
[C---:B------:R-:W-:Y:S01]  /*1350*/  IADD3 R10, PT, PT, R6.reuse, 0x26, RZ ;  /* 0x00000026060a7810 */ /* 0x040fe20007ffe0ff */
[----:B------:R-:W3:Y:S02]  /*1360*/  LDG.E R24, desc[UR16][R24.64] ;  /* 0x0000001018187981 */ /* 0x000ee4000c1e1900 */
[----:B------:R-:W-:Y:S01]  /*1370*/  @P5 VIADD R10, R6, 0x25 ;  /* 0x00000025060a5836 */ /* 0x000fe20000000000 */
[----:B------:R-:W-:Y:S01]  /*1380*/  ISETP.GE.AND P5, PT, R0, 0x28, PT ;  /* 0x000000280000780c */ /* 0x000fe20003fa6270 */
[----:B------:R1:W5:Y:S01]  /*1390*/  LDG.E R4, desc[UR16][R16.64] ;  /* 0x0000001010047981 */ /* 0x000362000c1e1900 */
[----:B0-----:R-:W-:-:S02]  /*13a0*/  VIADD R22, R6, 0x25 ;  /* 0x0000002506167836 */ /* 0x001fc40000000000 */
[----:B------:R-:W-:Y:S01]  /*13b0*/  @P6 VIADD R22, R6, 0x24 ;  /* 0x0000002406166836 */ /* 0x000fe20000000000 */
[----:B------:R-:W-:Y:S01]  /*13c0*/  ISETP.GE.AND P6, PT, R0, 0x27, PT ;  /* 0x000000270000780c */ /* 0x000fe20003fc6270 */
[--C-:B-1----:R-:W-:Y:S01]  /*13d0*/  IMAD.WIDE R16, R9, 0x4, R14.reuse ;  /* 0x0000000409107825 */ /* 0x102fe200078e020e */
[----:B------:R0:W-:Y:S04]  /*13e0*/  STL [R5+0x50], R21 ;  /* 0x0000501505007387 */ /* 0x0001e80000100800 */
[----:B0-----:R0:W5:Y:S04]  /*13f0*/  LDG.E R21, desc[UR16][R16.64] ;  /* 0x0000001010157981 */ /* 0x001168000c1e1900 */
[----:B------:R1:W-:Y:S01]  /*1400*/  STL [R5+0x58], R20 ;  /* 0x0000581405007387 */ /* 0x0003e20000100800 */
[----:B0-----:R-:W-:-:S04]  /*1410*/  IMAD.WIDE R16, R22, 0x4, R14 ;  /* 0x0000000416107825 */ /* 0x001fc800078e020e */
[C---:B------:R-:W-:Y:S01]  /*1420*/  VIADD R22, R6.reuse, 0x27 ;  /* 0x0000002706167836 */ /* 0x040fe20000000000 */
[C---:B-1----:R-:W-:Y:S01]  /*1430*/  IADD3 R20, PT, PT, R6.reuse, 0x28, RZ ;  /* 0x0000002806147810 */ /* 0x042fe20007ffe0ff */
[----:B------:R-:W-:Y:S01]  /*1440*/  @P6 VIADD R22, R6, 0x26 ;  /* 0x0000002606166836 */ /* 0x000fe20000000000 */
[----:B------:R-:W-:Y:S01]  /*1450*/  ISETP.GE.AND P6, PT, R0, 0x2a, PT ;  /* 0x0000002a0000780c */ /* 0x000fe20003fc6270 */
[----:B------:R-:W-:Y:S01]  /*1460*/  @P5 VIADD R20, R6, 0x27 ;  /* 0x0000002706145836 */ /* 0x000fe20000000000 */
[----:B------:R-:W-:Y:S01]  /*1470*/  ISETP.GE.AND P5, PT, R0, 0x29, PT ;  /* 0x000000290000780c */ /* 0x000fe20003fa6270 */
[--C-:B------:R-:W-:Y:S01]  /*1480*/  IMAD.WIDE R8, R8, 0x4, R14.reuse ;  /* 0x0000000408087825 */ /* 0x100fe200078e020e */
[----:B------:R0:W5:Y:S04]  /*1490*/  LDG.E R16, desc[UR16][R16.64] ;  /* 0x0000001010107981 */ /* 0x000168000c1e1900 */
[----:B------:R1:W5:Y:S04]  /*14a0*/  LDG.E R25, desc[UR16][R8.64] ;  /* 0x0000001008197981 */ /* 0x000368000c1e1900 */
[----:B------:R1:W-:Y:S01]  /*14b0*/  STL [R5+0x54], R19 ;  /* 0x0000541305007387 */ /* 0x0003e20000100800 */
[C---:B0-----:R-:W-:Y:S01]  /*14c0*/  IADD3 R17, PT, PT, R6.reuse, 0x2a, RZ ;  /* 0x0000002a06117810 */ /* 0x041fe20007ffe0ff */
        /* <DEDUP_REMOVED lines=49> */
[----:B------:R-:W5:Y:S01]  /*17e0*/  LDG.E R6, desc[UR16][R8.64] ;  /* 0x0000001008067981 */ /* 0x000f62000c1e1900 */
[----:B------:R-:W-:-:S03]  /*17f0*/  ISETP.NE.AND P6, PT, R3, 0x31, PT ;  /* 0x000000310300780c */ /* 0x000fc60003fc5270 */
[----:B--2---:R-:W-:Y:S04]  /*1800*/  STL [R5+0x7c], R29 ;  /* 0x00007c1d05007387 */ /* 0x004fe80000100800 */
[----:B----4-:R-:W-:Y:S04]  /*1810*/  STL [R5+0x78], R7 ;  /* 0x0000780705007387 */ /* 0x010fe80000100800 */
[----:B---3--:R-:W-:Y:S04]  /*1820*/  STL [R5+0x80], R24 ;  /* 0x0000801805007387 */ /* 0x008fe80000100800 */
[----:B-----5:R-:W-:Y:S04]  /*1830*/  STL [R5+0x84], R4 ;  /* 0x0000840405007387 */ /* 0x020fe80000100800 */
        /* <DEDUP_REMOVED lines=14> */
[----:B------:R0:W-:Y:S02]  /*1920*/  STL [R5+0x94], R10 ;  /* 0x0000940a05007387 */ /* 0x0001e40000100800 */
[----:B0-----:R-:W-:Y:S01]  /*1930*/  IMAD.MOV.U32 R10, RZ, RZ, R3 ;  /* 0x000000ffff0a7224 */ /* 0x001fe200078e0003 */
[----:B------:R-:W-:Y:S06]  /*1940*/  @P6 BRA `(.L_x_160) ;  /* 0xffffffec00506947 */ /* 0x000fec000383ffff */
[----:B------:R-:W-:Y:S01]  /*1950*/  UISETP.NE.AND UP0, UPT, UR18, 0x2, UPT ;  /* 0x000000021200788c */ /* 0x000fe2000bf05270 */
[----:B------:R-:W-:Y:S01]  /*1960*/  PLOP3.LUT P0, PT, PT, PT, PT, 0x80, 0x8 ;  /* 0x000000000008781c */ /* 0x000fe20003f0f070 */
[----:B------:R-:W-:-:S07]  /*1970*/  UIADD3 UR19, UPT, UPT, UR18, -0x1, URZ ;  /* 0xffffffff12137890 */ /* 0x000fce000fffe0ff */
[----:B------:R-:W-:Y:S05]  /*1980*/  BRA.U !UP0, `(.L_x_161) ;  /* 0x0000002508407547 */ /* 0x000fea000b800000 */
[----:B------:R-:W-:Y:S01]  /*1990*/  IMAD.MOV.U32 R9, RZ, RZ, RZ ;  /* 0x000000ffff097224 */ /* 0x000fe200078e00ff */
[----:B------:R-:W-:Y:S01]  /*19a0*/  PRMT R8, RZ, 0x7610, R8 ;  /* 0x00007610ff087816 */ /* 0x000fe20000000008 */
[----:B------:R-:W-:Y:S01]  /*19b0*/  USHF.R.S32.HI UR22, URZ, 0x1f, UR19 ;  /* 0x0000001fff167899 */ /* 0x000fe20008011413 */
[----:B------:R-:W-:Y:S01]  /*19c0*/  PRMT R7, RZ, 0x7610, R7 ;  /* 0x00007610ff077816 */ /* 0x000fe20000000007 */
[----:B------:R-:W-:Y:S01]  /*19d0*/  USHF.L.U32 UR23, UR19, 0x2, URZ ;  /* 0x0000000213177899 */ /* 0x000fe200080006ff */
[----:B------:R-:W-:Y:S01]  /*19e0*/  PRMT R5, RZ, 0x7610, R5 ;  /* 0x00007610ff057816 */ /* 0x000fe20000000005 */
[----:B------:R-:W-:Y:S01]  /*19f0*/  UMOV UR6, URZ ;  /* 0x000000ff00067c82 */ /* 0x000fe20008000000 */
[----:B------:R-:W-:-:S09]  /*1a00*/  UMOV UR7, URZ ;  /* 0x000000ff00077c82 */ /* 0x000fd20008000000 */
.L_x_181:
[----:B01234-:R-:W-:Y:S01]  /*1a10*/  IMAD.MOV R3, RZ, RZ, -R5 ;  /* 0x000000ffff037224 */ /* 0x01ffe200078e0a05 */
[----:B------:R-:W-:Y:S02]  /*1a20*/  UIADD3 UR8, UP0, UPT, UR6, 0x1, URZ ;  /* 0x0000000106087890 */ /* 0x000fe4000ff1e0ff */
[----:B------:R-:W-:Y:S02]  /*1a30*/  UIMAD UR33, UR6, UR19, URZ ;  /* 0x00000013062172a4 */ /* 0x000fe4000f8e02ff */
[----:B------:R-:W-:Y:S01]  /*1a40*/  PRMT R3, R3, 0x7710, RZ ;  /* 0x0000771003037816 */ /* 0x000fe200000000ff */
[----:B------:R-:W-:Y:S02]  /*1a50*/  UIADD3.X UR12, UPT, UPT, URZ, UR7, URZ, UP0, !UPT ;  /* 0x00000007ff0c7290 */ /* 0x000fe400087fe4ff */
[----:B------:R-:W-:Y:S01]  /*1a60*/  UISETP.GE.U32.AND UP0, UPT, UR8, UR19, UPT ;  /* 0x000000130800728c */ /* 0x000fe2000bf06070 */
[----:B------:R-:W-:Y:S01]  /*1a70*/  R2UR UR4, R3 ;  /* 0x00000000030472ca */ /* 0x000fe200000e0000 */
[----:B------:R-:W-:-:S02]  /*1a80*/  UIADD3 UR5, UPT, UPT, UR6, UR33, URZ ;  /* 0x0000002106057290 */ /* 0x000fc4000fffe0ff */
[----:B------:R-:W-:Y:S01]  /*1a90*/  IMAD.U32 R3, RZ, RZ, UR6 ;  /* 0x00000006ff037e24 */ /* 0x000fe2000f8e00ff */
[----:B------:R-:W-:Y:S02]  /*1aa0*/  UISETP.GE.U32.AND.EX UP0, UPT, UR12, UR22, UPT, UP0 ;  /* 0x000000160c00728c */ /* 0x000fe4000bf06100 */
[----:B------:R-:W-:Y:S02]  /*1ab0*/  ULOP3.LUT UR28, URZ, UR6, URZ, 0x33, !UPT ;  /* 0x00000006ff1c7292 */ /* 0x000fe4000f8e33ff */
[----:B------:R-:W-:Y:S01]  /*1ac0*/  ULOP3.LUT UR29, URZ, UR7, URZ, 0x33, !UPT ;  /* 0x00000007ff1d7292 */ /* 0x000fe2000f8e33ff */
[----:B------:R-:W-:Y:S01]  /*1ad0*/  MOV R4, UR5 ;  /* 0x0000000500047c02 */ /* 0x000fe20008000f00 */
[----:B------:R-:W-:Y:S02]  /*1ae0*/  UIADD3 UR15, UP2, UPT, UR19, -UR6, URZ ;  /* 0x80000006130f7290 */ /* 0x000fe4000ff5e0ff */
[----:B------:R-:W-:Y:S02]  /*1af0*/  UIADD3 UR30, UP1, UPT, UR19, UR28, URZ ;  /* 0x0000001c131e7290 */ /* 0x000fe4000ff3e0ff */
[----:B------:R-:W-:Y:S01]  /*1b00*/  UIADD3 UR4, UPT, UPT, UR18, 0x6, UR4 ;  /* 0x0000000612047890 */ /* 0x000fe2000fffe004 */
[----:B------:R-:W-:Y:S01]  /*1b10*/  IMAD.U32 R10, R4, 0x4, R1 ;  /* 0x00000004040a7824 */ /* 0x000fe200078e0001 */
[----:B------:R-:W-:-:S02]  /*1b20*/  UIADD3.X UR24, UPT, UPT, UR22, ~UR7, URZ, UP2, !UPT ;  /* 0x8000000716187290 */ /* 0x000fc400097fe4ff */
[----:B------:R-:W-:Y:S02]  /*1b30*/  ULOP3.LUT UR10, UR4, 0x7, URZ, 0xc0, !UPT ;  /* 0x00000007040a7892 */ /* 0x000fe4000f8ec0ff */
[----:B------:R-:W-:Y:S02]  /*1b40*/  UIADD3.X UR11, UPT, UPT, UR22, UR29, URZ, UP1, !UPT ;  /* 0x0000001d160b7290 */ /* 0x000fe40008ffe4ff */
[----:B------:R-:W-:Y:S02]  /*1b50*/  UIADD3 UR31, UP2, UPT, UR15, -0x2, URZ ;  /* 0xfffffffe0f1f7890 */ /* 0x000fe4000ff5e0ff */
[----:B------:R-:W-:Y:S02]  /*1b60*/  UIADD3 UR26, UP1, UPT, UR10, -0x1, URZ ;  /* 0xffffffff0a1a7890 */ /* 0x000fe4000ff3e0ff */
[----:B------:R-:W-:Y:S02]  /*1b70*/  UIADD3.X UR32, UPT, UPT, UR24, -0x1, URZ, UP2, !UPT ;  /* 0xffffffff18207890 */ /* 0x000fe400097fe4ff */
[----:B------:R-:W-:Y:S01]  /*1b80*/  UIADD3.X UR27, UPT, UPT, URZ, -0x1, URZ, UP1, !UPT ;  /* 0xffffffffff1b7890 */ /* 0x000fe20008ffe4ff */
[----:B------:R-:W-:Y:S11]  /*1b90*/  BRA.U UP0, `(.L_x_162) ;  /* 0x0000000500f47547 */ /* 0x000ff6000b800000 */
[----:B------:R-:W2:Y:S01]  /*1ba0*/  LDL R6, [R10] ;  /* 0x000000000a067983 */ /* 0x000ea20000100800 */
[----:B------:R-:W-:Y:S01]  /*1bb0*/  UISETP.GE.U32.AND UP0, UPT, UR31, 0x7, UPT ;  /* 0x000000071f00788c */ /* 0x000fe2000bf06070 */
[----:B------:R-:W-:-:S03]  /*1bc0*/  UMOV UR9, UR8 ;  /* 0x0000000800097c82 */ /* 0x000fc60008000000 */
[----:B------:R-:W-:Y:S01]  /*1bd0*/  UISETP.GE.U32.AND.EX UP0, UPT, UR32, URZ, UPT, UP0 ;  /* 0x000000ff2000728c */ /* 0x000fe2000bf06100 */
[----:B--2---:R-:W-:-:S08]  /*1be0*/  FADD R6, |R6|, -RZ ;  /* 0x800000ff06067221 */ /* 0x004fd00000000200 */
[----:B------:R-:W-:Y:S05]  /*1bf0*/  BRA.U !UP0, `(.L_x_163) ;  /* 0x0000000108e07547 */ /* 0x000fea000b800000 */
[----:B------:R-:W-:Y:S02]  /*1c00*/  USHF.L.U32 UR4, UR6, 0x2, URZ ;  /* 0x0000000206047899 */ /* 0x000fe400080006ff */
[----:B------:R-:W-:Y:S02]  /*1c10*/  ULOP3.LUT UR14, UR30, 0xfffffff8, URZ, 0xc0, !UPT ;  /* 0xfffffff81e0e7892 */ /* 0x000fe4000f8ec0ff */
[----:B------:R-:W-:Y:S02]  /*1c20*/  UIMAD UR4, UR23, UR8, UR4 ;  /* 0x00000008170472a4 */ /* 0x000fe4000f8e0204 */
[----:B------:R-:W-:-:S04]  /*1c30*/  UMOV UR9, UR8 ;  /* 0x0000000800097c82 */ /* 0x000fc80008000000 */
[----:B------:R-:W-:Y:S01]  /*1c40*/  VIADD R4, R1, UR4 ;  /* 0x0000000401047c36 */ /* 0x000fe20008000000 */
[----:B------:R-:W-:-:S04]  /*1c50*/  UMOV UR4, UR11 ;  /* 0x0000000b00047c82 */ /* 0x000fc80008000000 */
[----:B------:R-:W-:Y:S02]  /*1c60*/  R2UR UR13, R4 ;  /* 0x00000000040d72ca */ /* 0x000fe400000e0000 */
[----:B------:R-:W-:-:S13]  /*1c70*/  IADD3 R4, PT, PT, R3, 0x4, RZ ;  /* 0x0000000403047810 */ /* 0x000fda0007ffe0ff */
.L_x_164:
        /* <DEDUP_REMOVED lines=48> */
.L_x_163:
[----:B------:R-:W-:-:S09]  /*1f80*/  ULOP3.LUT UP0, URZ, UR30, 0x7, URZ, 0xc0, !UPT ;  /* 0x000000071eff7892 */ /* 0x000fd2000f80c0ff */
        /* <DEDUP_REMOVED lines=29> */
.L_x_165:
        /* <DEDUP_REMOVED lines=33> */
.L_x_162:
[----:B------:R-:W-:Y:S01]  /*2370*/  ISETP.NE.U32.AND P0, PT, R3, UR6, PT ;  /* 0x0000000603007c0c */ /* 0x000fe2000bf05070 */
[----:B------:R-:W-:Y:S01]  /*2380*/  BSSY.RECONVERGENT B0, `(.L_x_166) ;  /* 0x00000c6000007945 */ /* 0x000fe20003800200 */
        /* <DEDUP_REMOVED lines=16> */
[----:B------:R-:W-:Y:S01]  /*2490*/  UMOV UR4, URZ ;  /* 0x000000ff00047c82 */ /* 0x000fe20008000000 */
[----:B------:R-:W-:-:S05]  /*24a0*/  UMOV UR5, URZ ;  /* 0x000000ff00057c82 */ /* 0x000fca0008000000 */
.L_x_169:
        /* <DEDUP_REMOVED lines=67> */
[----:B------:R-:W-:Y:S01]  /*28e0*/  VIADD R3, R3, 0x10 ;  /* 0x0000001003037836 */ /* 0x000fe20000000000 */
[----:B------:R-:W-:-:S02]  /*28f0*/  ULOP3.LUT UR9, UR15, 0xfffffff0, URZ, 0xc0, !UPT ;  /* 0xfffffff00f097892 */ /* 0x000fc4000f8ec0ff */
[----:B------:R-:W-:Y:S02]  /*2900*/  UIADD3.X UR5, UPT, UPT, URZ, UR5, URZ, UP0, !UPT ;  /* 0x00000005ff057290 */ /* 0x000fe400087fe4ff */
[----:B------:R-:W-:-:S04]  /*2910*/  UISETP.NE.U32.AND UP0, UPT, UR4, UR9, UPT ;  /* 0x000000090400728c */ /* 0x000fc8000bf05070 */
[----:B------:R-:W-:Y:S01]  /*2920*/  UISETP.NE.AND.EX UP0, UPT, UR5, UR24, UPT, UP0 ;  /* 0x000000180500728c */ /* 0x000fe2000bf05300 */
[----:B--2---:R1:W-:Y:S04]  /*2930*/  STL [R6+0x3c], R23 ;  /* 0x00003c1706007387 */ /* 0x0043e80000100800 */
[----:B---3--:R1:W-:Y:S04]  /*2940*/  STL [R4+0x3c], R13 ;  /* 0x00003c0d04007387 */ /* 0x0083e80000100800 */
[----:B------:R-:W-:Y:S05]  /*2950*/  BRA.U UP0, `(.L_x_169) ;  /* 0xfffffff900d47547 */ /* 0x000fea000b83ffff */
.L_x_168:
        /* <DEDUP_REMOVED lines=47> */
.L_x_170:
        /* <DEDUP_REMOVED lines=34> */
.L_x_171:
        /* <DEDUP_REMOVED lines=23> */
.L_x_167:
[----:B------:R-:W-:Y:S05]  /*2fe0*/  BSYNC.RECONVERGENT B0 ;  /* 0x0000000000007941 */ /* 0x000fea0003800200 */
.L_x_166:
        /* <DEDUP_REMOVED lines=15> */
.L_x_180:
        /* <DEDUP_REMOVED lines=24> */
[----:B------:R-:W-:Y:S05]  /*3260*/  CALL.REL.NOINC `($__internal_3_$__cuda_sm3x_div_rn_noftz_f32_slowpath) ;  /* 0x0000001400bc7944 */ /* 0x000fea0003c00000 */
[----:B------:R-:W-:-:S07]  /*3270*/  IMAD.MOV.U32 R11, RZ, RZ, R3 ;  /* 0x000000ffff0b7224 */ /* 0x000fce00078e0003 */
.L_x_174:
[----:B------:R-:W-:Y:S05]  /*3280*/  BSYNC.RECONVERGENT B0 ;  /* 0x0000000000007941 */ /* 0x000fea0003800200 */
.L_x_173:
[----:B------:R-:W-:Y:S01]  /*3290*/  ULOP3.LUT UP2, URZ, UR30, 0xf, URZ, 0xc0, !UPT ;  /* 0x0000000f1eff7892 */ /* 0x000fe2000f84c0ff */
[----:B------:R-:W-:Y:S01]  /*32a0*/  UMOV UR4, UR8 ;  /* 0x0000000800047c82 */ /* 0x000fe20008000000 */
[----:B------:R-:W-:Y:S09]  /*32b0*/  BRA.U !UP1, `(.L_x_175) ;  /* 0x00000005093c7547 */ /* 0x000ff2000b800000 */
[----:B------:R-:W-:Y:S01]  /*32c0*/  UMOV UR4, UR8 ;  /* 0x0000000800047c82 */ /* 0x000fe20008000000 */
[----:B------:R-:W-:-:S05]  /*32d0*/  UMOV UR5, UR12 ;  /* 0x0000000c00057c82 */ /* 0x000fca0008000000 */
.L_x_176:
        /* <DEDUP_REMOVED lines=77> */
.L_x_175:
        /* <DEDUP_REMOVED lines=44> */
.L_x_178:
        /* <DEDUP_REMOVED lines=29> */
.L_x_179:
        /* <DEDUP_REMOVED lines=24> */
.L_x_177:
[----:B------:R-:W-:Y:S05]  /*3dc0*/  BRA.U !UP0, `(.L_x_180) ;  /* 0xfffffff108c47547 */ /* 0x000fea000b83ffff */
.L_x_172:
[----:B------:R-:W-:Y:S01]  /*3dd0*/  UIADD3 UR4, UPT, UPT, UR18, -0x2, URZ ;  /* 0xfffffffe12047890 */ /* 0x000fe2000fffe0ff */
[----:B------:R-:W-:Y:S01]  /*3de0*/  VIADD R5, R5, 0x1 ;  /* 0x0000000105057836 */ /* 0x000fe20000000000 */
[----:B------:R-:W-:Y:S01]  /*3df0*/  UMOV UR6, UR8 ;  /* 0x0000000800067c82 */ /* 0x000fe20008000000 */
[----:B------:R-:W-:Y:S01]  /*3e00*/  VIADD R7, R7, 0x1 ;  /* 0x0000000107077836 */ /* 0x000fe20000000000 */
[----:B------:R-:W-:Y:S01]  /*3e10*/  USHF.R.S32.HI UR5, URZ, 0x1f, UR4 ;  /* 0x0000001fff057899 */ /* 0x000fe20008011404 */
[----:B------:R-:W-:Y:S01]  /*3e20*/  VIADD R8, R8, 0x1 ;  /* 0x0000000108087836 */ /* 0x000fe20000000000 */
[----:B------:R-:W-:Y:S01]  /*3e30*/  UISETP.NE.U32.AND UP0, UPT, UR8, UR4, UPT ;  /* 0x000000040800728c */ /* 0x000fe2000bf05070 */
[----:B------:R-:W-:-:S03]  /*3e40*/  UMOV UR7, UR12 ;  /* 0x0000000c00077c82 */ /* 0x000fc60008000000 */
[----:B------:R-:W-:-:S09]  /*3e50*/  UISETP.NE.AND.EX UP0, UPT, UR12, UR5, UPT, UP0 ;  /* 0x000000050c00728c */ /* 0x000fd2000bf05300 */
[----:B------:R-:W-:Y:S05]  /*3e60*/  BRA.U UP0, `(.L_x_181) ;  /* 0xffffffd900e87547 */ /* 0x000fea000b83ffff */
[----:B------:R-:W-:-:S04]  /*3e70*/  LOP3.LUT R9, R9, 0x1, RZ, 0xc0, !PT ;  /* 0x0000000109097812 */ /* 0x000fc800078ec0ff */
[----:B------:R-:W-:-:S13]  /*3e80*/  ISETP.NE.U32.AND P0, PT, R9, 0x1, PT ;  /* 0x000000010900780c */ /* 0x000fda0003f05070 */
.L_x_161:
[----:B------:R-:W-:Y:S01]  /*3e90*/  UISETP.NE.AND UP0, UPT, UR19, URZ, UPT ;  /* 0x000000ff1300728c */ /* 0x000fe2000bf05270 */
[----:B------:R-:W-:-:S08]  /*3ea0*/  HFMA2 R10, -RZ, RZ, 1.875, 0 ;  /* 0x3f800000ff0a7431 */ /* 0x000fd000000001ff */
[----:B------:R-:W-:Y:S05]  /*3eb0*/  BRA.U !UP0, `(.L_x_182) ;  /* 0x0000000908387547 */ /* 0x000fea000b800000 */
[----:B------:R-:W-:Y:S01]  /*3ec0*/  UISETP.GE.U32.AND UP0, UPT, UR19, 0x10, UPT ;  /* 0x000000101300788c */ /* 0x000fe2000bf06070 */
[----:B------:R-:W-:Y:S01]  /*3ed0*/  IMAD.MOV.U32 R10, RZ, RZ, 0x3f800000 ;  /* 0x3f800000ff0a7424 */ /* 0x000fe200078e00ff */
[----:B------:R-:W-:Y:S01]  /*3ee0*/  UIADD3 UR5, UPT, UPT, UR18, -0x1, URZ ;  /* 0xffffffff12057890 */ /* 0x000fe2000fffe0ff */
[----:B01234-:R-:W-:-:S03]  /*3ef0*/  IMAD.MOV.U32 R3, RZ, RZ, RZ ;  /* 0x000000ffff037224 */ /* 0x01ffc600078e00ff */
        /* <DEDUP_REMOVED lines=10> */
.L_x_184:
        /* <DEDUP_REMOVED lines=54> */
.L_x_183:
        /* <DEDUP_REMOVED lines=36> */
.L_x_185:
        /* <DEDUP_REMOVED lines=24> */
.L_x_186:
[----:B------:R-:W-:Y:S05]  /*46c0*/  BRA.U !UP1, `(.L_x_182) ;  /* 0x0000000109347547 */ /* 0x000fea000b800000 */
[----:B------:R-:W-:Y:S01]  /*46d0*/  IMAD R4, R3, UR5, R3 ;  /* 0x0000000503047c24 */ /* 0x000fe2000f8e0203 */
[----:B------:R-:W-:Y:S02]  /*46e0*/  ULEA UR6, UR5, 0x4, 0x2 ;  /* 0x0000000405067891 */ /* 0x000fe4000f8e10ff */
[----:B------:R-:W-:Y:S01]  /*46f0*/  ULOP3.LUT UR5, UR5, 0x3, URZ, 0xc0, !UPT ;  /* 0x0000000305057892 */ /* 0x000fe2000f8ec0ff */
[----:B------:R-:W-:Y:S01]  /*4700*/  IMAD.U32 R4, R4, 0x4, R1 ;  /* 0x0000000404047824 */ /* 0x000fe200078e0001 */
[----:B------:R-:W-:-:S10]  /*4710*/  UMOV UR4, URZ ;  /* 0x000000ff00047c82 */ /* 0x000fd40008000000 */
.L_x_187:
        /* <DEDUP_REMOVED lines=8> */
.L_x_182:
[----:B012-4-:R-:W0:Y:S02]  /*47a0*/  LDC.64 R4, c[0x0][0x390] ;  /* 0x0000e400ff047b82 */ /* 0x017e240000000a00 */
        /* <DEDUP_REMOVED lines=19> */
[----:B------:R-:W-:Y:S05]  /*48e0*/  CALL.REL.NOINC `($__internal_3_$__cuda_sm3x_div_rn_noftz_f32_slowpath) ;  /* 0x00000000001c7944 */ /* 0x000fea0003c00000 */
[----:B------:R-:W-:-:S07]  /*48f0*/  IMAD.MOV.U32 R7, RZ, RZ, R3 ;  /* 0x000000ffff077224 */ /* 0x000fce00078e0003 */
.L_x_189:
[----:B------:R-:W-:Y:S05]  /*4900*/  BSYNC.RECONVERGENT B0 ;  /* 0x0000000000007941 */ /* 0x000fea0003800200 */
.L_x_188:
[----:B------:R-:W0:Y:S01]  /*4910*/  LDC.64 R4, c[0x0][0x398] ;  /* 0x0000e600ff047b82 */ /* 0x000e220000000a00 */
[----:B------:R-:W-:-:S04]  /*4920*/  IMAD R3, R0, UR18, R2 ;  /* 0x0000001200037c24 */ /* 0x000fc8000f8e0202 */
[----:B0-----:R-:W-:-:S05]  /*4930*/  IMAD.WIDE R2, R3, 0x4, R4 ;  /* 0x0000000403027825 */ /* 0x001fca00078e0204 */
[----:B------:R-:W-:Y:S01]  /*4940*/  STG.E desc[UR16][R2.64], R7 ;  /* 0x0000000702007986 */ /* 0x000fe2000c101910 */
[----:B------:R-:W-:Y:S05]  /*4950*/  EXIT ;  /* 0x000000000000794d */ /* 0x000fea0003800000 */
        .weak           $__internal_3_$__cuda_sm3x_div_rn_noftz_f32_slowpath
        .type           $__internal_3_$__cuda_sm3x_div_rn_noftz_f32_slowpath,@function
        .size           $__internal_3_$__cuda_sm3x_div_rn_noftz_f32_slowpath,(.L_x_243 - $__internal_3_$__cuda_sm3x_div_rn_noftz_f32_slowpath)
$__internal_3_$__cuda_sm3x_div_rn_noftz_f32_slowpath:
        /* <DEDUP_REMOVED lines=34> */
.L_x_191:
        /* <DEDUP_REMOVED lines=51> */
.L_x_198:
[----:B------:R-:W-:-:S04]  /*4eb0*/  LOP3.LUT R3, R3, 0x80000000, RZ, 0xc0, !PT ;  /* 0x8000000003037812 */ /* 0x000fc800078ec0ff */
[----:B------:R-:W-:Y:S01]  /*4ec0*/  LOP3.LUT R3, R3, 0x7f800000, RZ, 0xfc, !PT ;  /* 0x7f80000003037812 */ /* 0x000fe200078efcff */
[----:B------:R-:W-:Y:S06]  /*4ed0*/  BRA `(.L_x_199) ;  /* 0x0000000000047947 */ /* 0x000fec0003800000 */
.L_x_197:
[----:B------:R-:W-:-:S07]  /*4ee0*/  LEA R3, R12, R3, 0x17 ;  /* 0x000000030c037211 */ /* 0x000fce00078eb8ff */
.L_x_199:
[----:B------:R-:W-:Y:S05]  /*4ef0*/  BSYNC.RECONVERGENT B2 ;  /* 0x0000000000027941 */ /* 0x000fea0003800200 */
.L_x_196:
[----:B------:R-:W-:Y:S05]  /*4f00*/  BRA `(.L_x_200) ;  /* 0x0000000000207947 */ /* 0x000fea0003800000 */
.L_x_195:
[----:B------:R-:W-:-:S04]  /*4f10*/  LOP3.LUT R3, R4, 0x80000000, R3, 0x48, !PT ;  /* 0x8000000004037812 */ /* 0x000fc800078e4803 */
[----:B------:R-:W-:Y:S01]  /*4f20*/  LOP3.LUT R3, R3, 0x7f800000, RZ, 0xfc, !PT ;  /* 0x7f80000003037812 */ /* 0x000fe200078efcff */
[----:B------:R-:W-:Y:S06]  /*4f30*/  BRA `(.L_x_200) ;  /* 0x0000000000147947 */ /* 0x000fec0003800000 */
.L_x_194:
[----:B------:R-:W-:Y:S01]  /*4f40*/  LOP3.LUT R3, R4, 0x80000000, R3, 0x48, !PT ;  /* 0x8000000004037812 */ /* 0x000fe200078e4803 */
[----:B------:R-:W-:Y:S06]  /*4f50*/  BRA `(.L_x_200) ;  /* 0x00000000000c7947 */ /* 0x000fec0003800000 */
.L_x_193:
[----:B------:R-:W0:Y:S01]  /*4f60*/  MUFU.RSQ R3, -QNAN ;  /* 0xffc0000000037908 */ /* 0x000e220000001400 */
[----:B------:R-:W-:Y:S05]  /*4f70*/  BRA `(.L_x_200) ;  /* 0x0000000000047947 */ /* 0x000fea0003800000 */
.L_x_192:
[----:B------:R-:W-:-:S07]  /*4f80*/  FADD.FTZ R3, R3, R4 ;  /* 0x0000000403037221 */ /* 0x000fce0000010000 */
.L_x_200:
[----:B------:R-:W-:Y:S05]  /*4f90*/  BSYNC.RECONVERGENT B1 ;  /* 0x0000000000017941 */ /* 0x000fea0003800200 */
.L_x_190:
[----:B------:R-:W-:Y:S02]  /*4fa0*/  IMAD.MOV.U32 R12, RZ, RZ, R6 ;  /* 0x000000ffff0c7224 */ /* 0x000fe400078e0006 */
[----:B------:R-:W-:-:S04]  /*4fb0*/  IMAD.MOV.U32 R13, RZ, RZ, 0x0 ;  /* 0x00000000ff0d7424 */ /* 0x000fc800078e00ff */
[----:B0-----:R-:W-:Y:S05]  /*4fc0*/  RET.REL.NODEC R12 `(_Z28InverseCofactor_DetGauss_GPUPfPiS_S_) ;  /* 0xffffffb00c0c7950 */ /* 0x001fea0003c3ffff */
.L_x_201:
        /* <DEDUP_REMOVED lines=11> */
.L_x_243:


//--------------------- .text._Z19InverseCofactor_GPUPfPiS_S_ --------------------------
	.section	.text._Z19InverseCofactor_GPUPfPiS_S_,"ax",@progbits
	.align	128
        .global         _Z19InverseCofactor_GPUPfPiS_S_
        .type           _Z19InverseCofactor_GPUPfPiS_S_,@function
        .size           _Z19InverseCofactor_GPUPfPiS_S_,(.L_x_245 - _Z19InverseCofactor_GPUPfPiS_S_)
        .other          _Z19InverseCofactor_GPUPfPiS_S_,@"STO_CUDA_ENTRY STV_DEFAULT"
_Z19InverseCofactor_GPUPfPiS_S_:
.text._Z19InverseCofactor_GPUPfPiS_S_:
[----:B------:R-:W0:Y:S08]  /*0000*/  LDC R1, c[0x0][0x37c] ;  /* 0x0000df00ff017b82 */ /* 0x000e300000000800 */
[----:B------:R-:W1:Y:S01]  /*0010*/  LDC.64 R6, c[0x0][0x388] ;  /* 0x0000e200ff067b82 */ /* 0x000e620000000a00 */
[----:B------:R-:W1:Y:S01]  /*0020*/  LDCU.64 UR36, c[0x0][0x358] ;  /* 0x00006b00ff2477ac */ /* 0x000e620008000a00 */
[----:B0-----:R-:W-:Y:S01]  /*0030*/  VIADD R1, R1, 0xffffda78 ;  /* 0xffffda7801017836 */ /* 0x001fe20000000000 */
[----:B-1----:R0:W5:Y:S01]  /*0040*/  LDG.E R6, desc[UR36][R6.64] ;  /* 0x0000002406067981 */ /* 0x002162000c1e1900 */
[----:B------:R-:W1:Y:S04]  /*0050*/  LDCU UR5, c[0x0][0x2fc] ;  /* 0x00005f80ff0577ac */ /* 0x000e680008000800 */
[----:B------:R-:W2:Y:S01]  /*0060*/  S2UR UR6, SR_CTAID.X ;  /* 0x00000000000679c3 */ /* 0x000ea20000002500 */
[----:B------:R-:W-:Y:S01]  /*0070*/  IMAD.MOV.U32 R21, RZ, RZ, RZ ;  /* 0x000000ffff157224 */ /* 0x000fe200078e00ff */
[----:B------:R-:W2:Y:S01]  /*0080*/  S2R R17, SR_TID.X ;  /* 0x0000000000117919 */ /* 0x000ea20000002100 */
[----:B------:R-:W3:Y:S01]  /*0090*/  LDCU UR4, c[0x0][0x2f8] ;  /* 0x00005f00ff0477ac */ /* 0x000ee20008000800 */
[----:B------:R-:W4:Y:S04]  /*00a0*/  S2R R16, SR_TID.Y ;  /* 0x0000000000107919 */ /* 0x000f280000002200 */
[----:B------:R-:W2:Y:S08]  /*00b0*/  LDC R0, c[0x0][0x360] ;  /* 0x0000d800ff007b82 */ /* 0x000eb00000000800 */
[----:B------:R-:W4:Y:S01]  /*00c0*/  S2UR UR7, SR_CTAID.Y ;  /* 0x00000000000779c3 */ /* 0x000f220000002600 */
[----:B---3--:R-:W-:-:S07]  /*00d0*/  IADD3 R4, P0, PT, R1, UR4, RZ ;  /* 0x0000000401047c10 */ /* 0x008fce000ff1e0ff */
[----:B------:R-:W4:Y:S01]  /*00e0*/  LDC R3, c[0x0][0x364] ;  /* 0x0000d900ff037b82 */ /* 0x000f220000000800 */
[----:B-1----:R-:W-:Y:S02]  /*00f0*/  IMAD.X R5, RZ, RZ, UR5, P0 ;  /* 0x00000005ff057e24 */ /* 0x002fe400080e06ff */
[----:B--2---:R-:W-:-:S05]  /*0100*/  IMAD R17, R0, UR6, R17 ;  /* 0x0000000600117c24 */ /* 0x004fca000f8e0211 */
[C---:B------:R-:W-:Y:S02]  /*0110*/  ISETP.GE.AND P2, PT, R17.reuse, 0x1, PT ;  /* 0x000000011100780c */ /* 0x040fe40003f46270 */
[C---:B------:R-:W-:Y:S02]  /*0120*/  ISETP.GE.AND P0, PT, R17.reuse, 0x2, PT ;  /* 0x000000021100780c */ /* 0x040fe40003f06270 */
[C---:B------:R-:W-:Y:S02]  /*0130*/  ISETP.GE.AND P1, PT, R17.reuse, 0x3, PT ;  /* 0x000000031100780c */ /* 0x040fe40003f26270 */
[----:B------:R-:W-:Y:S02]  /*0140*/  P2R R0, PR, RZ, 0x4 ;  /* 0x00000004ff007803 */ /* 0x000fe40000000000 */
[----:B------:R-:W-:Y:S01]  /*0150*/  ISETP.GE.AND P2, PT, R17, 0x4, PT ;  /* 0x000000041100780c */ /* 0x000fe20003f46270 */
[----:B----4-:R-:W-:Y:S01]  /*0160*/  IMAD R16, R3, UR7, R16 ;  /* 0x0000000703107c24 */ /* 0x010fe2000f8e0210 */
[----:B------:R-:W-:Y:S01]  /*0170*/  P2R R0, PR, RZ, 0x1 ;  /* 0x00000001ff007803 */ /* 0x000fe20000000000 */
[----:B------:R-:W1:Y:S01]  /*0180*/  LDC.64 R2, c[0x0][0x380] ;  /* 0x0000e000ff027b82 */ /* 0x000e620000000a00 */
        /* <DEDUP_REMOVED lines=55> */
[----:B01----:R-:W-:-:S13]  /*0500*/  ISETP.GE.AND P5, PT, R17, 0x2d, PT ;  /* 0x0000002d1100780c */ /* 0x003fda0003fa6270 */
.L_x_202:
[C---:B------:R-:W-:Y:S01]  /*0510*/  ISETP.GE.U32.AND P6, PT, R21.reuse, R16, PT ;  /* 0x000000101500720c */ /* 0x040fe20003fc6070 */
[----:B------:R-:W-:Y:S01]  /*0520*/  VIADD R0, R21, 0x1 ;  /* 0x0000000115007836 */ /* 0x000fe20000000000 */
[----:B------:R-:W-:-:S03]  /*0530*/  P2R R26, PR, RZ, 0x20 ;  /* 0x00000020ff1a7803 */ /* 0x000fc60000000000 */
[----:B------:R-:W-:-:S08]  /*0540*/  IMAD.MOV.U32 R7, RZ, RZ, R0 ;  /* 0x000000ffff077224 */ /* 0x000fd000078e0000 */
[----:B------:R-:W-:Y:S01]  /*0550*/  @!P6 IMAD.MOV R7, RZ, RZ, R21 ;  /* 0x000000ffff07e224 */ /* 0x000fe200078e0215 */
[----:B------:R-:W-:-:S03]  /*0560*/  ISETP.GE.AND P6, PT, R17, 0x31, PT ;  /* 0x000000311100780c */ /* 0x000fc60003fc6270 */
[----:B-----5:R-:W-:-:S04]  /*0570*/  IMAD R22, R6, R7, RZ ;  /* 0x0000000706167224 */ /* 0x020fc800078e02ff */
[C---:B0-----:R-:W-:Y:S01]  /*0580*/  VIADD R9, R22.reuse, 0x5 ;  /* 0x0000000516097836 */ /* 0x041fe20000000000 */
[C---:B------:R-:W-:Y:S01]  /*0590*/  IADD3 R7, PT, PT, R22.reuse, 0x31, RZ ;  /* 0x0000003116077810 */ /* 0x040fe20007ffe0ff */
[C---:B------:R-:W-:Y:S01]  /*05a0*/  VIADD R11, R22.reuse, 0x7 ;  /* 0x00000007160b7836 */ /* 0x040fe20000000000 */
[C---:B------:R-:W-:Y:S01]  /*05b0*/  IADD3 R37, PT, PT, R22.reuse, 0x18, RZ ;  /* 0x0000001816257810 */ /* 0x040fe20007ffe0ff */
[C---:B------:R-:W-:Y:S01]  /*05c0*/  VIADD R13, R22.reuse, 0x8 ;  /* 0x00000008160d7836 */ /* 0x040fe20000000000 */
[----:B------:R-:W0:Y:S01]  /*05d0*/  LDC R35, c[0x0][0x2f8] ;  /* 0x0000be00ff237b82 */ /* 0x000e220000000800 */
[C---:B------:R-:W-:Y:S01]  /*05e0*/  @P6 VIADD R7, R22.reuse, 0x30 ;  /* 0x0000003016076836 */ /* 0x040fe20000000000 */
[----:B------:R-:W-:Y:S01]  /*05f0*/  ISETP.GE.AND P6, PT, R17, 0x5, PT ;  /* 0x000000051100780c */ /* 0x000fe20003fc6270 */
[C---:B------:R-:W-:Y:S02]  /*0600*/  VIADD R15, R22.reuse, 0x15 ;  /* 0x00000015160f7836 */ /* 0x040fe40000000000 */
[----:B------:R-:W-:Y:S01]  /*0610*/  IMAD R20, R21, 0x31, RZ ;  /* 0x0000003115147824 */ /* 0x000fe200078e02ff */
[----:B------:R-:W-:Y:S01]  /*0620*/  ISETP.GE.AND P5, PT, R17, 0x1, PT ;  /* 0x000000011100780c */ /* 0x000fe20003fa6270 */
[C---:B------:R-:W-:Y:S01]  /*0630*/  VIADD R19, R22.reuse, 0x16 ;  /* 0x0000001616137836 */ /* 0x040fe20000000000 */
[C---:B------:R-:W-:Y:S01]  /*0640*/  IADD3 R51, PT, PT, R22.reuse, 0x30, RZ ;  /* 0x0000003016337810 */ /* 0x040fe20007ffe0ff */
[----:B------:R-:W-:-:S02]  /*0650*/  VIADD R25, R22, 0x17 ;  /* 0x0000001716197836 */ /* 0x000fc40000000000 */
[C---:B------:R-:W-:Y:S02]  /*0660*/  VIADD R39, R22.reuse, 0x28 ;  /* 0x0000002816277836 */ /* 0x040fe40000000000 */
[C---:B------:R-:W-:Y:S02]  /*0670*/  VIADD R41, R22.reuse, 0x2a ;  /* 0x0000002a16297836 */ /* 0x040fe40000000000 */
[C---:B------:R-:W-:Y:S01]  /*0680*/  @P6 VIADD R9, R22.reuse, 0x4 ;  /* 0x0000000416096836 */ /* 0x040fe20000000000 */
[----:B------:R-:W-:Y:S01]  /*0690*/  ISETP.GE.AND P6, PT, R17, 0x7, PT ;  /* 0x000000071100780c */ /* 0x000fe20003fc6270 */
[----:B------:R-:W-:Y:S02]  /*06a0*/  VIADD R43, R22, 0x2b ;  /* 0x0000002b162b7836 */ /* 0x000fe40000000000 */
[----:B------:R-:W-:-:S04]  /*06b0*/  IMAD.WIDE R8, R9, 0x4, R2 ;  /* 0x0000000409087825 */ /* 0x000fc800078e0202 */
[C---:B------:R-:W-:Y:S01]  /*06c0*/  VIADD R45, R22.reuse, 0x2c ;  /* 0x0000002c162d7836 */ /* 0x040fe20000000000 */
[----:B------:R-:W2:Y:S01]  /*06d0*/  LDG.E R23, desc[UR36][R8.64] ;  /* 0x0000002408177981 */ /* 0x000ea2000c1e1900 */
[C---:B------:R-:W-:Y:S02]  /*06e0*/  VIADD R47, R22.reuse, 0x2e ;  /* 0x0000002e162f7836 */ /* 0x040fe40000000000 */
[C---:B------:R-:W-:Y:S02]  /*06f0*/  VIADD R49, R22.reuse, 0x2f ;  /* 0x0000002f16317836 */ /* 0x040fe40000000000 */
[----:B------:R-:W-:Y:S01]  /*0700*/  @P6 VIADD R11, R22, 0x6 ;  /* 0x00000006160b6836 */ /* 0x000fe20000000000 */
[----:B------:R-:W-:-:S03]  /*0710*/  ISETP.GE.AND P6, PT, R17, 0x8, PT ;  /* 0x000000081100780c */ /* 0x000fc60003fc6270 */
[----:B------:R-:W-:-:S05]  /*0720*/  IMAD.WIDE R10, R11, 0x4, R2 ;  /* 0x000000040b0a7825 */ /* 0x000fca00078e0202 */
[----:B------:R-:W3:Y:S05]  /*0730*/  LDG.E R27, desc[UR36][R10.64] ;  /* 0x000000240a1b7981 */ /* 0x000eea000c1e1900 */
[----:B------:R-:W-:Y:S02]  /*0740*/  @P6 IADD3 R13, PT, PT, R22, 0x7, RZ ;  /* 0x00000007160d6810 */ /* 0x000fe40007ffe0ff */
[----:B------:R-:W-:-:S03]  /*0750*/  ISETP.GE.AND P6, PT, R17, 0x15, PT ;  /* 0x000000151100780c */ /* 0x000fc60003fc6270 */
[----:B------:R-:W-:-:S05]  /*0760*/  IMAD.WIDE R12, R13, 0x4, R2 ;  /* 0x000000040d0c7825 */ /* 0x000fca00078e0202 */
[----:B------:R-:W4:Y:S05]  /*0770*/  LDG.E R29, desc[UR36][R12.64] ;  /* 0x000000240c1d7981 */ /* 0x000f2a000c1e1900 */
[----:B------:R-:W-:Y:S01]  /*0780*/  @P6 VIADD R15, R22, 0x14 ;  /* 0x00000014160f6836 */ /* 0x000fe20000000000 */
[----:B------:R-:W-:-:S13]  /*0790*/  ISETP.GE.AND P6, PT, R17, 0x16, PT ;  /* 0x000000161100780c */ /* 0x000fda0003fc6270 */
[----:B------:R-:W-:Y:S01]  /*07a0*/  @P6 VIADD R19, R22, 0x15 ;  /* 0x0000001516136836 */ /* 0x000fe20000000000 */
[----:B------:R-:W-:-:S13]  /*07b0*/  ISETP.GE.AND P6, PT, R17, 0x17, PT ;  /* 0x000000171100780c */ /* 0x000fda0003fc6270 */
[----:B------:R-:W-:Y:S01]  /*07c0*/  @P6 VIADD R25, R22, 0x16 ;  /* 0x0000001616196836 */ /* 0x000fe20000000000 */
[----:B------:R-:W-:-:S13]  /*07d0*/  ISETP.GE.AND P6, PT, R17, 0x18, PT ;  /* 0x000000181100780c */ /* 0x000fda0003fc6270 */
[----:B------:R-:W-:Y:S01]  /*07e0*/  @P6 VIADD R37, R22, 0x17 ;  /* 0x0000001716256836 */ /* 0x000fe20000000000 */
[----:B------:R-:W-:-:S13]  /*07f0*/  ISETP.GE.AND P6, PT, R17, 0x28, PT ;  /* 0x000000281100780c */ /* 0x000fda0003fc6270 */
[----:B------:R-:W-:Y:S01]  /*0800*/  @P6 VIADD R39, R22, 0x27 ;  /* 0x0000002716276836 */ /* 0x000fe20000000000 */
[----:B------:R-:W-:Y:S01]  /*0810*/  ISETP.GE.AND P6, PT, R17, 0x2a, PT ;  /* 0x0000002a1100780c */ /* 0x000fe20003fc6270 */
[----:B------:R-:W-:-:S05]  /*0820*/  IMAD.WIDE R18, R19, 0x4, R2 ;  /* 0x0000000413127825 */ /* 0x000fca00078e0202 */
[----:B------:R1:W4:Y:S07]  /*0830*/  LDG.E R33, desc[UR36][R18.64] ;  /* 0x0000002412217981 */ /* 0x00032e000c1e1900 */
[----:B------:R-:W-:Y:S01]  /*0840*/  @P6 VIADD R41, R22, 0x29 ;  /* 0x0000002916296836 */ /* 0x000fe20000000000 */
[----:B------:R-:W-:-:S03]  /*0850*/  ISETP.GE.AND P6, PT, R17, 0x2b, PT ;  /* 0x0000002b1100780c */ /* 0x000fc60003fc6270 */
[----:B-1----:R-:W-:-:S05]  /*0860*/  IMAD.WIDE R18, R41, 0x4, R2 ;  /* 0x0000000429127825 */ /* 0x002fca00078e0202 */
[----:B------:R-:W4:Y:S01]  /*0870*/  LDG.E R41, desc[UR36][R18.64] ;  /* 0x0000002412297981 */ /* 0x000f22000c1e1900 */
[----:B0-----:R-:W-:-:S04]  /*0880*/  IMAD.IADD R9, R4, 0x1, -R35 ;  /* 0x0000000104097824 */ /* 0x001fc800078e0a23 */
[----:B------:R-:W-:Y:S02]  /*0890*/  @P6 IADD3 R43, PT, PT, R22, 0x2a, RZ ;  /* 0x0000002a162b6810 */ /* 0x000fe40007ffe0ff */
[----:B------:R-:W-:Y:S01]  /*08a0*/  ISETP.GE.AND P6, PT, R17, 0x2c, PT ;  /* 0x0000002c1100780c */ /* 0x000fe20003fc6270 */
[----:B------:R-:W-:Y:S02]  /*08b0*/  IMAD R8, R20, 0x4, R9 ;  /* 0x0000000414087824 */ /* 0x000fe400078e0209 */
[----:B------:R-:W-:-:S04]  /*08c0*/  IMAD.WIDE R20, R43, 0x4, R2 ;  /* 0x000000042b147825 */ /* 0x000fc800078e0202 */
[--C-:B------:R-:W-:Y:S01]  /*08d0*/  IMAD.WIDE R14, R15, 0x4, R2.reuse ;  /* 0x000000040f0e7825 */ /* 0x100fe200078e0202 */
[----:B------:R-:W4:Y:S04]  /*08e0*/  LDG.E R43, desc[UR36][R20.64] ;  /* 0x00000024142b7981 */ /* 0x000f28000c1e1900 */
[----:B------:R0:W4:Y:S01]  /*08f0*/  LDG.E R31, desc[UR36][R14.64] ;  /* 0x000000240e1f7981 */ /* 0x000122000c1e1900 */
[----:B------:R-:W-:Y:S01]  /*0900*/  @P6 VIADD R45, R22, 0x2b ;  /* 0x0000002b162d6836 */ /* 0x000fe20000000000 */
[----:B------:R-:W-:Y:S01]  /*0910*/  ISETP.GE.AND P6, PT, R17, 0x2e, PT ;  /* 0x0000002e1100780c */ /* 0x000fe20003fc6270 */
[----:B------:R-:W-:-:S04]  /*0920*/  IMAD.WIDE R12, R37, 0x4, R2 ;  /* 0x00000004250c7825 */ /* 0x000fc800078e0202 */
[----:B------:R-:W-:Y:S01]  /*0930*/  VIADD R9, R22, 0x1 ;  /* 0x0000000116097836 */ /* 0x000fe20000000000 */
[----:B------:R-:W4:Y:S01]  /*0940*/  LDG.E R37, desc[UR36][R12.64] ;  /* 0x000000240c257981 */ /* 0x000f22000c1e1900 */
[----:B------:R-:W-:Y:S01]  /*0950*/  @P5 IMAD.MOV R9, RZ, RZ, R22 ;  /* 0x000000ffff095224 */ /* 0x000fe200078e0216 */
[----:B------:R-:W-:Y:S01]  /*0960*/  ISETP.GE.AND P5, PT, R17, 0x2, PT ;  /* 0x000000021100780c */ /* 0x000fe20003fa6270 */
[----:B------:R-:W-:-:S04]  /*0970*/  IMAD.WIDE R10, R25, 0x4, R2 ;  /* 0x00000004190a7825 */ /* 0x000fc800078e0202 */
[C---:B------:R-:W-:Y:S01]  /*0980*/  @P6 VIADD R47, R22.reuse, 0x2d ;  /* 0x0000002d162f6836 */ /* 0x040fe20000000000 */
[----:B------:R-:W-:Y:S01]  /*0990*/  ISETP.GE.AND P6, PT, R17, 0x2f, PT ;  /* 0x0000002f1100780c */ /* 0x000fe20003fc6270 */
[--C-:B0-----:R-:W-:Y:S01]  /*09a0*/  IMAD.WIDE R14, R39, 0x4, R2.reuse ;  /* 0x00000004270e7825 */ /* 0x101fe200078e0202 */
[----:B------:R-:W4:Y:S03]  /*09b0*/  LDG.E R35, desc[UR36][R10.64] ;  /* 0x000000240a237981 */ /* 0x000f26000c1e1900 */
[----:B------:R-:W-:Y:S01]  /*09c0*/  IMAD.WIDE R24, R45, 0x4, R2 ;  /* 0x000000042d187825 */ /* 0x000fe200078e0202 */
[----:B------:R0:W4:Y:S04]  /*09d0*/  LDG.E R39, desc[UR36][R14.64] ;  /* 0x000000240e277981 */ /* 0x000128000c1e1900 */
[----:B------:R-:W4:Y:S03]  /*09e0*/  LDG.E R45, desc[UR36][R24.64] ;  /* 0x00000024182d7981 */ /* 0x000f26000c1e1900 */
[C---:B------:R-:W-:Y:S01]  /*09f0*/  @P6 VIADD R49, R22.reuse, 0x2e ;  /* 0x0000002e16316836 */ /* 0x040fe20000000000 */
[----:B------:R-:W-:Y:S01]  /*0a00*/  ISETP.GE.AND P6, PT, R17, 0x30, PT ;  /* 0x000000301100780c */ /* 0x000fe20003fc6270 */
[C---:B0-----:R-:W-:Y:S01]  /*0a10*/  VIADD R15, R22.reuse, 0x2 ;  /* 0x00000002160f7836 */ /* 0x041fe20000000000 */
[----:B------:R-:W-:-:S02]  /*0a20*/  @P5 IADD3 R15, PT, PT, R22, 0x1, RZ ;  /* 0x00000001160f5810 */ /* 0x000fc40007ffe0ff */
[----:B------:R-:W-:Y:S01]  /*0a30*/  ISETP.GE.AND P5, PT, R17, 0x3, PT ;  /* 0x000000031100780c */ /* 0x000fe20003fa6270 */
[----:B------:R-:W-:-:S04]  /*0a40*/  IMAD.WIDE R10, R47, 0x4, R2 ;  /* 0x000000042f0a7825 */ /* 0x000fc800078e0202 */
[----:B------:R-:W-:Y:S01]  /*0a50*/  VIADD R21, R22, 0x3 ;  /* 0x0000000316157836 */ /* 0x000fe20000000000 */
[----:B------:R0:W4:Y:S01]  /*0a60*/  LDG.E R47, desc[UR36][R10.64] ;  /* 0x000000240a2f7981 */ /* 0x000122000c1e1900 */
[----:B------:R-:W-:-:S04]  /*0a70*/  IMAD.WIDE R12, R49, 0x4, R2 ;  /* 0x00000004310c7825 */ /* 0x000fc800078e0202 */
[C---:B------:R-:W-:Y:S02]  /*0a80*/  @P6 VIADD R51, R22.reuse, 0x2f ;  /* 0x0000002f16336836 */ /* 0x040fe40000000000 */
[----:B------:R-:W-:Y:S01]  /*0a90*/  @P5 VIADD R21, R22, 0x2 ;  /* 0x0000000216155836 */ /* 0x000fe20000000000 */
[C---:B------:R-:W-:Y:S01]  /*0aa0*/  ISETP.GE.AND P5, PT, R17.reuse, 0x6, PT ;  /* 0x000000061100780c */ /* 0x040fe20003fa6270 */
[----:B------:R1:W4:Y:S01]  /*0ab0*/  LDG.E R49, desc[UR36][R12.64] ;  /* 0x000000240c317981 */ /* 0x000322000c1e1900 */
[----:B------:R-:W-:Y:S01]  /*0ac0*/  ISETP.GE.AND P6, PT, R17, 0x4, PT ;  /* 0x000000041100780c */ /* 0x000fe20003fc6270 */
[----:B0-----:R-:W-:-:S04]  /*0ad0*/  IMAD.WIDE R10, R9, 0x4, R2 ;  /* 0x00000004090a7825 */ /* 0x001fc800078e0202 */
[--C-:B------:R-:W-:Y:S01]  /*0ae0*/  IMAD.WIDE R18, R51, 0x4, R2.reuse ;  /* 0x0000000433127825 */ /* 0x100fe200078e0202 */
[----:B------:R-:W4:Y:S03]  /*0af0*/  LDG.E R9, desc[UR36][R10.64] ;  /* 0x000000240a097981 */ /* 0x000f26000c1e1900 */
[--C-:B-1----:R-:W-:Y:S01]  /*0b00*/  IMAD.WIDE R12, R15, 0x4, R2.reuse ;  /* 0x000000040f0c7825 */ /* 0x102fe200078e0202 */
[----:B------:R0:W4:Y:S03]  /*0b10*/  LDG.E R51, desc[UR36][R18.64] ;  /* 0x0000002412337981 */ /* 0x000126000c1e1900 */
[----:B------:R-:W-:-:S04]  /*0b20*/  IMAD.WIDE R14, R21, 0x4, R2 ;  /* 0x00000004150e7825 */ /* 0x000fc800078e0202 */
[C---:B------:R-:W-:Y:S01]  /*0b30*/  VIADD R21, R22.reuse, 0x6 ;  /* 0x0000000616157836 */ /* 0x040fe20000000000 */
[----:B------:R-:W4:Y:S01]  /*0b40*/  LDG.E R25, desc[UR36][R14.64] ;  /* 0x000000240e197981 */ /* 0x000f22000c1e1900 */
[----:B------:R-:W-:-:S04]  /*0b50*/  @P5 VIADD R21, R22, 0x5 ;  /* 0x0000000516155836 */ /* 0x000fc80000000000 */
[----:B0-----:R-:W-:Y:S01]  /*0b60*/  IMAD.WIDE R18, R21, 0x4, R2 ;  /* 0x0000000415127825 */ /* 0x001fe200078e0202 */
[----:B--2---:R0:W-:Y:S04]  /*0b70*/  STL [R8+0x10], R23 ;  /* 0x0000101708007387 */ /* 0x0041e80000100800 */
[----:B0-----:R-:W2:Y:S04]  /*0b80*/  LDG.E R23, desc[UR36][R12.64] ;  /* 0x000000240c177981 */ /* 0x001ea8000c1e1900 */
[----:B---3--:R0:W-:Y:S02]  /*0b90*/  STL [R8+0x18], R27 ;  /* 0x0000181b08007387 */ /* 0x0081e40000100800 */
[----:B0-----:R-:W-:-:S02]  /*0ba0*/  VIADD R27, R22, 0x4 ;  /* 0x00000004161b7836 */ /* 0x001fc40000000000 */
[----:B------:R-:W-:Y:S01]  /*0bb0*/  @P6 VIADD R27, R22, 0x3 ;  /* 0x00000003161b6836 */ /* 0x000fe20000000000 */
[----:B----4-:R0:W-:Y:S03]  /*0bc0*/  STL [R8+0x1c], R29 ;  /* 0x00001c1d08007387 */ /* 0x0101e60000100800 */
[----:B------:R-:W-:-:S05]  /*0bd0*/  IMAD.WIDE R10, R27, 0x4, R2 ;  /* 0x000000041b0a7825 */ /* 0x000fca00078e0202 */
[----:B------:R1:W3:Y:S04]  /*0be0*/  LDG.E R27, desc[UR36][R10.64] ;  /* 0x000000240a1b7981 */ /* 0x0002e8000c1e1900 */
[----:B0-----:R0:W4:Y:S01]  /*0bf0*/  LDG.E R29, desc[UR36][R18.64] ;  /* 0x00000024121d7981 */ /* 0x001122000c1e1900 */
[----:B------:R-:W-:Y:S02]  /*0c00*/  ISETP.GE.AND P5, PT, R17, 0x9, PT ;  /* 0x000000091100780c */ /* 0x000fe40003fa6270 */
[----:B------:R-:W-:-:S11]  /*0c10*/  IADD3 R21, PT, PT, R22, 0x9, RZ ;  /* 0x0000000916157810 */ /* 0x000fd60007ffe0ff */
[C---:B------:R-:W-:Y:S01]  /*0c20*/  @P5 VIADD R21, R22.reuse, 0x8 ;  /* 0x0000000816155836 */ /* 0x040fe20000000000 */
[----:B------:R-:W-:Y:S01]  /*0c30*/  ISETP.GE.AND P5, PT, R17, 0xa, PT ;  /* 0x0000000a1100780c */ /* 0x000fe20003fa6270 */
[----:B-1----:R-:W-:-:S12]  /*0c40*/  VIADD R11, R22, 0xa ;  /* 0x0000000a160b7836 */ /* 0x002fd80000000000 */
[C---:B------:R-:W-:Y:S01]  /*0c50*/  @P5 VIADD R11, R22.reuse, 0x9 ;  /* 0x00000009160b5836 */ /* 0x040fe20000000000 */
[----:B------:R-:W-:Y:S01]  /*0c60*/  ISETP.GE.AND P5, PT, R17, 0xc, PT ;  /* 0x0000000c1100780c */ /* 0x000fe20003fa6270 */
[----:B0-----:R-:W-:-:S12]  /*0c70*/  VIADD R19, R22, 0xc ;  /* 0x0000000c16137836 */ /* 0x001fd80000000000 */
[C---:B------:R-:W-:Y:S01]  /*0c80*/  @P5 VIADD R19, R22.reuse, 0xb ;  /* 0x0000000b16135836 */ /* 0x040fe20000000000 */
[----:B------:R-:W-:Y:S01]  /*0c90*/  ISETP.GE.AND P5, PT, R17, 0xd, PT ;  /* 0x0000000d1100780c */ /* 0x000fe20003fa6270 */
[----:B------:R-:W-:Y:S01]  /*0ca0*/  IMAD.WIDE R12, R21, 0x4, R2 ;  /* 0x00000004150c7825 */ /* 0x000fe200078e0202 */
[----:B------:R-:W-:-:S11]  /*0cb0*/  IADD3 R21, PT, PT, R22, 0xd, RZ ;  /* 0x0000000d16157810 */ /* 0x000fd60007ffe0ff */
[C---:B------:R-:W-:Y:S01]  /*0cc0*/  @P5 VIADD R21, R22.reuse, 0xc ;  /* 0x0000000c16155836 */ /* 0x040fe20000000000 */
[C---:B------:R-:W-:Y:S02]  /*0cd0*/  ISETP.GE.AND P5, PT, R17.reuse, 0xe, PT ;  /* 0x0000000e1100780c */ /* 0x040fe40003fa6270 */
[----:B------:R-:W-:Y:S01]  /*0ce0*/  ISETP.GE.AND P6, PT, R17, 0xb, PT ;  /* 0x0000000b1100780c */ /* 0x000fe20003fc6270 */
[----:B------:R0:W-:Y:S02]  /*0cf0*/  STL [R8+0xa4], R41 ;  /* 0x0000a42908007387 */ /* 0x0001e40000100800 */
[----:B0-----:R-:W-:-:S08]  /*0d00*/  VIADD R41, R22, 0xe ;  /* 0x0000000e16297836 */ /* 0x001fd00000000000 */
[C---:B------:R-:W-:Y:S01]  /*0d10*/  @P5 VIADD R41, R22.reuse, 0xd ;  /* 0x0000000d16295836 */ /* 0x040fe20000000000 */
[----:B------:R-:W-:Y:S01]  /*0d20*/  ISETP.GE.AND P5, PT, R17, 0xf, PT ;  /* 0x0000000f1100780c */ /* 0x000fe20003fa6270 */
[----:B------:R0:W-:Y:S01]  /*0d30*/  STL [R8+0xa8], R43 ;  /* 0x0000a82b08007387 */ /* 0x0001e20000100800 */
[C---:B------:R-:W-:Y:S02]  /*0d40*/  VIADD R15, R22.reuse, 0xb ;  /* 0x0000000b160f7836 */ /* 0x040fe40000000000 */
[C---:B------:R-:W-:Y:S01]  /*0d50*/  @P6 VIADD R15, R22.reuse, 0xa ;  /* 0x0000000a160f6836 */ /* 0x040fe20000000000 */
[----:B------:R1:W-:Y:S01]  /*0d60*/  STL [R8+0x50], R31 ;  /* 0x0000501f08007387 */ /* 0x0003e20000100800 */
[----:B0-----:R-:W-:-:S07]  /*0d70*/  VIADD R43, R22, 0xf ;  /* 0x0000000f162b7836 */ /* 0x001fce0000000000 */
[----:B------:R-:W-:Y:S01]  /*0d80*/  @P5 VIADD R43, R22, 0xe ;  /* 0x0000000e162b5836 */ /* 0x000fe20000000000 */
[C---:B------:R-:W-:Y:S01]  /*0d90*/  ISETP.GE.AND P5, PT, R17.reuse, 0x11, PT ;  /* 0x000000111100780c */ /* 0x040fe20003fa6270 */
[----:B-1----:R0:W4:Y:S01]  /*0da0*/  LDG.E R31, desc[UR36][R12.64] ;  /* 0x000000240c1f7981 */ /* 0x002122000c1e1900 */
[----:B------:R-:W-:-:S03]  /*0db0*/  ISETP.GE.AND P6, PT, R17, 0x10, PT ;  /* 0x000000101100780c */ /* 0x000fc60003fc6270 */
[----:B------:R1:W-:Y:S01]  /*0dc0*/  STL [R8+0x5c], R37 ;  /* 0x00005c2508007387 */ /* 0x0003e20000100800 */
[----:B0-----:R-:W-:-:S04]  /*0dd0*/  IMAD.WIDE R12, R15, 0x4, R2 ;  /* 0x000000040f0c7825 */ /* 0x001fc800078e0202 */
[----:B------:R-:W-:-:S05]  /*0de0*/  IMAD.WIDE R14, R19, 0x4, R2 ;  /* 0x00000004130e7825 */ /* 0x000fca00078e0202 */
[----:B-1----:R0:W4:Y:S01]  /*0df0*/  LDG.E R37, desc[UR36][R14.64] ;  /* 0x000000240e257981 */ /* 0x002122000c1e1900 */
[----:B------:R-:W-:-:S04]  /*0e00*/  IMAD.WIDE R18, R21, 0x4, R2 ;  /* 0x0000000415127825 */ /* 0x000fc800078e0202 */
[C---:B0-----:R-:W-:Y:S02]  /*0e10*/  VIADD R15, R22.reuse, 0x11 ;  /* 0x00000011160f7836 */ /* 0x041fe40000000000 */
[C---:B------:R-:W-:Y:S01]  /*0e20*/  @P5 VIADD R15, R22.reuse, 0x10 ;  /* 0x00000010160f5836 */ /* 0x040fe20000000000 */
[----:B------:R-:W-:Y:S01]  /*0e30*/  ISETP.GE.AND P5, PT, R17, 0x13, PT ;  /* 0x000000131100780c */ /* 0x000fe20003fa6270 */
[----:B------:R-:W-:Y:S01]  /*0e40*/  IMAD.WIDE R20, R41, 0x4, R2 ;  /* 0x0000000429147825 */ /* 0x000fe200078e0202 */
[----:B------:R0:W-:Y:S04]  /*0e50*/  STL [R8+0xac], R45 ;  /* 0x0000ac2d08007387 */ /* 0x0001e80000100800 */
[----:B------:R1:W4:Y:S01]  /*0e60*/  LDG.E R41, desc[UR36][R20.64] ;  /* 0x0000002414297981 */ /* 0x000322000c1e1900 */
[C---:B0-----:R-:W-:Y:S01]  /*0e70*/  IADD3 R45, PT, PT, R22.reuse, 0x10, RZ ;  /* 0x00000010162d7810 */ /* 0x041fe20007ffe0ff */
[C---:B------:R-:W-:Y:S01]  /*0e80*/  @P6 VIADD R45, R22.reuse, 0xf ;  /* 0x0000000f162d6836 */ /* 0x040fe20000000000 */
[----:B------:R-:W-:Y:S01]  /*0e90*/  ISETP.GE.AND P6, PT, R17, 0x12, PT ;  /* 0x000000121100780c */ /* 0x000fe20003fc6270 */
[----:B-1----:R-:W-:-:S03]  /*0ea0*/  VIADD R21, R22, 0x13 ;  /* 0x0000001316157836 */ /* 0x002fc60000000000 */
[----:B------:R-:W-:Y:S01]  /*0eb0*/  @P5 IADD3 R21, PT, PT, R22, 0x12, RZ ;  /* 0x0000001216155810 */ /* 0x000fe20007ffe0ff */
[----:B------:R0:W-:Y:S01]  /*0ec0*/  STL [R8+0x9c], R39 ;  /* 0x00009c2708007387 */ /* 0x0001e20000100800 */
[----:B------:R-:W-:-:S03]  /*0ed0*/  ISETP.GE.AND P5, PT, R17, 0x14, PT ;  /* 0x000000141100780c */ /* 0x000fc60003fa6270 */
[----:B0-----:R0:W4:Y:S01]  /*0ee0*/  LDG.E R39, desc[UR36][R18.64] ;  /* 0x0000002412277981 */ /* 0x001122000c1e1900 */
[----:B------:R-:W-:-:S03]  /*0ef0*/  IMAD.WIDE R10, R11, 0x4, R2 ;  /* 0x000000040b0a7825 */ /* 0x000fc600078e0202 */
[----:B------:R1:W-:Y:S01]  /*0f00*/  STL [R8+0xb4], R47 ;  /* 0x0000b42f08007387 */ /* 0x0003e20000100800 */
[C---:B0-----:R-:W-:Y:S02]  /*0f10*/  VIADD R19, R22.reuse, 0x12 ;  /* 0x0000001216137836 */ /* 0x041fe40000000000 */
[C---:B------:R-:W-:Y:S01]  /*0f20*/  @P6 VIADD R19, R22.reuse, 0x11 ;  /* 0x0000001116136836 */ /* 0x040fe20000000000 */
[C---:B------:R-:W-:Y:S01]  /*0f30*/  ISETP.GE.AND P6, PT, R17.reuse, 0x19, PT ;  /* 0x000000191100780c */ /* 0x040fe20003fc6270 */
[C---:B-1----:R-:W-:Y:S02]  /*0f40*/  VIADD R47, R22.reuse, 0x14 ;  /* 0x00000014162f7836 */ /* 0x042fe40000000000 */
[----:B------:R-:W-:Y:S01]  /*0f50*/  @P5 VIADD R47, R22, 0x13 ;  /* 0x00000013162f5836 */ /* 0x000fe20000000000 */
[----:B------:R-:W-:Y:S01]  /*0f60*/  ISETP.GE.AND P5, PT, R17, 0x1a, PT ;  /* 0x0000001a1100780c */ /* 0x000fe20003fa6270 */
[----:B------:R0:W-:Y:S04]  /*0f70*/  STL [R8+0x54], R33 ;  /* 0x0000542108007387 */ /* 0x0001e80000100800 */
[----:B------:R1:W-:Y:S04]  /*0f80*/  STL [R8+0x58], R35 ;  /* 0x0000582308007387 */ /* 0x0003e80000100800 */
[----:B0-----:R0:W4:Y:S04]  /*0f90*/  LDG.E R33, desc[UR36][R10.64] ;  /* 0x000000240a217981 */ /* 0x001128000c1e1900 */
[----:B-1----:R1:W4:Y:S01]  /*0fa0*/  LDG.E R35, desc[UR36][R12.64] ;  /* 0x000000240c237981 */ /* 0x002322000c1e1900 */
[----:B0-----:R-:W-:-:S04]  /*0fb0*/  IMAD.WIDE R10, R43, 0x4, R2 ;  /* 0x000000042b0a7825 */ /* 0x001fc800078e0202 */
[--C-:B-1----:R-:W-:Y:S01]  /*0fc0*/  IMAD.WIDE R12, R45, 0x4, R2.reuse ;  /* 0x000000042d0c7825 */ /* 0x102fe200078e0202 */
[----:B------:R0:W4:Y:S03]  /*0fd0*/  LDG.E R43, desc[UR36][R10.64] ;  /* 0x000000240a2b7981 */ /* 0x000126000c1e1900 */
[--C-:B------:R-:W-:Y:S01]  /*0fe0*/  IMAD.WIDE R14, R15, 0x4, R2.reuse ;  /* 0x000000040f0e7825 */ /* 0x100fe200078e0202 */
[----:B------:R1:W-:Y:S04]  /*0ff0*/  STL [R8], R9 ;  /* 0x0000000908007387 */ /* 0x0003e80000100800 */
[----:B------:R-:W4:Y:S01]  /*1000*/  LDG.E R45, desc[UR36][R14.64] ;  /* 0x000000240e2d7981 */ /* 0x000f22000c1e1900 */
[----:B0-----:R-:W-:-:S03]  /*1010*/  IMAD.WIDE R10, R19, 0x4, R2 ;  /* 0x00000004130a7825 */ /* 0x001fc600078e0202 */
[----:B-1----:R0:W4:Y:S01]  /*1020*/  LDG.E R9, desc[UR36][R12.64] ;  /* 0x000000240c097981 */ /* 0x002122000c1e1900 */
[----:B------:R-:W-:-:S04]  /*1030*/  IMAD.WIDE R18, R21, 0x4, R2 ;  /* 0x0000000415127825 */ /* 0x000fc800078e0202 */
[C---:B------:R-:W-:Y:S02]  /*1040*/  VIADD R21, R22.reuse, 0x19 ;  /* 0x0000001916157836 */ /* 0x040fe40000000000 */
[----:B------:R-:W-:Y:S02]  /*1050*/  @P6 VIADD R21, R22, 0x18 ;  /* 0x0000001816156836 */ /* 0x000fe40000000000 */
[----:B0-----:R-:W-:-:S04]  /*1060*/  IMAD.WIDE R12, R47, 0x4, R2 ;  /* 0x000000042f0c7825 */ /* 0x001fc800078e0202 */
[C---:B------:R-:W-:Y:S02]  /*1070*/  VIADD R47, R22.reuse, 0x1a ;  /* 0x0000001a162f7836 */ /* 0x040fe40000000000 */
[----:B------:R-:W-:Y:S02]  /*1080*/  @P5 VIADD R47, R22, 0x19 ;  /* 0x00000019162f5836 */ /* 0x000fe40000000000 */
[--C-:B------:R-:W-:Y:S01]  /*1090*/  IMAD.WIDE R14, R21, 0x4, R2.reuse ;  /* 0x00000004150e7825 */ /* 0x100fe200078e0202 */
[----:B------:R0:W-:Y:S03]  /*10a0*/  STL [R8+0x8], R25 ;  /* 0x0000081908007387 */ /* 0x0001e60000100800 */
[----:B------:R-:W-:-:S06]  /*10b0*/  IMAD.WIDE R20, R47, 0x4, R2 ;  /* 0x000000042f147825 */ /* 0x000fcc00078e0202 */
[----:B------:R-:W4:Y:S04]  /*10c0*/  LDG.E R21, desc[UR36][R20.64] ;  /* 0x0000002414157981 */ /* 0x000f28000c1e1900 */
[----:B0-----:R-:W4:Y:S04]  /*10d0*/  LDG.E R25, desc[UR36][R18.64] ;  /* 0x0000002412197981 */ /* 0x001f28000c1e1900 */
[----:B--2---:R0:W-:Y:S04]  /*10e0*/  STL [R8+0x4], R23 ;  /* 0x0000041708007387 */ /* 0x0041e80000100800 */
[----:B0-----:R0:W2:Y:S04]  /*10f0*/  LDG.E R23, desc[UR36][R10.64] ;  /* 0x000000240a177981 */ /* 0x0010a8000c1e1900 */
[----:B---3--:R1:W-:Y:S04]  /*1100*/  STL [R8+0xc], R27 ;  /* 0x00000c1b08007387 */ /* 0x0083e80000100800 */
[----:B----4-:R3:W-:Y:S04]  /*1110*/  STL [R8+0x14], R29 ;  /* 0x0000141d08007387 */ /* 0x0107e80000100800 */
[----:B-1----:R-:W4:Y:S04]  /*1120*/  LDG.E R27, desc[UR36][R12.64] ;  /* 0x000000240c1b7981 */ /* 0x002f28000c1e1900 */
[----:B---3--:R1:W3:Y:S01]  /*1130*/  LDG.E R29, desc[UR36][R14.64] ;  /* 0x000000240e1d7981 */ /* 0x0082e2000c1e1900 */
[----:B------:R-:W-:-:S02]  /*1140*/  ISETP.GE.AND P6, PT, R17, 0x1b, PT ;  /* 0x0000001b1100780c */ /* 0x000fc40003fc6270 */
[----:B------:R-:W-:Y:S02]  /*1150*/  ISETP.GE.AND P5, PT, R17, 0x1c, PT ;  /* 0x0000001c1100780c */ /* 0x000fe40003fa6270 */
[C---:B0-----:R-:W-:Y:S01]  /*1160*/  IADD3 R11, PT, PT, R22.reuse, 0x1b, RZ ;  /* 0x0000001b160b7810 */ /* 0x041fe20007ffe0ff */
[----:B------:R-:W-:-:S08]  /*1170*/  VIADD R19, R22, 0x1c ;  /* 0x0000001c16137836 */ /* 0x000fd00000000000 */
[C---:B------:R-:W-:Y:S01]  /*1180*/  @P6 VIADD R11, R22.reuse, 0x1a ;  /* 0x0000001a160b6836 */ /* 0x040fe20000000000 */
[C---:B------:R-:W-:Y:S01]  /*1190*/  ISETP.GE.AND P6, PT, R17.reuse, 0x1d, PT ;  /* 0x0000001d1100780c */ /* 0x040fe20003fc6270 */
[C---:B------:R-:W-:Y:S01]  /*11a0*/  @P5 VIADD R19, R22.reuse, 0x1b ;  /* 0x0000001b16135836 */ /* 0x040fe20000000000 */
[C---:B------:R-:W-:Y:S01]  /*11b0*/  ISETP.GE.AND P5, PT, R17.reuse, 0x1e, PT ;  /* 0x0000001e1100780c */ /* 0x040fe20003fa6270 */
[C---:B------:R-:W-:Y:S01]  /*11c0*/  VIADD R47, R22.reuse, 0x1d ;  /* 0x0000001d162f7836 */ /* 0x040fe20000000000 */
[----:B------:R0:W-:Y:S09]  /*11d0*/  STL [R8+0xb8], R49 ;  /* 0x0000b83108007387 */ /* 0x0001f20000100800 */
[C---:B------:R-:W-:Y:S01]  /*11e0*/  @P6 VIADD R47, R22.reuse, 0x1c ;  /* 0x0000001c162f6836 */ /* 0x040fe20000000000 */
[----:B------:R-:W-:Y:S01]  /*11f0*/  ISETP.GE.AND P6, PT, R17, 0x1f, PT ;  /* 0x0000001f1100780c */ /* 0x000fe20003fc6270 */
[C---:B0-----:R-:W-:Y:S01]  /*1200*/  VIADD R49, R22.reuse, 0x1e ;  /* 0x0000001e16317836 */ /* 0x041fe20000000000 */
[----:B------:R-:W-:-:S02]  /*1210*/  @P5 IADD3 R49, PT, PT, R22, 0x1d, RZ ;  /* 0x0000001d16315810 */ /* 0x000fc40007ffe0ff */
[----:B------:R-:W-:Y:S01]  /*1220*/  ISETP.GE.AND P5, PT, R17, 0x20, PT ;  /* 0x000000201100780c */ /* 0x000fe20003fa6270 */
[----:B-1----:R-:W-:-:S04]  /*1230*/  IMAD.WIDE R14, R47, 0x4, R2 ;  /* 0x000000042f0e7825 */ /* 0x002fc800078e0202 */
[C---:B------:R-:W-:Y:S01]  /*1240*/  VIADD R47, R22.reuse, 0x20 ;  /* 0x00000020162f7836 */ /* 0x040fe20000000000 */
[----:B------:R0:W-:Y:S07]  /*1250*/  STL [R8+0xbc], R51 ;  /* 0x0000bc3308007387 */ /* 0x0001ee0000100800 */
[C---:B------:R-:W-:Y:S01]  /*1260*/  @P5 VIADD R47, R22.reuse, 0x1f ;  /* 0x0000001f162f5836 */ /* 0x040fe20000000000 */
[----:B------:R-:W-:Y:S01]  /*1270*/  ISETP.GE.AND P5, PT, R17, 0x21, PT ;  /* 0x000000211100780c */ /* 0x000fe20003fa6270 */
[----:B0-----:R-:W-:-:S02]  /*1280*/  VIADD R51, R22, 0x22 ;  /* 0x0000002216337836 */ /* 0x001fc40000000000 */
[----:B------:R-:W-:-:S04]  /*1290*/  IMAD.WIDE R12, R19, 0x4, R2 ;  /* 0x00000004130c7825 */ /* 0x000fc800078e0202 */
[----:B------:R-:W-:-:S04]  /*12a0*/  IMAD.WIDE R18, R49, 0x4, R2 ;  /* 0x0000000431127825 */ /* 0x000fc800078e0202 */
[C---:B------:R-:W-:Y:S02]  /*12b0*/  VIADD R49, R22.reuse, 0x21 ;  /* 0x0000002116317836 */ /* 0x040fe40000000000 */
[----:B------:R-:W-:Y:S01]  /*12c0*/  @P5 IADD3 R49, PT, PT, R22, 0x20, RZ ;  /* 0x0000002016315810 */ /* 0x000fe20007ffe0ff */
[----:B------:R-:W-:Y:S01]  /*12d0*/  IMAD.WIDE R10, R11, 0x4, R2 ;  /* 0x000000040b0a7825 */ /* 0x000fe200078e0202 */
[----:B------:R-:W-:Y:S01]  /*12e0*/  ISETP.NE.AND P5, PT, R26, RZ, PT ;  /* 0x000000ff1a00720c */ /* 0x000fe20003fa5270 */
[----:B------:R0:W-:Y:S04]  /*12f0*/  STL [R8+0x20], R31 ;  /* 0x0000201f08007387 */ /* 0x0001e80000100800 */
[----:B0-----:R0:W3:Y:S04]  /*1300*/  LDG.E R31, desc[UR36][R10.64] ;  /* 0x000000240a1f7981 */ /* 0x0010e8000c1e1900 */
[----:B------:R1:W-:Y:S04]  /*1310*/  STL [R8+0x2c], R37 ;  /* 0x00002c2508007387 */ /* 0x0003e80000100800 */
[----:B-1----:R1:W3:Y:S04]  /*1320*/  LDG.E R37, desc[UR36][R18.64] ;  /* 0x0000002412257981 */ /* 0x0022e8000c1e1900 */
[----:B------:R0:W-:Y:S02]  /*1330*/  STL [R8+0x30], R39 ;  /* 0x0000302708007387 */ /* 0x0001e40000100800 */
[----:B0-----:R-:W-:-:S02]  /*1340*/  VIADD R39, R22, 0x1f ;  /* 0x0000001f16277836 */ /* 0x001fc40000000000 */
[----:B------:R-:W-:Y:S01]  /*1350*/  @P6 VIADD R39, R22, 0x1e ;  /* 0x0000001e16276836 */ /* 0x000fe20000000000 */
[----:B------:R-:W-:-:S13]  /*1360*/  ISETP.GE.AND P6, PT, R17, 0x22, PT ;  /* 0x000000221100780c */ /* 0x000fda0003fc6270 */
[----:B------:R-:W-:Y:S01]  /*1370*/  @P6 VIADD R51, R22, 0x21 ;  /* 0x0000002116336836 */ /* 0x000fe20000000000 */
[----:B------:R-:W-:Y:S01]  /*1380*/  ISETP.GE.AND P6, PT, R17, 0x23, PT ;  /* 0x000000231100780c */ /* 0x000fe20003fc6270 */
[----:B------:R0:W-:Y:S01]  /*1390*/  STL [R8+0x24], R33 ;  /* 0x0000242108007387 */ /* 0x0001e20000100800 */
[----:B------:R-:W-:-:S03]  /*13a0*/  IMAD.WIDE R10, R39, 0x4, R2 ;  /* 0x00000004270a7825 */ /* 0x000fc600078e0202 */
[----:B------:R0:W-:Y:S01]  /*13b0*/  STL [R8+0x28], R35 ;  /* 0x0000282308007387 */ /* 0x0001e20000100800 */
[----:B-1----:R-:W-:-:S03]  /*13c0*/  IMAD.WIDE R18, R51, 0x4, R2 ;  /* 0x0000000433127825 */ /* 0x002fc600078e0202 */
[----:B------:R-:W-:Y:S04]  /*13d0*/  STL [R8+0x34], R41 ;  /* 0x0000342908007387 */ /* 0x000fe80000100800 */
[----:B0-----:R0:W3:Y:S04]  /*13e0*/  LDG.E R33, desc[UR36][R12.64] ;  /* 0x000000240c217981 */ /* 0x0010e8000c1e1900 */
[----:B------:R1:W3:Y:S04]  /*13f0*/  LDG.E R35, desc[UR36][R14.64] ;  /* 0x000000240e237981 */ /* 0x0002e8000c1e1900 */
[----:B------:R-:W-:Y:S01]  /*1400*/  STL [R8+0x38], R43 ;  /* 0x0000382b08007387 */ /* 0x000fe20000100800 */
[----:B0-----:R-:W-:-:S03]  /*1410*/  IMAD.WIDE R12, R47, 0x4, R2 ;  /* 0x000000042f0c7825 */ /* 0x001fc600078e0202 */
[----:B------:R0:W-:Y:S01]  /*1420*/  STL [R8+0x40], R45 ;  /* 0x0000402d08007387 */ /* 0x0001e20000100800 */
[C---:B------:R-:W-:Y:S02]  /*1430*/  VIADD R47, R22.reuse, 0x24 ;  /* 0x00000024162f7836 */ /* 0x040fe40000000000 */
[----:B------:R-:W-:Y:S01]  /*1440*/  @P0 VIADD R47, R22, 0x23 ;  /* 0x00000023162f0836 */ /* 0x000fe20000000000 */
[----:B------:R0:W-:Y:S01]  /*1450*/  STL [R8+0x3c], R9 ;  /* 0x00003c0908007387 */ /* 0x0001e20000100800 */
[----:B-1----:R-:W-:-:S03]  /*1460*/  IMAD.WIDE R14, R49, 0x4, R2 ;  /* 0x00000004310e7825 */ /* 0x002fc600078e0202 */
[----:B------:R1:W3:Y:S01]  /*1470*/  LDG.E R39, desc[UR36][R10.64] ;  /* 0x000000240a277981 */ /* 0x0002e2000c1e1900 */
[C---:B------:R-:W-:Y:S01]  /*1480*/  VIADD R49, R22.reuse, 0x25 ;  /* 0x0000002516317836 */ /* 0x040fe20000000000 */
[C---:B------:R-:W-:Y:S01]  /*1490*/  @P1 IADD3 R49, PT, PT, R22.reuse, 0x24, RZ ;  /* 0x0000002416311810 */ /* 0x040fe20007ffe0ff */
[C---:B0-----:R-:W-:Y:S01]  /*14a0*/  VIADD R45, R22.reuse, 0x23 ;  /* 0x00000023162d7836 */ /* 0x041fe20000000000 */
[----:B------:R-:W3:Y:S01]  /*14b0*/  LDG.E R41, desc[UR36][R14.64] ;  /* 0x000000240e297981 */ /* 0x000ee2000c1e1900 */
[----:B------:R-:W-:-:S03]  /*14c0*/  @P6 VIADD R45, R22, 0x22 ;  /* 0x00000022162d6836 */ /* 0x000fc60000000000 */
[----:B------:R0:W3:Y:S01]  /*14d0*/  LDG.E R9, desc[UR36][R12.64] ;  /* 0x000000240c097981 */ /* 0x0000e2000c1e1900 */
[----:B-1----:R-:W-:-:S03]  /*14e0*/  IMAD.WIDE R10, R45, 0x4, R2 ;  /* 0x000000042d0a7825 */ /* 0x002fc600078e0202 */
[----:B------:R1:W3:Y:S01]  /*14f0*/  LDG.E R43, desc[UR36][R18.64] ;  /* 0x00000024122b7981 */ /* 0x0002e2000c1e1900 */
[----:B0-----:R-:W-:-:S04]  /*1500*/  IMAD.WIDE R12, R47, 0x4, R2 ;  /* 0x000000042f0c7825 */ /* 0x001fc800078e0202 */
[----:B------:R-:W-:Y:S01]  /*1510*/  IMAD.WIDE R14, R49, 0x4, R2 ;  /* 0x00000004310e7825 */ /* 0x000fe200078e0202 */
[----:B------:R0:W-:Y:S03]  /*1520*/  STL [R8+0x64], R21 ;  /* 0x0000641508007387 */ /* 0x0001e60000100800 */
[C---:B-1----:R-:W-:Y:S01]  /*1530*/  VIADD R19, R22.reuse, 0x26 ;  /* 0x0000002616137836 */ /* 0x042fe20000000000 */
[----:B------:R1:W-:Y:S01]  /*1540*/  STL [R8+0x48], R25 ;  /* 0x0000481908007387 */ /* 0x0003e20000100800 */
[C---:B------:R-:W-:Y:S02]  /*1550*/  @P2 VIADD R19, R22.reuse, 0x25 ;  /* 0x0000002516132836 */ /* 0x040fe40000000000 */
[C---:B0-----:R-:W-:Y:S01]  /*1560*/  VIADD R21, R22.reuse, 0x29 ;  /* 0x0000002916157836 */ /* 0x041fe20000000000 */
[----:B-1----:R0:W3:Y:S01]  /*1570*/  LDG.E R25, desc[UR36][R12.64] ;  /* 0x000000240c197981 */ /* 0x0020e2000c1e1900 */
[----:B------:R-:W-:-:S02]  /*1580*/  @P4 VIADD R21, R22, 0x28 ;  /* 0x0000002816154836 */ /* 0x000fc40000000000 */
[----:B------:R-:W-:Y:S01]  /*1590*/  IMAD.WIDE R18, R19, 0x4, R2 ;  /* 0x0000000413127825 */ /* 0x000fe200078e0202 */
[----:B0-----:R-:W-:-:S03]  /*15a0*/  IADD3 R13, PT, PT, R22, 0x2d, RZ ;  /* 0x0000002d160d7810 */ /* 0x001fc60007ffe0ff */
[----:B------:R-:W-:Y:S02]  /*15b0*/  @P5 VIADD R13, R22, 0x2c ;  /* 0x0000002c160d5836 */ /* 0x000fe40000000000 */
[----:B------:R-:W3:Y:S01]  /*15c0*/  LDG.E R19, desc[UR36][R18.64] ;  /* 0x0000002412137981 */ /* 0x000ee2000c1e1900 */
[----:B------:R-:W-:-:S04]  /*15d0*/  IMAD.WIDE R20, R21, 0x4, R2 ;  /* 0x0000000415147825 */ /* 0x000fc800078e0202 */
[----:B------:R-:W-:Y:S01]  /*15e0*/  IMAD.WIDE R12, R13, 0x4, R2 ;  /* 0x000000040d0c7825 */ /* 0x000fe200078e0202 */
[----:B--2---:R0:W-:Y:S05]  /*15f0*/  STL [R8+0x44], R23 ;  /* 0x0000441708007387 */ /* 0x0041ea0000100800 */
[----:B------:R-:W2:Y:S04]  /*1600*/  LDG.E R13, desc[UR36][R12.64] ;  /* 0x000000240c0d7981 */ /* 0x000ea8000c1e1900 */
[----:B0-----:R0:W2:Y:S04]  /*1610*/  LDG.E R23, desc[UR36][R10.64] ;  /* 0x000000240a177981 */ /* 0x0010a8000c1e1900 */
[----:B----4-:R1:W-:Y:S04]  /*1620*/  STL [R8+0x4c], R27 ;  /* 0x00004c1b08007387 */ /* 0x0103e80000100800 */
[----:B---3--:R3:W-:Y:S04]  /*1630*/  STL [R8+0x60], R29 ;  /* 0x0000601d08007387 */ /* 0x0087e80000100800 */
[----:B-1----:R1:W4:Y:S01]  /*1640*/  LDG.E R27, desc[UR36][R14.64] ;  /* 0x000000240e1b7981 */ /* 0x002322000c1e1900 */
[----:B---3--:R-:W-:-:S02]  /*1650*/  VIADD R29, R22, 0x27 ;  /* 0x00000027161d7836 */ /* 0x008fc40000000000 */
[----:B------:R-:W-:-:S04]  /*1660*/  @P3 VIADD R29, R22, 0x26 ;  /* 0x00000026161d3836 */ /* 0x000fc80000000000 */
[--C-:B0-----:R-:W-:Y:S02]  /*1670*/  IMAD.WIDE R10, R29, 0x4, R2.reuse ;  /* 0x000000041d0a7825 */ /* 0x101fe400078e0202 */
[----:B------:R0:W3:Y:S02]  /*1680*/  LDG.E R29, desc[UR36][R20.64] ;  /* 0x00000024141d7981 */ /* 0x0000e4000c1e1900 */
[----:B-1----:R-:W-:Y:S02]  /*1690*/  IMAD.WIDE R14, R7, 0x4, R2 ;  /* 0x00000004070e7825 */ /* 0x002fe400078e0202 */
[----:B------:R-:W3:Y:S04]  /*16a0*/  LDG.E R11, desc[UR36][R10.64] ;  /* 0x000000240a0b7981 */ /* 0x000ee8000c1e1900 */
[----:B------:R-:W3:Y:S01]  /*16b0*/  LDG.E R15, desc[UR36][R14.64] ;  /* 0x000000240e0f7981 */ /* 0x000ee2000c1e1900 */
[----:B------:R-:W-:Y:S01]  /*16c0*/  ISETP.NE.AND P6, PT, R0, 0x31, PT ;  /* 0x000000310000780c */ /* 0x000fe20003fc5270 */
[----:B0-----:R-:W-:-:S02]  /*16d0*/  IMAD.MOV.U32 R21, RZ, RZ, R0 ;  /* 0x000000ffff157224 */ /* 0x001fc400078e0000 */
        /* <DEDUP_REMOVED lines=10> */
[----:B--2---:R0:W-:Y:S04]  /*1780*/  STL [R8+0xb0], R13 ;  /* 0x0000b00d08007387 */ /* 0x0041e80000100800 */
[----:B------:R0:W-:Y:S04]  /*1790*/  STL [R8+0x88], R23 ;  /* 0x0000881708007387 */ /* 0x0001e80000100800 */
[----:B----4-:R0:W-:Y:S04]  /*17a0*/  STL [R8+0x90], R27 ;  /* 0x0000901b08007387 */ /* 0x0101e80000100800 */
[----:B---3--:R0:W-:Y:S04]  /*17b0*/  STL [R8+0xa0], R29 ;  /* 0x0000a01d08007387 */ /* 0x0081e80000100800 */
[----:B------:R0:W-:Y:S04]  /*17c0*/  STL [R8+0x98], R11 ;  /* 0x0000980b08007387 */ /* 0x0001e80000100800 */
[----:B------:R0:W-:Y:S01]  /*17d0*/  STL [R8+0xc0], R15 ;  /* 0x0000c00f08007387 */ /* 0x0001e20000100800 */
[----:B------:R-:W-:Y:S05]  /*17e0*/  @P6 BRA `(.L_x_202) ;  /* 0xffffffec00486947 */ /* 0x000fea000383ffff */
[----:B------:R-:W-:Y:S01]  /*17f0*/  IMAD.IADD R0, R17, 0x1, R16 ;  /* 0x0000000111007824 */ /* 0x000fe200078e0210 */
[----:B0-----:R-:W-:Y:S01]  /*1800*/  IADD3 R8, P1, PT, R4, 0x2584, RZ ;  /* 0x0000258404087810 */ /* 0x001fe20007f3e0ff */
[----:B------:R-:W-:Y:S02]  /*1810*/  IMAD.MOV.U32 R2, RZ, RZ, -0x1 ;  /* 0xffffffffff027424 */ /* 0x000fe400078e00ff */
[----:B------:R-:W-:Y:S02]  /*1820*/  HFMA2 R21, -RZ, RZ, 0, 0 ;  /* 0x00000000ff157431 */ /* 0x000fe400000001ff */
[----:B------:R-:W-:Y:S01]  /*1830*/  VIADD R6, R6, 0xffffffff ;  /* 0xffffffff06067836 */ /* 0x000fe20000000000 */
[----:B------:R-:W-:Y:S01]  /*1840*/  LOP3.LUT R0, R0, 0x1, RZ, 0xc0, !PT ;  /* 0x0000000100007812 */ /* 0x000fe200078ec0ff */
[----:B------:R-:W-:Y:S01]  /*1850*/  IMAD.X R9, RZ, RZ, R5, P1 ;  /* 0x000000ffff097224 */ /* 0x000fe200008e0605 */
[----:B------:R-:W-:Y:S02]  /*1860*/  MOV R20, 0x18a0 ;  /* 0x000018a000147802 */ /* 0x000fe40000000f00 */
[----:B------:R-:W-:-:S04]  /*1870*/  ISETP.NE.U32.AND P0, PT, R0, 0x1, PT ;  /* 0x000000010000780c */ /* 0x000fc80003f05070 */
[----:B------:R-:W-:-:S09]  /*1880*/  SEL R2, R2, 0x1, !P0 ;  /* 0x0000000102027807 */ /* 0x000fd20004000000 */
[----:B------:R-:W-:Y:S05]  /*1890*/  CALL.REL.NOINC `($_Z19InverseCofactor_GPUPfPiS_S_$_Z10detMat_GPUPfiS_) ;  /* 0x0000000000ac7944 */ /* 0x000fea0003c00000 */
[----:B------:R-:W0:Y:S01]  /*18a0*/  LDC.64 R8, c[0x0][0x388] ;  /* 0x0000e200ff087b82 */ /* 0x000e220000000a00 */
[----:B------:R-:W2:Y:S04]  /*18b0*/  LDL R7, [R1+0x2584] ;  /* 0x0025840001077983 */ /* 0x000ea80000100800 */
[----:B0-----:R-:W3:Y:S01]  /*18c0*/  LDG.E R0, desc[UR36][R8.64] ;  /* 0x0000002408007981 */ /* 0x001ee2000c1e1900 */
[----:B------:R-:W0:Y:S01]  /*18d0*/  S2R R4, SR_CgaCtaId ;  /* 0x0000000000047919 */ /* 0x000e220000008800 */
[----:B------:R-:W-:Y:S02]  /*18e0*/  MOV R3, 0x400 ;  /* 0x0000040000037802 */ /* 0x000fe40000000f00 */
[----:B------:R-:W-:Y:S01]  /*18f0*/  I2FP.F32.S32 R2, R2 ;  /* 0x0000000200027245 */ /* 0x000fe20000201400 */
[----:B------:R-:W-:Y:S05]  /*1900*/  WARPSYNC.ALL ;  /* 0x0000000000007948 */ /* 0x000fea0003800000 */
[----:B0-----:R-:W-:Y:S01]  /*1910*/  LEA R5, R4, R3, 0x18 ;  /* 0x0000000304057211 */ /* 0x001fe200078ec0ff */
[----:B--2---:R-:W-:Y:S01]  /*1920*/  FMUL R2, R2, R7 ;  /* 0x0000000702027220 */ /* 0x004fe20000400000 */
[----:B---3--:R-:W-:-:S04]  /*1930*/  IMAD R0, R16, R0, R17 ;  /* 0x0000000010007224 */ /* 0x008fc800078e0211 */
[----:B------:R-:W-:-:S05]  /*1940*/  IMAD R7, R0, 0x4, R5 ;  /* 0x0000000400077824 */ /* 0x000fca00078e0205 */
[----:B------:R0:W-:Y:S01]  /*1950*/  STS [R7], R2 ;  /* 0x0000000207007388 */ /* 0x0001e20000000800 */
[----:B------:R-:W-:Y:S06]  /*1960*/  BAR.SYNC.DEFER_BLOCKING 0x0 ;  /* 0x0000000000007b1d */ /* 0x000fec0000010000 */
[----:B------:R-:W2:Y:S02]  /*1970*/  LDG.E R8, desc[UR36][R8.64] ;  /* 0x0000002408087981 */ /* 0x000ea4000c1e1900 */
[----:B0-----:R-:W0:Y:S02]  /*1980*/  LDC.64 R6, c[0x0][0x390] ;  /* 0x0000e400ff067b82 */ /* 0x001e240000000a00 */
[----:B0-----:R-:W3:Y:S01]  /*1990*/  LDG.E R7, desc[UR36][R6.64] ;  /* 0x0000002406077981 */ /* 0x001ee2000c1e1900 */
[----:B------:R-:W-:Y:S01]  /*19a0*/  VIADD R3, R3, 0x2710 ;  /* 0x0000271003037836 */ /* 0x000fe20000000000 */
[----:B------:R-:W-:Y:S04]  /*19b0*/  BSSY.RECONVERGENT B0, `(.L_x_203) ;  /* 0x0000015000007945 */ /* 0x000fe80003800200 */
[----:B------:R-:W-:Y:S01]  /*19c0*/  LEA R3, R4, R3, 0x18 ;  /* 0x0000000304037211 */ /* 0x000fe200078ec0ff */
[----:B--2---:R-:W-:-:S02]  /*19d0*/  IMAD R10, R16, R8, R17 ;  /* 0x00000008100a7224 */ /* 0x004fc400078e0211 */
[----:B------:R-:W-:Y:S02]  /*19e0*/  IMAD R16, R17, R8, R16 ;  /* 0x0000000811107224 */ /* 0x000fe400078e0210 */
[----:B------:R-:W-:Y:S02]  /*19f0*/  IMAD R5, R10, 0x4, R5 ;  /* 0x000000040a057824 */ /* 0x000fe400078e0205 */
[--C-:B------:R-:W-:Y:S02]  /*1a00*/  IMAD R16, R16, 0x4, R3.reuse ;  /* 0x0000000410107824 */ /* 0x100fe400078e0203 */
[----:B------:R-:W-:Y:S02]  /*1a10*/  IMAD R0, R10, 0x4, R3 ;  /* 0x000000040a007824 */ /* 0x000fe400078e0203 */
[----:B------:R-:W0:Y:S01]  /*1a20*/  LDS R5, [R5] ;  /* 0x0000000005057984 */ /* 0x000e220000000800 */
[----:B---3--:R-:W1:Y:S02]  /*1a30*/  MUFU.RCP R2, R7 ;  /* 0x0000000700027308 */ /* 0x008e640000001000 */
[----:B-1----:R-:W-:-:S04]  /*1a40*/  FFMA R3, -R7, R2, 1 ;  /* 0x3f80000007037423 */ /* 0x002fc80000000102 */
[----:B------:R-:W-:Y:S01]  /*1a50*/  FFMA R3, R2, R3, R2 ;  /* 0x0000000302037223 */ /* 0x000fe20000000002 */
[----:B0-----:R-:W-:Y:S04]  /*1a60*/  STS [R16], R5 ;  /* 0x0000000510007388 */ /* 0x001fe80000000800 */
[----:B------:R-:W0:Y:S02]  /*1a70*/  LDS R0, [R0] ;  /* 0x0000000000007984 */ /* 0x000e240000000800 */
[----:B0-----:R-:W0:Y:S01]  /*1a80*/  FCHK P0, R0, R7 ;  /* 0x0000000700007302 */ /* 0x001e220000000000 */
[----:B------:R-:W-:-:S04]  /*1a90*/  FFMA R2, R0, R3, RZ ;  /* 0x0000000300027223 */ /* 0x000fc800000000ff */
[----:B------:R-:W-:-:S04]  /*1aa0*/  FFMA R4, -R7, R2, R0 ;  /* 0x0000000207047223 */ /* 0x000fc80000000100 */
[----:B------:R-:W-:Y:S01]  /*1ab0*/  FFMA R9, R3, R4, R2 ;  /* 0x0000000403097223 */ /* 0x000fe20000000002 */
[----:B0-----:R-:W-:Y:S06]  /*1ac0*/  @!P0 BRA `(.L_x_204) ;  /* 0x00000000000c8947 */ /* 0x001fec0003800000 */
[----:B------:R-:W-:-:S07]  /*1ad0*/  MOV R11, 0x1af0 ;  /* 0x00001af0000b7802 */ /* 0x000fce0000000f00 */
[----:B------:R-:W-:Y:S05]  /*1ae0*/  CALL.REL.NOINC `($__internal_4_$__cuda_sm3x_div_rn_noftz_f32_slowpath) ;  /* 0x0000001000947944 */ /* 0x000fea0003c00000 */
[----:B------:R-:W-:-:S07]  /*1af0*/  IMAD.MOV.U32 R9, RZ, RZ, R5 ;  /* 0x000000ffff097224 */ /* 0x000fce00078e0005 */
.L_x_204:
[----:B------:R-:W-:Y:S05]  /*1b00*/  BSYNC.RECONVERGENT B0 ;  /* 0x0000000000007941 */ /* 0x000fea0003800200 */
.L_x_203:
[----:B------:R-:W0:Y:S02]  /*1b10*/  LDC.64 R2, c[0x0][0x398] ;  /* 0x0000e600ff027b82 */ /* 0x000e240000000a00 */
[----:B0-----:R-:W-:-:S05]  /*1b20*/  IMAD.WIDE R2, R10, 0x4, R2 ;  /* 0x000000040a027825 */ /* 0x001fca00078e0202 */
[----:B------:R-:W-:Y:S01]  /*1b30*/  STG.E desc[UR36][R2.64], R9 ;  /* 0x0000000902007986 */ /* 0x000fe2000c101924 */
[----:B------:R-:W-:Y:S05]  /*1b40*/  EXIT ;  /* 0x000000000000794d */ /* 0x000fea0003800000 */
        .type           $_Z19InverseCofactor_GPUPfPiS_S_$_Z10detMat_GPUPfiS_,@function
        .size           $_Z19InverseCofactor_GPUPfPiS_S_$_Z10detMat_GPUPfiS_,($__internal_4_$__cuda_sm3x_div_rn_noftz_f32_slowpath - $_Z19InverseCofactor_GPUPfPiS_S_$_Z10detMat_GPUPfiS_)
$_Z19InverseCofactor_GPUPfPiS_S_$_Z10detMat_GPUPfiS_:
[----:B------:R-:W-:-:S05]  /*1b50*/  IADD3 R1, PT, PT, R1, -0x60, RZ ;  /* 0xffffffa001017810 */ /* 0x000fca0007ffe0ff */
        /* <DEDUP_REMOVED lines=16> */
[----:B------:R0:W-:Y:S04]  /*1c60*/  STL [R1+0x10], R17 ;  /* 0x0000101101007387 */ /* 0x0001e80000100800 */
[----:B------:R1:W-:Y:S04]  /*1c70*/  STL [R1+0xc], R16 ;  /* 0x00000c1001007387 */ /* 0x0003e80000100800 */
[----:B------:R2:W-:Y:S01]  /*1c80*/  STL [R1+0x8], R2 ;  /* 0x0000080201007387 */ /* 0x0005e20000100800 */
[----:B0-----:R-:W0:Y:S05]  /*1c90*/  BMOV.32.CLEAR R17, B8 ;  /* 0x0000000008117355 */ /* 0x001e2a0000100000 */
[----:B-1----:R-:W1:Y:S05]  /*1ca0*/  BMOV.32.CLEAR R16, B7 ;  /* 0x0000000007107355 */ /* 0x002e6a0000100000 */
[----:B--2---:R-:W2:Y:S05]  /*1cb0*/  BMOV.32.CLEAR R2, B6 ;  /* 0x0000000006027355 */ /* 0x004eaa0000100000 */
[----:B------:R-:W-:Y:S01]  /*1cc0*/  BSSY.RECONVERGENT B8, `(.L_x_205) ;  /* 0x00000ec000087945 */ /* 0x000fe20003800200 */
[----:B------:R3:W-:Y:S04]  /*1cd0*/  STL [R1+0x3c], R29 ;  /* 0x00003c1d01007387 */ /* 0x0007e80000100800 */
[----:B------:R4:W-:Y:S04]  /*1ce0*/  STL [R1+0x38], R28 ;  /* 0x0000381c01007387 */ /* 0x0009e80000100800 */
[----:B------:R5:W-:Y:S01]  /*1cf0*/  STL [R1+0x18], R19 ;  /* 0x0000181301007387 */ /* 0x000be20000100800 */
[----:B---3--:R-:W-:-:S02]  /*1d00*/  IMAD.MOV.U32 R29, RZ, RZ, R5 ;  /* 0x000000ffff1d7224 */ /* 0x008fc400078e0005 */
[----:B----4-:R-:W-:Y:S02]  /*1d10*/  IMAD.MOV.U32 R28, RZ, RZ, R4 ;  /* 0x000000ffff1c7224 */ /* 0x010fe400078e0004 */
[----:B-----5:R-:W-:Y:S01]  /*1d20*/  IMAD.MOV.U32 R19, RZ, RZ, R6 ;  /* 0x000000ffff137224 */ /* 0x020fe200078e0006 */
[----:B------:R-:W3:Y:S01]  /*1d30*/  LDCU UR4, c[0x0][0x2f8] ;  /* 0x00005f00ff0477ac */ /* 0x000ee20008000800 */
[----:B------:R-:W4:Y:S03]  /*1d40*/  LDC.64 R30, c[0x0][0x358] ;  /* 0x0000d600ff1e7b82 */ /* 0x000f260000000a00 */
[----:B------:R-:W-:Y:S01]  /*1d50*/  ISETP.NE.AND P0, PT, R19, 0x3, PT ;  /* 0x000000031300780c */ /* 0x000fe20003f05270 */
[----:B------:R-:W5:Y:S01]  /*1d60*/  LDCU UR5, c[0x0][0x2fc] ;  /* 0x00005f80ff0577ac */ /* 0x000f620008000800 */
[----:B---3--:R-:W-:Y:S01]  /*1d70*/  VIADD R18, R8, -UR4 ;  /* 0x8000000408127c36 */ /* 0x008fe20008000000 */
[----:B------:R-:W-:-:S04]  /*1d80*/  IADD3 R23, P1, PT, R1, UR4, RZ ;  /* 0x0000000401177c10 */ /* 0x000fc8000ff3e0ff */
[----:B------:R3:W-:Y:S01]  /*1d90*/  STL [R18], RZ ;  /* 0x000000ff12007387 */ /* 0x0007e20000100800 */
[----:B-----5:R-:W-:-:S05]  /*1da0*/  IMAD.X R22, RZ, RZ, UR5, P1 ;  /* 0x00000005ff167e24 */ /* 0x020fca00088e06ff */
[----:B012---:R-:W-:Y:S05]  /*1db0*/  @!P0 BRA `(.L_x_206) ;  /* 0x0000000800cc8947 */ /* 0x007fea0003800000 */
[----:B------:R-:W-:Y:S01]  /*1dc0*/  ISETP.NE.AND P0, PT, R19, 0x2, PT ;  /* 0x000000021300780c */ /* 0x000fe20003f05270 */
[----:B------:R-:W-:-:S12]  /*1dd0*/  BSSY.RECONVERGENT B0, `(.L_x_207) ;  /* 0x0000018000007945 */ /* 0x000fd80003800200 */
[----:B------:R-:W-:Y:S05]  /*1de0*/  @!P0 BRA `(.L_x_208) ;  /* 0x00000000001c8947 */ /* 0x000fea0003800000 */
[----:B------:R-:W-:-:S13]  /*1df0*/  ISETP.NE.AND P0, PT, R19, 0x1, PT ;  /* 0x000000011300780c */ /* 0x000fda0003f05270 */
[----:B------:R-:W-:Y:S05]  /*1e00*/  @P0 BRA `(.L_x_209) ;  /* 0x0000000000500947 */ /* 0x000fea0003800000 */
[----:B----4-:R-:W-:Y:S02]  /*1e10*/  R2UR UR4, R30 ;  /* 0x000000001e0472ca */ /* 0x010fe400000e0000 */
[----:B------:R-:W-:-:S13]  /*1e20*/  R2UR UR5, R31 ;  /* 0x000000001f0572ca */ /* 0x000fda00000e0000 */
[----:B------:R-:W2:Y:S04]  /*1e30*/  LD.E R3, desc[UR4][R28.64] ;  /* 0x000000041c037980 */ /* 0x000ea8000c101900 */
[----:B--2---:R1:W-:Y:S01]  /*1e40*/  STL [R18], R3 ;  /* 0x0000000312007387 */ /* 0x0043e20000100800 */
[----:B------:R-:W-:Y:S05]  /*1e50*/  BRA `(.L_x_209) ;  /* 0x00000000003c7947 */ /* 0x000fea0003800000 */
.L_x_208:
[C---:B----4-:R-:W-:Y:S02]  /*1e60*/  R2UR UR8, R30.reuse ;  /* 0x000000001e0872ca */ /* 0x050fe400000e0000 */
[C---:B------:R-:W-:Y:S02]  /*1e70*/  R2UR UR9, R31.reuse ;  /* 0x000000001f0972ca */ /* 0x040fe400000e0000 */
[C---:B------:R-:W-:Y:S02]  /*1e80*/  R2UR UR10, R30.reuse ;  /* 0x000000001e0a72ca */ /* 0x040fe400000e0000 */
[C---:B------:R-:W-:Y:S02]  /*1e90*/  R2UR UR11, R31.reuse ;  /* 0x000000001f0b72ca */ /* 0x040fe400000e0000 */
[----:B------:R-:W-:Y:S02]  /*1ea0*/  R2UR UR4, R30 ;  /* 0x000000001e0472ca */ /* 0x000fe400000e0000 */
[----:B------:R-:W-:-:S02]  /*1eb0*/  R2UR UR5, R31 ;  /* 0x000000001f0572ca */ /* 0x000fc400000e0000 */
[----:B------:R-:W-:Y:S02]  /*1ec0*/  R2UR UR6, R30 ;  /* 0x000000001e0672ca */ /* 0x000fe400000e0000 */
[----:B------:R-:W-:Y:S01]  /*1ed0*/  R2UR UR7, R31 ;  /* 0x000000001f0772ca */ /* 0x000fe200000e0000 */
[----:B------:R-:W2:Y:S04]  /*1ee0*/  LD.E R4, desc[UR8][R28.64+0x4] ;  /* 0x000004081c047980 */ /* 0x000ea8000c101900 */
[----:B------:R-:W2:Y:S04]  /*1ef0*/  LD.E R5, desc[UR10][R28.64+0x8] ;  /* 0x0000080a1c057980 */ /* 0x000ea8000c101900 */
[----:B------:R-:W4:Y:S04]  /*1f00*/  LD.E R0, desc[UR4][R28.64+0xc] ;  /* 0x00000c041c007980 */ /* 0x000f28000c101900 */
[----:B------:R-:W4:Y:S01]  /*1f10*/  LD.E R3, desc[UR6][R28.64] ;  /* 0x000000061c037980 */ /* 0x000f22000c101900 */
[----:B--2---:R-:W-:-:S04]  /*1f20*/  FMUL R5, R4, R5 ;  /* 0x0000000504057220 */ /* 0x004fc80000400000 */
[----:B----4-:R-:W-:-:S05]  /*1f30*/  FFMA R3, R0, R3, -R5 ;  /* 0x0000000300037223 */ /* 0x010fca0000000805 */
[----:B------:R0:W-:Y:S02]  /*1f40*/  STL [R18], R3 ;  /* 0x0000000312007387 */ /* 0x0001e40000100800 */
.L_x_209:
[----:B------:R-:W-:Y:S05]  /*1f50*/  BSYNC.RECONVERGENT B0 ;  /* 0x0000000000007941 */ /* 0x000fea0003800200 */
.L_x_207:
[----:B------:R-:W-:Y:S02]  /*1f60*/  MOV R0, 0x0 ;  /* 0x0000000000007802 */ /* 0x000fe40000000f00 */
[----:B------:R-:W-:Y:S02]  /*1f70*/  IADD3 R4, PT, PT, R19, -0x1, RZ ;  /* 0xffffffff13047810 */ /* 0x000fe40007ffe0ff */
[----:B------:R2:W0:Y:S03]  /*1f80*/  LDC.64 R6, c[0x4][R0] ;  /* 0x0100000000067b82 */ /* 0x0004260000000a00 */
[----:B------:R-:W-:-:S04]  /*1f90*/  IMAD R4, R4, R4, RZ ;  /* 0x0000000404047224 */ /* 0x000fc800078e02ff */
[----:B------:R-:W-:-:S07]  /*1fa0*/  IMAD.WIDE.U32 R4, R4, 0x4, RZ ;  /* 0x0000000404047825 */ /* 0x000fce00078e00ff */
[----:B------:R-:W-:-:S07]  /*1fb0*/  LEPC R20, `(.L_x_210) ;  /* 0x000000001014794e */ /* 0x000fce0000000000 */
[----:B01234-:R-:W-:Y:S05]  /*1fc0*/  CALL.ABS.NOINC R6 ;  /* 0x0000000006007343 */ /* 0x01ffea0003c00000 */
.L_x_210:
[----:B------:R-:W-:Y:S01]  /*1fd0*/  ISETP.GE.AND P0, PT, R19, 0x1, PT ;  /* 0x000000011300780c */ /* 0x000fe20003f06270 */
[----:B------:R-:W-:Y:S01]  /*1fe0*/  BSSY.RECONVERGENT B7, `(.L_x_211) ;  /* 0x0000089000077945 */ /* 0x000fe20003800200 */
[----:B------:R-:W-:Y:S02]  /*1ff0*/  IMAD.MOV.U32 R36, RZ, RZ, R4 ;  /* 0x000000ffff247224 */ /* 0x000fe400078e0004 */
[----:B------:R-:W-:-:S09]  /*2000*/  IMAD.MOV.U32 R37, RZ, RZ, R5 ;  /* 0x000000ffff257224 */ /* 0x000fd200078e0005 */
[----:B------:R-:W-:Y:S05]  /*2010*/  @!P0 BRA `(.L_x_212) ;  /* 0x0000000800148947 */ /* 0x000fea0003800000 */
[----:B------:R-:W-:Y:S01]  /*2020*/  IADD3 R38, P0, PT, R36, 0x8, RZ ;  /* 0x0000000824267810 */ /* 0x000fe20007f1e0ff */
[----:B------:R-:W-:Y:S01]  /*2030*/  IMAD.MOV.U32 R26, RZ, RZ, RZ ;  /* 0x000000ffff1a7224 */ /* 0x000fe200078e00ff */
[----:B------:R-:W-:-:S03]  /*2040*/  IADD3 R44, P1, PT, R28, 0x10, RZ ;  /* 0x000000101c2c7810 */ /* 0x000fc60007f3e0ff */
[----:B------:R-:W-:Y:S02]  /*2050*/  IMAD.X R39, RZ, RZ, R37, P0 ;  /* 0x000000ffff277224 */ /* 0x000fe400000e0625 */
[----:B------:R-:W-:-:S08]  /*2060*/  IMAD.X R45, RZ, RZ, R29, P1 ;  /* 0x000000ffff2d7224 */ /* 0x000fd000008e061d */
.L_x_225:
[C---:B------:R-:W-:Y:S01]  /*2070*/  ISETP.NE.AND P0, PT, R19.reuse, 0x1, PT ;  /* 0x000000011300780c */ /* 0x040fe20003f05270 */
[----:B------:R-:W-:Y:S01]  /*2080*/  BSSY.RECONVERGENT B0, `(.L_x_213) ;  /* 0x000004c000007945 */ /* 0x000fe20003800200 */
[----:B------:R-:W-:-:S11]  /*2090*/  IADD3 R6, PT, PT, R19, -0x1, RZ ;  /* 0xffffffff13067810 */ /* 0x000fd60007ffe0ff */
[----:B------:R-:W-:Y:S05]  /*20a0*/  @!P0 BRA `(.L_x_214) ;  /* 0x0000000400248947 */ /* 0x000fea0003800000 */
[----:B------:R-:W-:-:S07]  /*20b0*/  IMAD.MOV.U32 R3, RZ, RZ, RZ ;  /* 0x000000ffff037224 */ /* 0x000fce00078e00ff */
.L_x_221:
[----:B-1----:R-:W-:Y:S01]  /*20c0*/  VIADD R4, R19, 0xfffffffe ;  /* 0xfffffffe13047836 */ /* 0x002fe20000000000 */
[C---:B------:R-:W-:Y:S01]  /*20d0*/  ISETP.GE.U32.AND P1, PT, R3.reuse, R26, PT ;  /* 0x0000001a0300720c */ /* 0x040fe20003f26070 */
[----:B---3--:R-:W-:Y:S01]  /*20e0*/  VIADD R5, R3, 0x1 ;  /* 0x0000000103057836 */ /* 0x008fe20000000000 */
[----:B------:R-:W-:Y:S01]  /*20f0*/  BSSY.RECONVERGENT B1, `(.L_x_215) ;  /* 0x0000028000017945 */ /* 0x000fe20003800200 */
[----:B--2---:R-:W-:Y:S01]  /*2100*/  HFMA2 R7, -RZ, RZ, 0, 0 ;  /* 0x00000000ff077431 */ /* 0x004fe200000001ff */
[----:B------:R-:W-:Y:S01]  /*2110*/  ISETP.GE.U32.AND P2, PT, R4, 0x3, PT ;  /* 0x000000030400780c */ /* 0x000fe20003f46070 */
[----:B------:R-:W-:Y:S01]  /*2120*/  IMAD.MOV.U32 R0, RZ, RZ, R5 ;  /* 0x000000ffff007224 */ /* 0x000fe200078e0005 */
[----:B------:R-:W-:Y:S01]  /*2130*/  ISETP.NE.AND P0, PT, R5, R6, PT ;  /* 0x000000060500720c */ /* 0x000fe20003f05270 */
[----:B------:R-:W-:-:S06]  /*2140*/  IMAD R14, R6, R3, RZ ;  /* 0x00000003060e7224 */ /* 0x000fcc00078e02ff */
[----:B------:R-:W-:Y:S02]  /*2150*/  @!P1 IMAD.MOV R0, RZ, RZ, R3 ;  /* 0x000000ffff009224 */ /* 0x000fe400078e0203 */
[----:B------:R-:W-:Y:S02]  /*2160*/  IMAD.MOV.U32 R3, RZ, RZ, R5 ;  /* 0x000000ffff037224 */ /* 0x000fe400078e0005 */
[----:B------:R-:W-:Y:S01]  /*2170*/  IMAD R12, R19, R0, RZ ;  /* 0x00000000130c7224 */ /* 0x000fe200078e02ff */
[----:B0-----:R-:W-:Y:S06]  /*2180*/  @!P2 BRA `(.L_x_216) ;  /* 0x000000000078a947 */ /* 0x001fec0003800000 */
[----:B------:R-:W-:Y:S01]  /*2190*/  LOP3.LUT R0, R6, 0xfffffffc, RZ, 0xc0, !PT ;  /* 0xfffffffc06007812 */ /* 0x000fe200078ec0ff */
[----:B------:R-:W-:Y:S01]  /*21a0*/  IMAD.WIDE.U32 R4, R12, 0x4, R44 ;  /* 0x000000040c047825 */ /* 0x000fe200078e002c */
[----:B------:R-:W-:Y:S03]  /*21b0*/  BSSY.RECONVERGENT B2, `(.L_x_217) ;  /* 0x000001a000027945 */ /* 0x000fe60003800200 */
[----:B------:R-:W-:Y:S02]  /*21c0*/  IMAD.MOV.U32 R10, RZ, RZ, R4 ;  /* 0x000000ffff0a7224 */ /* 0x000fe400078e0004 */
[----:B------:R-:W-:Y:S02]  /*21d0*/  IMAD.MOV.U32 R11, RZ, RZ, R5 ;  /* 0x000000ffff0b7224 */ /* 0x000fe400078e0005 */
[----:B------:R-:W-:Y:S02]  /*21e0*/  IMAD.MOV.U32 R7, RZ, RZ, R14 ;  /* 0x000000ffff077224 */ /* 0x000fe400078e000e */
[----:B------:R-:W-:-:S07]  /*21f0*/  IMAD.MOV R0, RZ, RZ, -R0 ;  /* 0x000000ffff007224 */ /* 0x000fce00078e0a00 */
.L_x_218:
[----:B------:R-:W-:Y:S01]  /*2200*/  R2UR UR4, R30 ;  /* 0x000000001e0472ca */ /* 0x000fe200000e0000 */
[----:B------:R-:W-:Y:S01]  /*2210*/  IMAD.MOV.U32 R9, RZ, RZ, R11 ;  /* 0x000000ffff097224 */ /* 0x000fe200078e000b */
[----:B------:R-:W-:Y:S02]  /*2220*/  R2UR UR5, R31 ;  /* 0x000000001f0572ca */ /* 0x000fe400000e0000 */
[----:B------:R-:W-:-:S11]  /*2230*/  MOV R8, R10 ;  /* 0x0000000a00087202 */ /* 0x000fd60000000f00 */
[----:B------:R-:W2:Y:S01]  /*2240*/  LD.E R11, desc[UR4][R8.64+-0xc] ;  /* 0xfffff404080b7980 */ /* 0x000ea2000c101900 */
[----:B------:R-:W-:Y:S01]  /*2250*/  R2UR UR6, R30 ;  /* 0x000000001e0672ca */ /* 0x000fe200000e0000 */
[----:B-1----:R-:W-:Y:S01]  /*2260*/  IMAD.WIDE R4, R7, 0x4, R38 ;  /* 0x0000000407047825 */ /* 0x002fe200078e0226 */
[----:B------:R-:W-:-:S04]  /*2270*/  R2UR UR7, R31 ;  /* 0x000000001f0772ca */ /* 0x000fc800000e0000 */
[----:B--2---:R0:W-:Y:S09]  /*2280*/  ST.E desc[UR4][R4.64+-0x8], R11 ;  /* 0xfffff80b04007985 */ /* 0x0041f2000c101904 */
[----:B------:R-:W2:Y:S04]  /*2290*/  LD.E R13, desc[UR6][R8.64+-0x8] ;  /* 0xfffff806080d7980 */ /* 0x000ea8000c101900 */
[----:B--2---:R1:W-:Y:S04]  /*22a0*/  ST.E desc[UR4][R4.64+-0x4], R13 ;  /* 0xfffffc0d04007985 */ /* 0x0043e8000c101904 */
[----:B------:R-:W2:Y:S01]  /*22b0*/  LD.E R15, desc[UR6][R8.64+-0x4] ;  /* 0xfffffc06080f7980 */ /* 0x000ea2000c101900 */
[----:B------:R-:W-:-:S05]  /*22c0*/  VIADD R0, R0, 0x4 ;  /* 0x0000000400007836 */ /* 0x000fca0000000000 */
[----:B------:R-:W-:Y:S01]  /*22d0*/  ISETP.NE.AND P1, PT, R0, RZ, PT ;  /* 0x000000ff0000720c */ /* 0x000fe20003f25270 */
[----:B--2---:R1:W-:Y:S04]  /*22e0*/  ST.E desc[UR4][R4.64], R15 ;  /* 0x0000000f04007985 */ /* 0x0043e8000c101904 */
[----:B------:R-:W2:Y:S01]  /*22f0*/  LD.E R25, desc[UR6][R8.64] ;  /* 0x0000000608197980 */ /* 0x000ea2000c101900 */
[----:B------:R-:W-:Y:S01]  /*2300*/  IADD3 R10, P2, PT, R8, 0x10, RZ ;  /* 0x00000010080a7810 */ /* 0x000fe20007f5e0ff */
[----:B------:R-:W-:-:S04]  /*2310*/  VIADD R7, R7, 0x4 ;  /* 0x0000000407077836 */ /* 0x000fc80000000000 */
[----:B0-----:R-:W-:Y:S01]  /*2320*/  IMAD.X R11, RZ, RZ, R9, P2 ;  /* 0x000000ffff0b7224 */ /* 0x001fe200010e0609 */
[----:B--2---:R1:W-:Y:S01]  /*2330*/  ST.E desc[UR4][R4.64+0x4], R25 ;  /* 0x0000041904007985 */ /* 0x0043e2000c101904 */
[----:B------:R-:W-:Y:S06]  /*2340*/  @P1 BRA `(.L_x_218) ;  /* 0xfffffffc00ac1947 */ /* 0x000fec000383ffff */
[----:B------:R-:W-:Y:S05]  /*2350*/  BSYNC.RECONVERGENT B2 ;  /* 0x0000000000027941 */ /* 0x000fea0003800200 */
.L_x_217:
[----:B------:R-:W-:-:S07]  /*2360*/  LOP3.LUT R7, R6, 0xfffffffc, RZ, 0xc0, !PT ;  /* 0xfffffffc06077812 */ /* 0x000fce00078ec0ff */
.L_x_216:
[----:B------:R-:W-:Y:S05]  /*2370*/  BSYNC.RECONVERGENT B1 ;  /* 0x0000000000017941 */ /* 0x000fea0003800200 */
.L_x_215:
[----:B------:R-:W-:Y:S01]  /*2380*/  LOP3.LUT R10, R6, 0x3, RZ, 0xc0, !PT ;  /* 0x00000003060a7812 */ /* 0x000fe200078ec0ff */
[----:B------:R-:W-:Y:S03]  /*2390*/  BSSY.RECONVERGENT B1, `(.L_x_219) ;  /* 0x0000019000017945 */ /* 0x000fe60003800200 */
[----:B------:R-:W-:-:S13]  /*23a0*/  ISETP.NE.AND P1, PT, R10, RZ, PT ;  /* 0x000000ff0a00720c */ /* 0x000fda0003f25270 */
[----:B------:R-:W-:Y:S05]  /*23b0*/  @!P1 BRA `(.L_x_220) ;  /* 0x0000000000589947 */ /* 0x000fea0003800000 */
[----:B-1----:R-:W-:Y:S02]  /*23c0*/  IADD3 R5, P1, PT, R12, R7, RZ ;  /* 0x000000070c057210 */ /* 0x002fe40007f3e0ff */
[----:B------:R-:W-:Y:S02]  /*23d0*/  R2UR UR4, R30 ;  /* 0x000000001e0472ca */ /* 0x000fe400000e0000 */
[----:B------:R-:W-:Y:S01]  /*23e0*/  R2UR UR5, R31 ;  /* 0x000000001f0572ca */ /* 0x000fe200000e0000 */
[----:B------:R-:W-:Y:S01]  /*23f0*/  IMAD.X R0, RZ, RZ, RZ, P1 ;  /* 0x000000ffff007224 */ /* 0x000fe200008e06ff */
[----:B------:R-:W-:-:S04]  /*2400*/  LEA R4, P1, R5, R28, 0x2 ;  /* 0x0000001c05047211 */ /* 0x000fc800078210ff */
[----:B------:R-:W-:-:S07]  /*2410*/  LEA.HI.X R5, R5, R29, R0, 0x2, P1 ;  /* 0x0000001d05057211 */ /* 0x000fce00008f1400 */
[----:B------:R-:W2:Y:S01]  /*2420*/  LD.E R11, desc[UR4][R4.64+0x4] ;  /* 0x00000404040b7980 */ /* 0x000ea2000c101900 */
[----:B------:R-:W-:Y:S02]  /*2430*/  ISETP.NE.AND P1, PT, R10, 0x1, PT ;  /* 0x000000010a00780c */ /* 0x000fe40003f25270 */
[----:B------:R-:W-:-:S05]  /*2440*/  IADD3 R9, PT, PT, R14, R7, RZ ;  /* 0x000000070e097210 */ /* 0x000fca0007ffe0ff */
[----:B------:R-:W-:-:S05]  /*2450*/  IMAD.WIDE R8, R9, 0x4, R36 ;  /* 0x0000000409087825 */ /* 0x000fca00078e0224 */
[----:B--2---:R0:W-:Y:S01]  /*2460*/  ST.E desc[UR4][R8.64], R11 ;  /* 0x0000000b08007985 */ /* 0x0041e2000c101904 */
[----:B------:R-:W-:Y:S05]  /*2470*/  @!P1 BRA `(.L_x_220) ;  /* 0x0000000000289947 */ /* 0x000fea0003800000 */
[----:B------:R-:W-:Y:S02]  /*2480*/  R2UR UR4, R30 ;  /* 0x000000001e0472ca */ /* 0x000fe400000e0000 */
[----:B------:R-:W-:-:S13]  /*2490*/  R2UR UR5, R31 ;  /* 0x000000001f0572ca */ /* 0x000fda00000e0000 */
[----:B------:R-:W2:Y:S01]  /*24a0*/  LD.E R7, desc[UR4][R4.64+0x8] ;  /* 0x0000080404077980 */ /* 0x000ea2000c101900 */
[----:B------:R-:W-:-:S03]  /*24b0*/  ISETP.NE.AND P1, PT, R10, 0x2, PT ;  /* 0x000000020a00780c */ /* 0x000fc60003f25270 */
[----:B--2---:R2:W-:Y:S10]  /*24c0*/  ST.E desc[UR4][R8.64+0x4], R7 ;  /* 0x0000040708007985 */ /* 0x0045f4000c101904 */
[----:B------:R-:W-:Y:S05]  /*24d0*/  @!P1 BRA `(.L_x_220) ;  /* 0x0000000000109947 */ /* 0x000fea0003800000 */
[----:B------:R-:W-:Y:S02]  /*24e0*/  R2UR UR4, R30 ;  /* 0x000000001e0472ca */ /* 0x000fe400000e0000 */
[----:B------:R-:W-:-:S13]  /*24f0*/  R2UR UR5, R31 ;  /* 0x000000001f0572ca */ /* 0x000fda00000e0000 */
[----:B------:R-:W3:Y:S04]  /*2500*/  LD.E R5, desc[UR4][R4.64+0xc] ;  /* 0x00000c0404057980 */ /* 0x000ee8000c101900 */
[----:B---3--:R3:W-:Y:S02]  /*2510*/  ST.E desc[UR4][R8.64+0x8], R5 ;  /* 0x0000080508007985 */ /* 0x0087e4000c101904 */
.L_x_220:
[----:B------:R-:W-:Y:S05]  /*2520*/  BSYNC.RECONVERGENT B1 ;  /* 0x0000000000017941 */ /* 0x000fea0003800200 */
.L_x_219:
[----:B------:R-:W-:Y:S05]  /*2530*/  @P0 BRA `(.L_x_221) ;  /* 0xfffffff800e00947 */ /* 0x000fea000383ffff */
.L_x_214:
[----:B------:R-:W-:Y:S05]  /*2540*/  BSYNC.RECONVERGENT B0 ;  /* 0x0000000000007941 */ /* 0x000fea0003800200 */
.L_x_213:
[----:B------:R-:W-:Y:S01]  /*2550*/  LOP3.LUT R0, R26, 0x1, RZ, 0xc0, !PT ;  /* 0x000000011a007812 */ /* 0x000fe200078ec0ff */
[----:B------:R-:W-:Y:S03]  /*2560*/  BSSY.RECONVERGENT B6, `(.L_x_222) ;  /* 0x000002c000067945 */ /* 0x000fe60003800200 */
[----:B------:R-:W-:-:S13]  /*2570*/  ISETP.NE.U32.AND P0, PT, R0, 0x1, PT ;  /* 0x000000010000780c */ /* 0x000fda0003f05070 */
[----:B------:R-:W-:Y:S05]  /*2580*/  @!P0 BRA `(.L_x_223) ;  /* 0x0000000000508947 */ /* 0x000fea0003800000 */
[----:B-1----:R-:W-:Y:S01]  /*2590*/  IMAD.MOV.U32 R4, RZ, RZ, R36 ;  /* 0x000000ffff047224 */ /* 0x002fe200078e0024 */
[----:B------:R-:W-:Y:S01]  /*25a0*/  MOV R20, 0x2600 ;  /* 0x0000260000147802 */ /* 0x000fe20000000f00 */
[----:B---3--:R-:W-:Y:S02]  /*25b0*/  IMAD.MOV.U32 R5, RZ, RZ, R37 ;  /* 0x000000ffff057224 */ /* 0x008fe400078e0025 */
[----:B0-2---:R-:W-:Y:S02]  /*25c0*/  IMAD.MOV.U32 R8, RZ, RZ, R23 ;  /* 0x000000ffff087224 */ /* 0x005fe400078e0017 */
[----:B------:R-:W-:Y:S02]  /*25d0*/  IMAD.MOV.U32 R9, RZ, RZ, R22 ;  /* 0x000000ffff097224 */ /* 0x000fe400078e0016 */
[----:B------:R-:W-:-:S07]  /*25e0*/  IMAD.MOV.U32 R21, RZ, RZ, 0x0 ;  /* 0x00000000ff157424 */ /* 0x000fce00078e00ff */
[----:B------:R-:W-:Y:S05]  /*25f0*/  CALL.REL.NOINC `($_Z19InverseCofactor_GPUPfPiS_S_$_Z10detMat_GPUPfiS_) ;  /* 0xfffffff400547944 */ /* 0x000fea0003c3ffff */
[----:B------:R-:W0:Y:S01]  /*2600*/  LDCU UR4, c[0x0][0x2f8] ;  /* 0x00005f00ff0477ac */ /* 0x000e220008000800 */
[----:B------:R-:W-:Y:S01]  /*2610*/  R2UR UR6, R30 ;  /* 0x000000001e0672ca */ /* 0x000fe200000e0000 */
[----:B------:R-:W-:Y:S01]  /*2620*/  IMAD R3, R26, R19, RZ ;  /* 0x000000131a037224 */ /* 0x000fe200078e02ff */
[----:B------:R-:W-:Y:S01]  /*2630*/  R2UR UR7, R31 ;  /* 0x000000001f0772ca */ /* 0x000fe200000e0000 */
[----:B------:R-:W-:Y:S01]  /*2640*/  IMAD.MOV.U32 R5, RZ, RZ, R29 ;  /* 0x000000ffff057224 */ /* 0x000fe200078e001d */
[----:B------:R-:W-:Y:S01]  /*2650*/  MOV R4, R28 ;  /* 0x0000001c00047202 */ /* 0x000fe20000000f00 */
[----:B------:R-:W2:Y:S04]  /*2660*/  LDL R7, [R18] ;  /* 0x0000000012077983 */ /* 0x000ea80000100800 */
[----:B------:R-:W-:-:S06]  /*2670*/  IMAD.WIDE.U32 R4, R3, 0x4, R4 ;  /* 0x0000000403047825 */ /* 0x000fcc00078e0004 */
[----:B------:R-:W2:Y:S01]  /*2680*/  LD.E R4, desc[UR6][R4.64] ;  /* 0x0000000604047980 */ /* 0x000ea2000c101900 */
[----:B0-----:R-:W-:-:S05]  /*2690*/  VIADD R0, R23, -UR4 ;  /* 0x8000000417007c36 */ /* 0x001fca0008000000 */
[----:B------:R-:W2:Y:S02]  /*26a0*/  LDL R3, [R0] ;  /* 0x0000000000037983 */ /* 0x000ea40000100800 */
[----:B--2---:R-:W-:Y:S01]  /*26b0*/  FFMA R3, R4, R3, R7 ;  /* 0x0000000304037223 */ /* 0x004fe20000000007 */
[----:B------:R-:W-:Y:S06]  /*26c0*/  BRA `(.L_x_224) ;  /* 0x0000000000547947 */ /* 0x000fec0003800000 */
.L_x_223:
[----:B------:R-:W-:Y:S01]  /*26d0*/  IADD3 R24, P0, PT, R23, 0x4, RZ ;  /* 0x0000000417187810 */ /* 0x000fe20007f1e0ff */
[----:B------:R-:W-:Y:S01]  /*26e0*/  VIADD R6, R19, 0xffffffff ;  /* 0xffffffff13067836 */ /* 0x000fe20000000000 */
[----:B------:R-:W-:Y:S01]  /*26f0*/  MOV R20, 0x2760 ;  /* 0x0000276000147802 */ /* 0x000fe20000000f00 */
[----:B-1----:R-:W-:Y:S01]  /*2700*/  IMAD.MOV.U32 R4, RZ, RZ, R36 ;  /* 0x000000ffff047224 */ /* 0x002fe200078e0024 */
[----:B0-23--:R-:W-:Y:S01]  /*2710*/  IADD3.X R9, PT, PT, RZ, R22, RZ, P0, !PT ;  /* 0x00000016ff097210 */ /* 0x00dfe200007fe4ff */
[----:B------:R-:W-:Y:S02]  /*2720*/  IMAD.MOV.U32 R5, RZ, RZ, R37 ;  /* 0x000000ffff057224 */ /* 0x000fe400078e0025 */
        /* <DEDUP_REMOVED lines=8> */
[----:B------:R-:W2:Y:S01]  /*27b0*/  LDL R7, [R18] ;  /* 0x0000000012077983 */ /* 0x000ea20000100800 */
[----:B------:R-:W-:Y:S02]  /*27c0*/  IMAD.MOV.U32 R5, RZ, RZ, R29 ;  /* 0x000000ffff057224 */ /* 0x000fe400078e001d */
[----:B------:R-:W-:-:S08]  /*27d0*/  IMAD.WIDE.U32 R4, R3, 0x4, R4 ;  /* 0x0000000403047825 */ /* 0x000fd000078e0004 */
[----:B------:R-:W2:Y:S01]  /*27e0*/  LD.E R4, desc[UR6][R4.64] ;  /* 0x0000000604047980 */ /* 0x000ea2000c101900 */
[----:B0-----:R-:W-:-:S05]  /*27f0*/  VIADD R24, R24, -UR4 ;  /* 0x8000000418187c36 */ /* 0x001fca0008000000 */
[----:B------:R-:W2:Y:S02]  /*2800*/  LDL R3, [R24] ;  /* 0x0000000018037983 */ /* 0x000ea40000100800 */
[----:B--2---:R-:W-:-:S07]  /*2810*/  FFMA R3, -R4, R3, R7 ;  /* 0x0000000304037223 */ /* 0x004fce0000000107 */
.L_x_224:
[----:B------:R-:W-:Y:S05]  /*2820*/  BSYNC.RECONVERGENT B6 ;  /* 0x0000000000067941 */ /* 0x000fea0003800200 */
.L_x_222:
[----:B------:R0:W-:Y:S01]  /*2830*/  STL [R18], R3 ;  /* 0x0000000312007387 */ /* 0x0001e20000100800 */
[----:B------:R-:W-:-:S04]  /*2840*/  IADD3 R26, PT, PT, R26, 0x1, RZ ;  /* 0x000000011a1a7810 */ /* 0x000fc80007ffe0ff */
[----:B------:R-:W-:-:S13]  /*2850*/  ISETP.NE.AND P0, PT, R26, R19, PT ;  /* 0x000000131a00720c */ /* 0x000fda0003f05270 */
[----:B0-----:R-:W-:Y:S05]  /*2860*/  @P0 BRA `(.L_x_225) ;  /* 0xfffffff800000947 */ /* 0x001fea000383ffff */
.L_x_212:
[----:B------:R-:W-:Y:S05]  /*2870*/  BSYNC.RECONVERGENT B7 ;  /* 0x0000000000077941 */ /* 0x000fea0003800200 */
.L_x_211:
[----:B------:R-:W-:Y:S01]  /*2880*/  MOV R0, 0x8 ;  /* 0x0000000800007802 */ /* 0x000fe20000000f00 */
[----:B------:R-:W-:Y:S02]  /*2890*/  IMAD.MOV.U32 R4, RZ, RZ, R36 ;  /* 0x000000ffff047224 */ /* 0x000fe400078e0024 */
[----:B------:R-:W-:Y:S01]  /*28a0*/  IMAD.MOV.U32 R5, RZ, RZ, R37 ;  /* 0x000000ffff057224 */ /* 0x000fe200078e0025 */
[----:B------:R0:W1:Y:S06]  /*28b0*/  LDC.64 R6, c[0x4][R0] ;  /* 0x0100000000067b82 */ /* 0x00006c0000000a00 */
[----:B------:R-:W-:-:S07]  /*28c0*/  LEPC R20, `(.L_x_226) ;  /* 0x000000001014794e */ /* 0x000fce0000000000 */
[----:B01----:R-:W-:Y:S05]  /*28d0*/  CALL.ABS.NOINC R6 ;  /* 0x0000000006007343 */ /* 0x003fea0003c00000 */
.L_x_226:
[----:B------:R-:W-:Y:S05]  /*28e0*/  BRA `(.L_x_227) ;  /* 0x0000000000a47947 */ /* 0x000fea0003800000 */
.L_x_206:
[C---:B----4-:R-:W-:Y:S02]  /*28f0*/  R2UR UR10, R30.reuse ;  /* 0x000000001e0a72ca */ /* 0x050fe400000e0000 */
[C---:B------:R-:W-:Y:S02]  /*2900*/  R2UR UR11, R31.reuse ;  /* 0x000000001f0b72ca */ /* 0x040fe400000e0000 */
[C---:B------:R-:W-:Y:S02]  /*2910*/  R2UR UR12, R30.reuse ;  /* 0x000000001e0c72ca */ /* 0x040fe400000e0000 */
[C---:B------:R-:W-:Y:S02]  /*2920*/  R2UR UR13, R31.reuse ;  /* 0x000000001f0d72ca */ /* 0x040fe400000e0000 */
[----:B------:R-:W-:Y:S02]  /*2930*/  R2UR UR4, R30 ;  /* 0x000000001e0472ca */ /* 0x000fe400000e0000 */
[----:B------:R-:W-:-:S02]  /*2940*/  R2UR UR5, R31 ;  /* 0x000000001f0572ca */ /* 0x000fc400000e0000 */
[C---:B------:R-:W-:Y:S02]  /*2950*/  R2UR UR14, R30.reuse ;  /* 0x000000001e0e72ca */ /* 0x040fe400000e0000 */
[C---:B------:R-:W-:Y:S01]  /*2960*/  R2UR UR15, R31.reuse ;  /* 0x000000001f0f72ca */ /* 0x040fe200000e0000 */
[----:B------:R-:W2:Y:S01]  /*2970*/  LD.E R4, desc[UR10][R28.64+0x4] ;  /* 0x0000040a1c047980 */ /* 0x000ea2000c101900 */
[C---:B------:R-:W-:Y:S02]  /*2980*/  R2UR UR6, R30.reuse ;  /* 0x000000001e0672ca */ /* 0x040fe400000e0000 */
[C---:B------:R-:W-:Y:S01]  /*2990*/  R2UR UR7, R31.reuse ;  /* 0x000000001f0772ca */ /* 0x040fe200000e0000 */
[----:B------:R-:W2:Y:S01]  /*29a0*/  LD.E R7, desc[UR12][R28.64+0x14] ;  /* 0x0000140c1c077980 */ /* 0x000ea2000c101900 */
[C---:B------:R-:W-:Y:S02]  /*29b0*/  R2UR UR16, R30.reuse ;  /* 0x000000001e1072ca */ /* 0x040fe400000e0000 */
[----:B------:R-:W-:Y:S01]  /*29c0*/  R2UR UR17, R31 ;  /* 0x000000001f1172ca */ /* 0x000fe200000e0000 */
[----:B------:R-:W4:Y:S01]  /*29d0*/  LD.E R0, desc[UR4][R28.64] ;  /* 0x000000041c007980 */ /* 0x000f22000c101900 */
[----:B------:R-:W-:-:S02]  /*29e0*/  R2UR UR20, R30 ;  /* 0x000000001e1472ca */ /* 0x000fc400000e0000 */
[C---:B------:R-:W-:Y:S01]  /*29f0*/  R2UR UR21, R31.reuse ;  /* 0x000000001f1572ca */ /* 0x040fe200000e0000 */
[----:B------:R-:W5:Y:S01]  /*2a00*/  LD.E R9, desc[UR14][R28.64+0x18] ;  /* 0x0000180e1c097980 */ /* 0x000f62000c101900 */
[C---:B------:R-:W-:Y:S02]  /*2a10*/  R2UR UR8, R30.reuse ;  /* 0x000000001e0872ca */ /* 0x040fe400000e0000 */
[C---:B------:R-:W-:Y:S01]  /*2a20*/  R2UR UR9, R31.reuse ;  /* 0x000000001f0972ca */ /* 0x040fe200000e0000 */
[----:B------:R-:W3:Y:S01]  /*2a30*/  LD.E R3, desc[UR6][R28.64+0x10] ;  /* 0x000010061c037980 */ /* 0x000ee2000c101900 */
[----:B------:R-:W-:Y:S02]  /*2a40*/  R2UR UR18, R30 ;  /* 0x000000001e1272ca */ /* 0x000fe400000e0000 */
[----:B------:R-:W-:Y:S01]  /*2a50*/  R2UR UR19, R31 ;  /* 0x000000001f1372ca */ /* 0x000fe200000e0000 */
[----:B------:R-:W3:Y:S04]  /*2a60*/  LD.E R8, desc[UR16][R28.64+0x8] ;  /* 0x000008101c087980 */ /* 0x000ee8000c101900 */
[----:B------:R-:W3:Y:S04]  /*2a70*/  LD.E R10, desc[UR20][R28.64+0x1c] ;  /* 0x00001c141c0a7980 */ /* 0x000ee8000c101900 */
[----:B------:R-:W3:Y:S04]  /*2a80*/  LD.E R5, desc[UR8][R28.64+0x20] ;  /* 0x000020081c057980 */ /* 0x000ee8000c101900 */
[----:B------:R-:W3:Y:S01]  /*2a90*/  LD.E R11, desc[UR18][R28.64+0xc] ;  /* 0x00000c121c0b7980 */ /* 0x000ee2000c101900 */
[-C--:B--2---:R-:W-:Y:S01]  /*2aa0*/  FMUL R6, R4, R7.reuse ;  /* 0x0000000704067220 */ /* 0x084fe20000400000 */
[----:B----4-:R-:W-:-:S03]  /*2ab0*/  FMUL R13, R0, R7 ;  /* 0x00000007000d7220 */ /* 0x010fc60000400000 */
[----:B-----5:R-:W-:Y:S01]  /*2ac0*/  FMUL R7, R6, R9 ;  /* 0x0000000906077220 */ /* 0x020fe20000400000 */
[----:B---3--:R-:W-:Y:S01]  /*2ad0*/  FMUL R0, R0, R3 ;  /* 0x0000000300007220 */ /* 0x008fe20000400000 */
[----:B------:R-:W-:Y:S01]  /*2ae0*/  FMUL R6, R3, R8 ;  /* 0x0000000803067220 */ /* 0x000fe20000400000 */
[----:B------:R-:W-:Y:S02]  /*2af0*/  FMUL R12, R10, R13 ;  /* 0x0000000d0a0c7220 */ /* 0x000fe40000400000 */
[----:B------:R-:W-:Y:S02]  /*2b00*/  FFMA R0, R0, R5, R7 ;  /* 0x0000000500007223 */ /* 0x000fe40000000007 */
[----:B------:R-:W-:Y:S01]  /*2b10*/  FFMA R6, R9, R6, R12 ;  /* 0x0000000609067223 */ /* 0x000fe2000000000c */
[-C--:B------:R-:W-:Y:S01]  /*2b20*/  FMUL R3, R8, R11.reuse ;  /* 0x0000000b08037220 */ /* 0x080fe20000400000 */
[----:B------:R-:W-:-:S03]  /*2b30*/  FMUL R4, R4, R11 ;  /* 0x0000000b04047220 */ /* 0x000fc60000400000 */
[----:B------:R-:W-:Y:S01]  /*2b40*/  FFMA R0, R3, R10, R0 ;  /* 0x0000000a03007223 */ /* 0x000fe20000000000 */
[----:B------:R-:W-:-:S04]  /*2b50*/  FFMA R5, R5, R4, R6 ;  /* 0x0000000405057223 */ /* 0x000fc80000000006 */
[----:B------:R-:W-:-:S05]  /*2b60*/  FADD R5, R0, -R5 ;  /* 0x8000000500057221 */ /* 0x000fca0000000000 */
[----:B------:R0:W-:Y:S02]  /*2b70*/  STL [R18], R5 ;  /* 0x0000000512007387 */ /* 0x0001e40000100800 */
.L_x_227:
[----:B------:R-:W-:Y:S05]  /*2b80*/  BSYNC.RECONVERGENT B8 ;  /* 0x0000000000087941 */ /* 0x000fea0003800200 */
.L_x_205:
[----:B------:R-:W2:Y:S01]  /*2b90*/  LDL R20, [R1+0x1c] ;  /* 0x00001c0001147983 */ /* 0x000ea20000100800 */
[----:B------:R1:W-:Y:S05]  /*2ba0*/  BMOV.32 B6, R2 ;  /* 0x0000000206007356 */ /* 0x0003ea0000000000 */
[----:B------:R-:W2:Y:S01]  /*2bb0*/  LDL R21, [R1+0x20] ;  /* 0x0000200001157983 */ /* 0x000ea20000100800 */
[----:B------:R3:W-:Y:S05]  /*2bc0*/  BMOV.32 B7, R16 ;  /* 0x0000001007007356 */ /* 0x0007ea0000000000 */
[----:B------:R4:W-:Y:S05]  /*2bd0*/  BMOV.32 B8, R17 ;  /* 0x0000001108007356 */ /* 0x0009ea0000000000 */
[----:B-1----:R-:W2:Y:S04]  /*2be0*/  LDL R2, [R1+0x8] ;  /* 0x0000080001027983 */ /* 0x002ea80000100800 */
[----:B---3--:R-:W2:Y:S04]  /*2bf0*/  LDL R16, [R1+0xc] ;  /* 0x00000c0001107983 */ /* 0x008ea80000100800 */
[----:B----4-:R-:W2:Y:S04]  /*2c00*/  LDL R17, [R1+0x10] ;  /* 0x0000100001117983 */ /* 0x010ea80000100800 */
[----:B0-----:R-:W2:Y:S04]  /*2c10*/  LDL R18, [R1+0x14] ;  /* 0x0000140001127983 */ /* 0x001ea80000100800 */
[----:B------:R-:W2:Y:S04]  /*2c20*/  LDL R19, [R1+0x18] ;  /* 0x0000180001137983 */ /* 0x000ea80000100800 */
        /* <DEDUP_REMOVED lines=14> */
[----:B------:R0:W2:Y:S02]  /*2d10*/  LDL R45, [R1+0x5c] ;  /* 0x00005c00012d7983 */ /* 0x0000a40000100800 */
[----:B0-----:R-:W-:Y:S01]  /*2d20*/  VIADD R1, R1, 0x60 ;  /* 0x0000006001017836 */ /* 0x001fe20000000000 */
[----:B--2---:R-:W-:Y:S06]  /*2d30*/  RET.REL.NODEC R20 `(_Z19InverseCofactor_GPUPfPiS_S_) ;  /* 0xffffffd014b07950 */ /* 0x004fec0003c3ffff */
        .weak           $__internal_4_$__cuda_sm3x_div_rn_noftz_f32_slowpath
        .type           $__internal_4_$__cuda_sm3x_div_rn_noftz_f32_slowpath,@function
        .size           $__internal_4_$__cuda_sm3x_div_rn_noftz_f32_slowpath,(.L_x_245 - $__internal_4_$__cuda_sm3x_div_rn_noftz_f32_slowpath)
$__internal_4_$__cuda_sm3x_div_rn_noftz_f32_slowpath:
[----:B------:R-:W-:Y:S01]  /*2d40*/  SHF.R.U32.HI R3, RZ, 0x17, R7 ;  /* 0x00000017ff037819 */ /* 0x000fe20000011607 */
[----:B------:R-:W-:Y:S01]  /*2d50*/  BSSY.RECONVERGENT B1, `(.L_x_228) ;  /* 0x0000064000017945 */ /* 0x000fe20003800200 */
[----:B------:R-:W-:Y:S02]  /*2d60*/  SHF.R.U32.HI R2, RZ, 0x17, R0 ;  /* 0x00000017ff027819 */ /* 0x000fe40000011600 */
[----:B------:R-:W-:Y:S02]  /*2d70*/  LOP3.LUT R4, R3, 0xff, RZ, 0xc0, !PT ;  /* 0x000000ff03047812 */ /* 0x000fe400078ec0ff */
[----:B------:R-:W-:Y:S02]  /*2d80*/  LOP3.LUT R2, R2, 0xff, RZ, 0xc0, !PT ;  /* 0x000000ff02027812 */ /* 0x000fe400078ec0ff */
[----:B------:R-:W-:Y:S01]  /*2d90*/  MOV R5, R0 ;  /* 0x0000000000057202 */ /* 0x000fe20000000f00 */
[----:B------:R-:W-:Y:S02]  /*2da0*/  VIADD R9, R4, 0xffffffff ;  /* 0xffffffff04097836 */ /* 0x000fe40000000000 */
[----:B------:R-:W-:-:S03]  /*2db0*/  VIADD R8, R2, 0xffffffff ;  /* 0xffffffff02087836 */ /* 0x000fc60000000000 */
[----:B------:R-:W-:-:S04]  /*2dc0*/  ISETP.GT.U32.AND P0, PT, R9, 0xfd, PT ;  /* 0x000000fd0900780c */ /* 0x000fc80003f04070 */
[----:B------:R-:W-:-:S13]  /*2dd0*/  ISETP.GT.U32.OR P0, PT, R8, 0xfd, P0 ;  /* 0x000000fd0800780c */ /* 0x000fda0000704470 */
[----:B------:R-:W-:Y:S01]  /*2de0*/  @!P0 IMAD.MOV.U32 R6, RZ, RZ, RZ ;  /* 0x000000ffff068224 */ /* 0x000fe200078e00ff */
[----:B------:R-:W-:Y:S06]  /*2df0*/  @!P0 BRA `(.L_x_229) ;  /* 0x0000000000608947 */ /* 0x000fec0003800000 */
[----:B------:R-:W-:Y:S01]  /*2e00*/  FSETP.GTU.FTZ.AND P0, PT, |R0|, +INF , PT ;  /* 0x7f8000000000780b */ /* 0x000fe20003f1c200 */
[----:B------:R-:W-:Y:S01]  /*2e10*/  IMAD.MOV.U32 R3, RZ, RZ, R7 ;  /* 0x000000ffff037224 */ /* 0x000fe200078e0007 */
        /* <DEDUP_REMOVED lines=22> */
.L_x_229:
[----:B------:R-:W-:Y:S01]  /*2f80*/  LEA R0, R4, 0xc0800000, 0x17 ;  /* 0xc080000004007811 */ /* 0x000fe200078eb8ff */
[----:B------:R-:W-:Y:S01]  /*2f90*/  VIADD R2, R2, 0xffffff81 ;  /* 0xffffff8102027836 */ /* 0x000fe20000000000 */
[----:B------:R-:W-:Y:S02]  /*2fa0*/  BSSY.RECONVERGENT B2, `(.L_x_234) ;  /* 0x0000035000027945 */ /* 0x000fe40003800200 */
[----:B------:R-:W-:Y:S01]  /*2fb0*/  IADD3 R7, PT, PT, -R0, R7, RZ ;  /* 0x0000000700077210 */ /* 0x000fe20007ffe1ff */
[----:B------:R-:W-:-:S03]  /*2fc0*/  IMAD R0, R2, -0x800000, R5 ;  /* 0xff80000002007824 */ /* 0x000fc600078e0205 */
[----:B------:R-:W0:Y:S01]  /*2fd0*/  MUFU.RCP R3, R7 ;  /* 0x0000000700037308 */ /* 0x000e220000001000 */
[----:B------:R-:W-:-:S04]  /*2fe0*/  FADD.FTZ R9, -R7, -RZ ;  /* 0x800000ff07097221 */ /* 0x000fc80000010100 */
[----:B0-----:R-:W-:-:S04]  /*2ff0*/  FFMA R8, R3, R9, 1 ;  /* 0x3f80000003087423 */ /* 0x001fc80000000009 */
[----:B------:R-:W-:-:S04]  /*3000*/  FFMA R12, R3, R8, R3 ;  /* 0x00000008030c7223 */ /* 0x000fc80000000003 */
[----:B------:R-:W-:-:S04]  /*3010*/  FFMA R3, R0, R12, RZ ;  /* 0x0000000c00037223 */ /* 0x000fc800000000ff */
[----:B------:R-:W-:-:S04]  /*3020*/  FFMA R8, R9, R3, R0 ;  /* 0x0000000309087223 */ /* 0x000fc80000000000 */
[----:B------:R-:W-:Y:S01]  /*3030*/  FFMA R13, R12, R8, R3 ;  /* 0x000000080c0d7223 */ /* 0x000fe20000000003 */
[----:B------:R-:W-:-:S03]  /*3040*/  IADD3 R3, PT, PT, R2, 0x7f, -R4 ;  /* 0x0000007f02037810 */ /* 0x000fc60007ffe804 */
[----:B------:R-:W-:Y:S02]  /*3050*/  FFMA R8, R9, R13, R0 ;  /* 0x0000000d09087223 */ /* 0x000fe40000000000 */
[----:B------:R-:W-:Y:S02]  /*3060*/  IMAD.IADD R3, R3, 0x1, R6 ;  /* 0x0000000103037824 */ /* 0x000fe400078e0206 */
        /* <DEDUP_REMOVED lines=36> */
.L_x_236:
[----:B------:R-:W-:-:S04]  /*32b0*/  LOP3.LUT R5, R5, 0x80000000, RZ, 0xc0, !PT ;  /* 0x8000000005057812 */ /* 0x000fc800078ec0ff */
[----:B------:R-:W-:Y:S01]  /*32c0*/  LOP3.LUT R5, R5, 0x7f800000, RZ, 0xfc, !PT ;  /* 0x7f80000005057812 */ /* 0x000fe200078efcff */
[----:B------:R-:W-:Y:S06]  /*32d0*/  BRA `(.L_x_237) ;  /* 0x0000000000047947 */ /* 0x000fec0003800000 */
.L_x_235:
[----:B------:R-:W-:-:S07]  /*32e0*/  IMAD R5, R3, 0x800000, R5 ;  /* 0x0080000003057824 */ /* 0x000fce00078e0205 */
.L_x_237:
[----:B------:R-:W-:Y:S05]  /*32f0*/  BSYNC.RECONVERGENT B2 ;  /* 0x0000000000027941 */ /* 0x000fea0003800200 */
.L_x_234:
[----:B------:R-:W-:Y:S05]  /*3300*/  BRA `(.L_x_238) ;  /* 0x0000000000207947 */ /* 0x000fea0003800000 */
.L_x_233:
[----:B------:R-:W-:-:S04]  /*3310*/  LOP3.LUT R5, R7, 0x80000000, R5, 0x48, !PT ;  /* 0x8000000007057812 */ /* 0x000fc800078e4805 */
[----:B------:R-:W-:Y:S01]  /*3320*/  LOP3.LUT R5, R5, 0x7f800000, RZ, 0xfc, !PT ;  /* 0x7f80000005057812 */ /* 0x000fe200078efcff */
[----:B------:R-:W-:Y:S06]  /*3330*/  BRA `(.L_x_238) ;  /* 0x0000000000147947 */ /* 0x000fec0003800000 */
.L_x_232:
[----:B------:R-:W-:Y:S01]  /*3340*/  LOP3.LUT R5, R7, 0x80000000, R5, 0x48, !PT ;  /* 0x8000000007057812 */ /* 0x000fe200078e4805 */
[----:B------:R-:W-:Y:S06]  /*3350*/  BRA `(.L_x_238) ;  /* 0x00000000000c7947 */ /* 0x000fec0003800000 */
.L_x_231:
[----:B------:R-:W0:Y:S01]  /*3360*/  MUFU.RSQ R5, -QNAN ;  /* 0xffc0000000057908 */ /* 0x000e220000001400 */
[----:B------:R-:W-:Y:S05]  /*3370*/  BRA `(.L_x_238) ;  /* 0x0000000000047947 */ /* 0x000fea0003800000 */
.L_x_230:
[----:B------:R-:W-:-:S07]  /*3380*/  FADD.FTZ R5, R0, R3 ;  /* 0x0000000300057221 */ /* 0x000fce0000010000 */
.L_x_238:
[----:B------:R-:W-:Y:S05]  /*3390*/  BSYNC.RECONVERGENT B1 ;  /* 0x0000000000017941 */ /* 0x000fea0003800200 */
.L_x_228:
[----:B------:R-:W-:Y:S02]  /*33a0*/  IMAD.MOV.U32 R2, RZ, RZ, R11 ;  /* 0x000000ffff027224 */ /* 0x000fe400078e000b */
[----:B------:R-:W-:-:S04]  /*33b0*/  IMAD.MOV.U32 R3, RZ, RZ, 0x0 ;  /* 0x00000000ff037424 */ /* 0x000fc800078e00ff */
[----:B0-----:R-:W-:Y:S05]  /*33c0*/  RET.REL.NODEC R2 `(_Z19InverseCofactor_GPUPfPiS_S_) ;  /* 0xffffffcc020c7950 */ /* 0x001fea0003c3ffff */
.L_x_239:
        /* <DEDUP_REMOVED lines=11> */
.L_x_245:


//--------------------- .nv.shared.reserved.0     --------------------------
	.section	.nv.shared.reserved.0,"aw",@nobits
	.weak		__nv_reservedSMEM_offset_0_alias
	.size		__nv_reservedSMEM_offset_0_alias, 0, 64
	.other		__nv_reservedSMEM_offset_0_alias,@"STO_CUDA_RESERVED_SHARED STV_DEFAULT"
__nv_reservedSMEM_offset_0_alias:
	.zero		0
	.zero		64


//--------------------- .nv.shared._Z19InverseCofactor_GPUPfPiS_S_ --------------------------
	.section	.nv.shared._Z19InverseCofactor_GPUPfPiS_S_,"aw",@nobits
	.sectionflags	@""
	.align	4
.nv.shared._Z19InverseCofactor_GPUPfPiS_S_:
	.zero		21024


//--------------------- .nv.constant0._Z36InverseCofactor_DetGauss_GPU_2_minorPfPiS_S_ --------------------------
	.section	.nv.constant0._Z36InverseCofactor_DetGauss_GPU_2_minorPfPiS_S_,"a",@progbits
	.sectionflags	@""
	.align	4
.nv.constant0._Z36InverseCofactor_DetGauss_GPU_2_minorPfPiS_S_:
	.zero		928


//--------------------- .nv.constant0._Z34InverseCofactor_DetGauss_GPU_minorPfPiS_S_ --------------------------
	.section	.nv.constant0._Z34InverseCofactor_DetGauss_GPU_minorPfPiS_S_,"a",@progbits
	.sectionflags	@""
	.align	4
.nv.constant0._Z34InverseCofactor_DetGauss_GPU_minorPfPiS_S_:
	.zero		928


//--------------------- .nv.constant0._Z30InverseCofactor_DetGauss_GPU_2PfPiS_S_ --------------------------
	.section	.nv.constant0._Z30InverseCofactor_DetGauss_GPU_2PfPiS_S_,"a",@progbits
	.sectionflags	@""
	.align	4
.nv.constant0._Z30InverseCofactor_DetGauss_GPU_2PfPiS_S_:
	.zero		928


//--------------------- .nv.constant0._Z28InverseCofactor_DetGauss_GPUPfPiS_S_ --------------------------
	.section	.nv.constant0._Z28InverseCofactor_DetGauss_GPUPfPiS_S_,"a",@progbits
	.sectionflags	@""
	.align	4
.nv.constant0._Z28InverseCofactor_DetGauss_GPUPfPiS_S_:
	.zero		928


//--------------------- .nv.constant0._Z19InverseCofactor_GPUPfPiS_S_ --------------------------
	.section	.nv.constant0._Z19InverseCofactor_GPUPfPiS_S_,"a",@progbits
	.sectionflags	@""
	.align	4
.nv.constant0._Z19InverseCofactor_GPUPfPiS_S_:
	.zero		928


//--------------------- SYMBOLS --------------------------

	.type		.nv.reservedSmem.offset0,@object
	.size		.nv.reservedSmem.offset0,0x4
	.type		.nv.reservedSmem.cap,@object
	.size		.nv.reservedSmem.cap,0x4
	.type		malloc,@function
	.type		free,@function
